//
// Generated by NVIDIA NVVM Compiler
//
// Compiler Build ID: CL-36424714
// Cuda compilation tools, release 13.0, V13.0.88
// Based on NVVM 20.0.0
//

.version 9.0
.target sm_100
.address_size 64

	// .globl	_ZN3cub18CUB_300001_SM_10006detail11EmptyKernelIvEEvv
.global .align 8 .u64 a_i;
.global .align 8 .u64 a_f;
.global .align 8 .u64 a_d;
// _ZZN3cub18CUB_300001_SM_10006detail10merge_sort30DeviceMergeSortBlockSortKernelINS2_10policy_hubIN6thrust24THRUST_300001_SM_1000_NS10device_ptrIiEEE9Policy600ES8_PNS0_8NullTypeES8_SC_j4cmpiiSB_EEvbT0_T1_T2_T3_T4_PT6_PT7_T5_NS1_7vsmem_tEE19static_temp_storage has been demoted
// _ZZN3cub18CUB_300001_SM_10006detail10merge_sort26DeviceMergeSortMergeKernelINS2_10policy_hubIN6thrust24THRUST_300001_SM_1000_NS10device_ptrIiEEE9Policy600ES8_PNS0_8NullTypeES8_SC_j4cmpiiSB_EEvbT2_T3_T4_PT6_PT7_T5_PSG_SG_NS1_7vsmem_tEE19static_temp_storage has been demoted
// _ZZN3cub18CUB_300001_SM_10006detail10merge_sort30DeviceMergeSortBlockSortKernelINS2_10policy_hubIN6thrust24THRUST_300001_SM_1000_NS10device_ptrIiEEE9Policy600ES8_PNS0_8NullTypeES8_SC_m4cmpiiSB_EEvbT0_T1_T2_T3_T4_PT6_PT7_T5_NS1_7vsmem_tEE19static_temp_storage has been demoted
// _ZZN3cub18CUB_300001_SM_10006detail10merge_sort26DeviceMergeSortMergeKernelINS2_10policy_hubIN6thrust24THRUST_300001_SM_1000_NS10device_ptrIiEEE9Policy600ES8_PNS0_8NullTypeES8_SC_m4cmpiiSB_EEvbT2_T3_T4_PT6_PT7_T5_PSG_SG_NS1_7vsmem_tEE19static_temp_storage has been demoted
// _ZZN3cub18CUB_300001_SM_10006detail10merge_sort30DeviceMergeSortBlockSortKernelINS2_10policy_hubIN6thrust24THRUST_300001_SM_1000_NS10device_ptrIiEEE9Policy600ES8_PNS0_8NullTypeES8_SC_j4cmpfiSB_EEvbT0_T1_T2_T3_T4_PT6_PT7_T5_NS1_7vsmem_tEE19static_temp_storage has been demoted
// _ZZN3cub18CUB_300001_SM_10006detail10merge_sort26DeviceMergeSortMergeKernelINS2_10policy_hubIN6thrust24THRUST_300001_SM_1000_NS10device_ptrIiEEE9Policy600ES8_PNS0_8NullTypeES8_SC_j4cmpfiSB_EEvbT2_T3_T4_PT6_PT7_T5_PSG_SG_NS1_7vsmem_tEE19static_temp_storage has been demoted
// _ZZN3cub18CUB_300001_SM_10006detail10merge_sort30DeviceMergeSortBlockSortKernelINS2_10policy_hubIN6thrust24THRUST_300001_SM_1000_NS10device_ptrIiEEE9Policy600ES8_PNS0_8NullTypeES8_SC_m4cmpfiSB_EEvbT0_T1_T2_T3_T4_PT6_PT7_T5_NS1_7vsmem_tEE19static_temp_storage has been demoted
// _ZZN3cub18CUB_300001_SM_10006detail10merge_sort26DeviceMergeSortMergeKernelINS2_10policy_hubIN6thrust24THRUST_300001_SM_1000_NS10device_ptrIiEEE9Policy600ES8_PNS0_8NullTypeES8_SC_m4cmpfiSB_EEvbT2_T3_T4_PT6_PT7_T5_PSG_SG_NS1_7vsmem_tEE19static_temp_storage has been demoted
// _ZZN3cub18CUB_300001_SM_10006detail10merge_sort30DeviceMergeSortBlockSortKernelINS2_10policy_hubIN6thrust24THRUST_300001_SM_1000_NS10device_ptrIiEEE9Policy600ES8_PNS0_8NullTypeES8_SC_j4cmpdiSB_EEvbT0_T1_T2_T3_T4_PT6_PT7_T5_NS1_7vsmem_tEE19static_temp_storage has been demoted
// _ZZN3cub18CUB_300001_SM_10006detail10merge_sort26DeviceMergeSortMergeKernelINS2_10policy_hubIN6thrust24THRUST_300001_SM_1000_NS10device_ptrIiEEE9Policy600ES8_PNS0_8NullTypeES8_SC_j4cmpdiSB_EEvbT2_T3_T4_PT6_PT7_T5_PSG_SG_NS1_7vsmem_tEE19static_temp_storage has been demoted
// _ZZN3cub18CUB_300001_SM_10006detail10merge_sort30DeviceMergeSortBlockSortKernelINS2_10policy_hubIN6thrust24THRUST_300001_SM_1000_NS10device_ptrIiEEE9Policy600ES8_PNS0_8NullTypeES8_SC_m4cmpdiSB_EEvbT0_T1_T2_T3_T4_PT6_PT7_T5_NS1_7vsmem_tEE19static_temp_storage has been demoted
// _ZZN3cub18CUB_300001_SM_10006detail10merge_sort26DeviceMergeSortMergeKernelINS2_10policy_hubIN6thrust24THRUST_300001_SM_1000_NS10device_ptrIiEEE9Policy600ES8_PNS0_8NullTypeES8_SC_m4cmpdiSB_EEvbT2_T3_T4_PT6_PT7_T5_PSG_SG_NS1_7vsmem_tEE19static_temp_storage has been demoted
.global .align 1 .b8 _ZN34_INTERNAL_3fad557b_4_k_cu_b5c496b04cuda3std3__45__cpo5beginE[1];
.global .align 1 .b8 _ZN34_INTERNAL_3fad557b_4_k_cu_b5c496b04cuda3std3__45__cpo3endE[1];
.global .align 1 .b8 _ZN34_INTERNAL_3fad557b_4_k_cu_b5c496b04cuda3std3__45__cpo6cbeginE[1];
.global .align 1 .b8 _ZN34_INTERNAL_3fad557b_4_k_cu_b5c496b04cuda3std3__45__cpo4cendE[1];
.global .align 1 .b8 _ZN34_INTERNAL_3fad557b_4_k_cu_b5c496b04cuda3std3__45__cpo6rbeginE[1];
.global .align 1 .b8 _ZN34_INTERNAL_3fad557b_4_k_cu_b5c496b04cuda3std3__45__cpo4rendE[1];
.global .align 1 .b8 _ZN34_INTERNAL_3fad557b_4_k_cu_b5c496b04cuda3std3__45__cpo7crbeginE[1];
.global .align 1 .b8 _ZN34_INTERNAL_3fad557b_4_k_cu_b5c496b04cuda3std3__45__cpo5crendE[1];
.global .align 1 .b8 _ZN34_INTERNAL_3fad557b_4_k_cu_b5c496b04cuda3std3__436_GLOBAL__N__3fad557b_4_k_cu_b5c496b06ignoreE[1];
.global .align 1 .b8 _ZN34_INTERNAL_3fad557b_4_k_cu_b5c496b04cuda3std3__419piecewise_constructE[1];
.global .align 1 .b8 _ZN34_INTERNAL_3fad557b_4_k_cu_b5c496b04cuda3std3__48in_placeE[1];
.global .align 1 .b8 _ZN34_INTERNAL_3fad557b_4_k_cu_b5c496b04cuda3std3__420unreachable_sentinelE[1];
.global .align 1 .b8 _ZN34_INTERNAL_3fad557b_4_k_cu_b5c496b04cuda3std3__47nulloptE[1];
.global .align 1 .b8 _ZN34_INTERNAL_3fad557b_4_k_cu_b5c496b04cuda3std3__48unexpectE[1];
.global .align 1 .b8 _ZN34_INTERNAL_3fad557b_4_k_cu_b5c496b04cuda3std6ranges3__45__cpo4swapE[1];
.global .align 1 .b8 _ZN34_INTERNAL_3fad557b_4_k_cu_b5c496b04cuda3std6ranges3__45__cpo9iter_moveE[1];
.global .align 1 .b8 _ZN34_INTERNAL_3fad557b_4_k_cu_b5c496b04cuda3std6ranges3__45__cpo5beginE[1];
.global .align 1 .b8 _ZN34_INTERNAL_3fad557b_4_k_cu_b5c496b04cuda3std6ranges3__45__cpo3endE[1];
.global .align 1 .b8 _ZN34_INTERNAL_3fad557b_4_k_cu_b5c496b04cuda3std6ranges3__45__cpo6cbeginE[1];
.global .align 1 .b8 _ZN34_INTERNAL_3fad557b_4_k_cu_b5c496b04cuda3std6ranges3__45__cpo4cendE[1];
.global .align 1 .b8 _ZN34_INTERNAL_3fad557b_4_k_cu_b5c496b04cuda3std6ranges3__45__cpo7advanceE[1];
.global .align 1 .b8 _ZN34_INTERNAL_3fad557b_4_k_cu_b5c496b04cuda3std6ranges3__45__cpo9iter_swapE[1];
.global .align 1 .b8 _ZN34_INTERNAL_3fad557b_4_k_cu_b5c496b04cuda3std6ranges3__45__cpo4nextE[1];
.global .align 1 .b8 _ZN34_INTERNAL_3fad557b_4_k_cu_b5c496b04cuda3std6ranges3__45__cpo4prevE[1];
.global .align 1 .b8 _ZN34_INTERNAL_3fad557b_4_k_cu_b5c496b04cuda3std6ranges3__45__cpo4dataE[1];
.global .align 1 .b8 _ZN34_INTERNAL_3fad557b_4_k_cu_b5c496b04cuda3std6ranges3__45__cpo5cdataE[1];
.global .align 1 .b8 _ZN34_INTERNAL_3fad557b_4_k_cu_b5c496b04cuda3std6ranges3__45__cpo4sizeE[1];
.global .align 1 .b8 _ZN34_INTERNAL_3fad557b_4_k_cu_b5c496b04cuda3std6ranges3__45__cpo5ssizeE[1];
.global .align 1 .b8 _ZN34_INTERNAL_3fad557b_4_k_cu_b5c496b04cuda3std6ranges3__45__cpo8distanceE[1];
.global .align 1 .b8 _ZN34_INTERNAL_3fad557b_4_k_cu_b5c496b06thrust24THRUST_300001_SM_1000_NS8cuda_cub3parE[1];
.global .align 1 .b8 _ZN34_INTERNAL_3fad557b_4_k_cu_b5c496b06thrust24THRUST_300001_SM_1000_NS8cuda_cub10par_nosyncE[1];
.global .align 1 .b8 _ZN34_INTERNAL_3fad557b_4_k_cu_b5c496b06thrust24THRUST_300001_SM_1000_NS6system6detail10sequential3seqE[1];
.global .align 1 .b8 _ZN34_INTERNAL_3fad557b_4_k_cu_b5c496b06thrust24THRUST_300001_SM_1000_NS6system3cpp3parE[1];
.global .align 1 .b8 _ZN34_INTERNAL_3fad557b_4_k_cu_b5c496b06thrust24THRUST_300001_SM_1000_NS12placeholders2_1E[1];
.global .align 1 .b8 _ZN34_INTERNAL_3fad557b_4_k_cu_b5c496b06thrust24THRUST_300001_SM_1000_NS12placeholders2_2E[1];
.global .align 1 .b8 _ZN34_INTERNAL_3fad557b_4_k_cu_b5c496b06thrust24THRUST_300001_SM_1000_NS12placeholders2_3E[1];
.global .align 1 .b8 _ZN34_INTERNAL_3fad557b_4_k_cu_b5c496b06thrust24THRUST_300001_SM_1000_NS12placeholders2_4E[1];
.global .align 1 .b8 _ZN34_INTERNAL_3fad557b_4_k_cu_b5c496b06thrust24THRUST_300001_SM_1000_NS12placeholders2_5E[1];
.global .align 1 .b8 _ZN34_INTERNAL_3fad557b_4_k_cu_b5c496b06thrust24THRUST_300001_SM_1000_NS12placeholders2_6E[1];
.global .align 1 .b8 _ZN34_INTERNAL_3fad557b_4_k_cu_b5c496b06thrust24THRUST_300001_SM_1000_NS12placeholders2_7E[1];
.global .align 1 .b8 _ZN34_INTERNAL_3fad557b_4_k_cu_b5c496b06thrust24THRUST_300001_SM_1000_NS12placeholders2_8E[1];
.global .align 1 .b8 _ZN34_INTERNAL_3fad557b_4_k_cu_b5c496b06thrust24THRUST_300001_SM_1000_NS12placeholders2_9E[1];
.global .align 1 .b8 _ZN34_INTERNAL_3fad557b_4_k_cu_b5c496b06thrust24THRUST_300001_SM_1000_NS12placeholders3_10E[1];
.global .align 1 .b8 _ZN34_INTERNAL_3fad557b_4_k_cu_b5c496b06thrust24THRUST_300001_SM_1000_NS3seqE[1];
.global .align 1 .b8 _ZN34_INTERNAL_3fad557b_4_k_cu_b5c496b06thrust24THRUST_300001_SM_1000_NS6deviceE[1];

.visible .entry _ZN3cub18CUB_300001_SM_10006detail11EmptyKernelIvEEvv()
{


	ret;

}
	// .globl	_ZN3cub18CUB_300001_SM_10006detail8for_each13static_kernelINS2_12policy_hub_t12policy_500_tElN6thrust24THRUST_300001_SM_1000_NS8cuda_cub10__tabulate7functorINS7_10device_ptrIiEENS7_6system6detail7generic6detail22compute_sequence_valueIivEElEEEEvT0_T1_
.visible .entry _ZN3cub18CUB_300001_SM_10006detail8for_each13static_kernelINS2_12policy_hub_t12policy_500_tElN6thrust24THRUST_300001_SM_1000_NS8cuda_cub10__tabulate7functorINS7_10device_ptrIiEENS7_6system6detail7generic6detail22compute_sequence_valueIivEElEEEEvT0_T1_(
	.param .u64 _ZN3cub18CUB_300001_SM_10006detail8for_each13static_kernelINS2_12policy_hub_t12policy_500_tElN6thrust24THRUST_300001_SM_1000_NS8cuda_cub10__tabulate7functorINS7_10device_ptrIiEENS7_6system6detail7generic6detail22compute_sequence_valueIivEElEEEEvT0_T1__param_0,
	.param .align 8 .b8 _ZN3cub18CUB_300001_SM_10006detail8for_each13static_kernelINS2_12policy_hub_t12policy_500_tElN6thrust24THRUST_300001_SM_1000_NS8cuda_cub10__tabulate7functorINS7_10device_ptrIiEENS7_6system6detail7generic6detail22compute_sequence_valueIivEElEEEEvT0_T1__param_1[16]
)
.maxntid 256
{
	.reg .pred 	%p<4>;
	.reg .b32 	%r<18>;
	.reg .b64 	%rd<20>;

	ld.param.u64 	%rd7, [_ZN3cub18CUB_300001_SM_10006detail8for_each13static_kernelINS2_12policy_hub_t12policy_500_tElN6thrust24THRUST_300001_SM_1000_NS8cuda_cub10__tabulate7functorINS7_10device_ptrIiEENS7_6system6detail7generic6detail22compute_sequence_valueIivEElEEEEvT0_T1__param_1];
	ld.param.u64 	%rd8, [_ZN3cub18CUB_300001_SM_10006detail8for_each13static_kernelINS2_12policy_hub_t12policy_500_tElN6thrust24THRUST_300001_SM_1000_NS8cuda_cub10__tabulate7functorINS7_10device_ptrIiEENS7_6system6detail7generic6detail22compute_sequence_valueIivEElEEEEvT0_T1__param_0];
	ld.param.v2.u32 	{%r3, %r4}, [_ZN3cub18CUB_300001_SM_10006detail8for_each13static_kernelINS2_12policy_hub_t12policy_500_tElN6thrust24THRUST_300001_SM_1000_NS8cuda_cub10__tabulate7functorINS7_10device_ptrIiEENS7_6system6detail7generic6detail22compute_sequence_valueIivEElEEEEvT0_T1__param_1+8];
	mov.u32 	%r5, %ctaid.x;
	mul.wide.u32 	%rd1, %r5, 512;
	sub.s64 	%rd2, %rd8, %rd1;
	setp.lt.s64 	%p1, %rd2, 512;
	@%p1 bra 	$L__BB1_2;
	mov.u32 	%r13, %tid.x;
	cvta.to.global.u64 	%rd15, %rd7;
	cvt.u64.u32 	%rd16, %r13;
	add.s64 	%rd17, %rd1, %rd16;
	cvt.u32.u64 	%r14, %rd17;
	mad.lo.s32 	%r15, %r4, %r14, %r3;
	shl.b64 	%rd18, %rd17, 2;
	add.s64 	%rd19, %rd15, %rd18;
	st.global.u32 	[%rd19], %r15;
	add.s32 	%r16, %r14, 256;
	mad.lo.s32 	%r17, %r4, %r16, %r3;
	st.global.u32 	[%rd19+1024], %r17;
	bra.uni 	$L__BB1_6;
$L__BB1_2:
	cvta.to.global.u64 	%rd3, %rd7;
	mov.u32 	%r6, %tid.x;
	cvt.s64.s32 	%rd4, %rd2;
	cvt.u64.u32 	%rd5, %r6;
	setp.le.s64 	%p2, %rd4, %rd5;
	@%p2 bra 	$L__BB1_4;
	add.s64 	%rd9, %rd1, %rd5;
	cvt.u32.u64 	%r7, %rd9;
	mad.lo.s32 	%r8, %r4, %r7, %r3;
	shl.b64 	%rd10, %rd9, 2;
	add.s64 	%rd11, %rd3, %rd10;
	st.global.u32 	[%rd11], %r8;
$L__BB1_4:
	cvt.u32.u64 	%r9, %rd5;
	add.s32 	%r10, %r9, 256;
	cvt.u64.u32 	%rd6, %r10;
	setp.le.s64 	%p3, %rd4, %rd6;
	@%p3 bra 	$L__BB1_6;
	add.s64 	%rd12, %rd1, %rd6;
	shl.b64 	%rd13, %rd12, 2;
	cvt.u32.u64 	%r11, %rd12;
	mad.lo.s32 	%r12, %r4, %r11, %r3;
	add.s64 	%rd14, %rd13, %rd3;
	st.global.u32 	[%rd14], %r12;
$L__BB1_6:
	ret;

}
	// .globl	_ZN3cub18CUB_300001_SM_10006detail10merge_sort30DeviceMergeSortBlockSortKernelINS2_10policy_hubIN6thrust24THRUST_300001_SM_1000_NS10device_ptrIiEEE9Policy600ES8_PNS0_8NullTypeES8_SC_j4cmpiiSB_EEvbT0_T1_T2_T3_T4_PT6_PT7_T5_NS1_7vsmem_tE
.visible .entry _ZN3cub18CUB_300001_SM_10006detail10merge_sort30DeviceMergeSortBlockSortKernelINS2_10policy_hubIN6thrust24THRUST_300001_SM_1000_NS10device_ptrIiEEE9Policy600ES8_PNS0_8NullTypeES8_SC_j4cmpiiSB_EEvbT0_T1_T2_T3_T4_PT6_PT7_T5_NS1_7vsmem_tE(
	.param .u8 _ZN3cub18CUB_300001_SM_10006detail10merge_sort30DeviceMergeSortBlockSortKernelINS2_10policy_hubIN6thrust24THRUST_300001_SM_1000_NS10device_ptrIiEEE9Policy600ES8_PNS0_8NullTypeES8_SC_j4cmpiiSB_EEvbT0_T1_T2_T3_T4_PT6_PT7_T5_NS1_7vsmem_tE_param_0,
	.param .align 8 .b8 _ZN3cub18CUB_300001_SM_10006detail10merge_sort30DeviceMergeSortBlockSortKernelINS2_10policy_hubIN6thrust24THRUST_300001_SM_1000_NS10device_ptrIiEEE9Policy600ES8_PNS0_8NullTypeES8_SC_j4cmpiiSB_EEvbT0_T1_T2_T3_T4_PT6_PT7_T5_NS1_7vsmem_tE_param_1[8],
	.param .u64 .ptr .align 1 _ZN3cub18CUB_300001_SM_10006detail10merge_sort30DeviceMergeSortBlockSortKernelINS2_10policy_hubIN6thrust24THRUST_300001_SM_1000_NS10device_ptrIiEEE9Policy600ES8_PNS0_8NullTypeES8_SC_j4cmpiiSB_EEvbT0_T1_T2_T3_T4_PT6_PT7_T5_NS1_7vsmem_tE_param_2,
	.param .align 8 .b8 _ZN3cub18CUB_300001_SM_10006detail10merge_sort30DeviceMergeSortBlockSortKernelINS2_10policy_hubIN6thrust24THRUST_300001_SM_1000_NS10device_ptrIiEEE9Policy600ES8_PNS0_8NullTypeES8_SC_j4cmpiiSB_EEvbT0_T1_T2_T3_T4_PT6_PT7_T5_NS1_7vsmem_tE_param_3[8],
	.param .u64 .ptr .align 1 _ZN3cub18CUB_300001_SM_10006detail10merge_sort30DeviceMergeSortBlockSortKernelINS2_10policy_hubIN6thrust24THRUST_300001_SM_1000_NS10device_ptrIiEEE9Policy600ES8_PNS0_8NullTypeES8_SC_j4cmpiiSB_EEvbT0_T1_T2_T3_T4_PT6_PT7_T5_NS1_7vsmem_tE_param_4,
	.param .u32 _ZN3cub18CUB_300001_SM_10006detail10merge_sort30DeviceMergeSortBlockSortKernelINS2_10policy_hubIN6thrust24THRUST_300001_SM_1000_NS10device_ptrIiEEE9Policy600ES8_PNS0_8NullTypeES8_SC_j4cmpiiSB_EEvbT0_T1_T2_T3_T4_PT6_PT7_T5_NS1_7vsmem_tE_param_5,
	.param .u64 .ptr .align 1 _ZN3cub18CUB_300001_SM_10006detail10merge_sort30DeviceMergeSortBlockSortKernelINS2_10policy_hubIN6thrust24THRUST_300001_SM_1000_NS10device_ptrIiEEE9Policy600ES8_PNS0_8NullTypeES8_SC_j4cmpiiSB_EEvbT0_T1_T2_T3_T4_PT6_PT7_T5_NS1_7vsmem_tE_param_6,
	.param .u64 .ptr .align 1 _ZN3cub18CUB_300001_SM_10006detail10merge_sort30DeviceMergeSortBlockSortKernelINS2_10policy_hubIN6thrust24THRUST_300001_SM_1000_NS10device_ptrIiEEE9Policy600ES8_PNS0_8NullTypeES8_SC_j4cmpiiSB_EEvbT0_T1_T2_T3_T4_PT6_PT7_T5_NS1_7vsmem_tE_param_7,
	.param .align 1 .b8 _ZN3cub18CUB_300001_SM_10006detail10merge_sort30DeviceMergeSortBlockSortKernelINS2_10policy_hubIN6thrust24THRUST_300001_SM_1000_NS10device_ptrIiEEE9Policy600ES8_PNS0_8NullTypeES8_SC_j4cmpiiSB_EEvbT0_T1_T2_T3_T4_PT6_PT7_T5_NS1_7vsmem_tE_param_8[1],
	.param .align 8 .b8 _ZN3cub18CUB_300001_SM_10006detail10merge_sort30DeviceMergeSortBlockSortKernelINS2_10policy_hubIN6thrust24THRUST_300001_SM_1000_NS10device_ptrIiEEE9Policy600ES8_PNS0_8NullTypeES8_SC_j4cmpiiSB_EEvbT0_T1_T2_T3_T4_PT6_PT7_T5_NS1_7vsmem_tE_param_9[8]
)
.maxntid 256
{
	.reg .pred 	%p<633>;
	.reg .b16 	%rs<4>;
	.reg .b32 	%r<2294>;
	.reg .b64 	%rd<1459>;
	// demoted variable
	.shared .align 16 .b8 _ZZN3cub18CUB_300001_SM_10006detail10merge_sort30DeviceMergeSortBlockSortKernelINS2_10policy_hubIN6thrust24THRUST_300001_SM_1000_NS10device_ptrIiEEE9Policy600ES8_PNS0_8NullTypeES8_SC_j4cmpiiSB_EEvbT0_T1_T2_T3_T4_PT6_PT7_T5_NS1_7vsmem_tEE19static_temp_storage[17424];
	ld.param.u64 	%rd10, [_ZN3cub18CUB_300001_SM_10006detail10merge_sort30DeviceMergeSortBlockSortKernelINS2_10policy_hubIN6thrust24THRUST_300001_SM_1000_NS10device_ptrIiEEE9Policy600ES8_PNS0_8NullTypeES8_SC_j4cmpiiSB_EEvbT0_T1_T2_T3_T4_PT6_PT7_T5_NS1_7vsmem_tE_param_3];
	ld.param.u64 	%rd11, [_ZN3cub18CUB_300001_SM_10006detail10merge_sort30DeviceMergeSortBlockSortKernelINS2_10policy_hubIN6thrust24THRUST_300001_SM_1000_NS10device_ptrIiEEE9Policy600ES8_PNS0_8NullTypeES8_SC_j4cmpiiSB_EEvbT0_T1_T2_T3_T4_PT6_PT7_T5_NS1_7vsmem_tE_param_1];
	ld.param.u32 	%r513, [_ZN3cub18CUB_300001_SM_10006detail10merge_sort30DeviceMergeSortBlockSortKernelINS2_10policy_hubIN6thrust24THRUST_300001_SM_1000_NS10device_ptrIiEEE9Policy600ES8_PNS0_8NullTypeES8_SC_j4cmpiiSB_EEvbT0_T1_T2_T3_T4_PT6_PT7_T5_NS1_7vsmem_tE_param_5];
	ld.param.u64 	%rd12, [_ZN3cub18CUB_300001_SM_10006detail10merge_sort30DeviceMergeSortBlockSortKernelINS2_10policy_hubIN6thrust24THRUST_300001_SM_1000_NS10device_ptrIiEEE9Policy600ES8_PNS0_8NullTypeES8_SC_j4cmpiiSB_EEvbT0_T1_T2_T3_T4_PT6_PT7_T5_NS1_7vsmem_tE_param_6];
	cvta.to.global.u64 	%rd1, %rd12;
	cvta.to.global.u64 	%rd2, %rd11;
	cvta.to.global.u64 	%rd3, %rd10;
	mov.u32 	%r514, %ctaid.x;
	mov.u32 	%r515, %nctaid.x;
	mul.lo.s32 	%r1, %r514, 4352;
	add.s32 	%r516, %r515, -1;
	setp.ge.u32 	%p65, %r514, %r516;
	@%p65 bra 	$L__BB2_108;
	// begin inline asm
	griddepcontrol.wait;
	// end inline asm
	cvt.u64.u32 	%rd831, %r1;
	mov.u32 	%r2, %tid.x;
	and.b32  	%r3, %r2, 31;
	and.b32  	%r1320, %r2, 992;
	mul.lo.s32 	%r4, %r1320, 17;
	or.b32  	%r1321, %r4, %r3;
	cvt.u64.u32 	%rd832, %r1321;
	add.s64 	%rd4, %rd832, %rd831;
	shl.b64 	%rd833, %rd4, 2;
	add.s64 	%rd834, %rd2, %rd833;
	ld.global.u32 	%r1322, [%rd834];
	ld.global.u32 	%r1323, [%rd834+128];
	ld.global.u32 	%r1324, [%rd834+256];
	ld.global.u32 	%r1325, [%rd834+384];
	ld.global.u32 	%r1326, [%rd834+512];
	ld.global.u32 	%r1327, [%rd834+640];
	ld.global.u32 	%r1328, [%rd834+768];
	ld.global.u32 	%r1329, [%rd834+896];
	ld.global.u32 	%r1330, [%rd834+1024];
	ld.global.u32 	%r1331, [%rd834+1152];
	ld.global.u32 	%r1332, [%rd834+1280];
	ld.global.u32 	%r1333, [%rd834+1408];
	ld.global.u32 	%r1334, [%rd834+1536];
	ld.global.u32 	%r1335, [%rd834+1664];
	ld.global.u32 	%r1336, [%rd834+1792];
	ld.global.u32 	%r1337, [%rd834+1920];
	ld.global.u32 	%r1338, [%rd834+2048];
	// begin inline asm
	mov.u32 %r1318, %laneid;
	// end inline asm
	shr.u32 	%r1339, %r2, 5;
	mad.lo.s32 	%r1340, %r1339, 544, %r1318;
	shl.b32 	%r1341, %r1340, 2;
	mov.u32 	%r1342, _ZZN3cub18CUB_300001_SM_10006detail10merge_sort30DeviceMergeSortBlockSortKernelINS2_10policy_hubIN6thrust24THRUST_300001_SM_1000_NS10device_ptrIiEEE9Policy600ES8_PNS0_8NullTypeES8_SC_j4cmpiiSB_EEvbT0_T1_T2_T3_T4_PT6_PT7_T5_NS1_7vsmem_tEE19static_temp_storage;
	add.s32 	%r5, %r1342, %r1341;
	st.shared.u32 	[%r5], %r1322;
	st.shared.u32 	[%r5+128], %r1323;
	st.shared.u32 	[%r5+256], %r1324;
	st.shared.u32 	[%r5+384], %r1325;
	st.shared.u32 	[%r5+512], %r1326;
	st.shared.u32 	[%r5+640], %r1327;
	st.shared.u32 	[%r5+768], %r1328;
	st.shared.u32 	[%r5+896], %r1329;
	st.shared.u32 	[%r5+1024], %r1330;
	st.shared.u32 	[%r5+1152], %r1331;
	st.shared.u32 	[%r5+1280], %r1332;
	st.shared.u32 	[%r5+1408], %r1333;
	st.shared.u32 	[%r5+1536], %r1334;
	st.shared.u32 	[%r5+1664], %r1335;
	st.shared.u32 	[%r5+1792], %r1336;
	st.shared.u32 	[%r5+1920], %r1337;
	st.shared.u32 	[%r5+2048], %r1338;
	bar.warp.sync 	-1;
	shl.b32 	%r1343, %r1318, 6;
	add.s32 	%r6, %r5, %r1343;
	ld.shared.u32 	%r1344, [%r6];
	ld.shared.u32 	%r1345, [%r6+4];
	ld.shared.u32 	%r1346, [%r6+8];
	ld.shared.u32 	%r1347, [%r6+12];
	ld.shared.u32 	%r1348, [%r6+16];
	ld.shared.u32 	%r1349, [%r6+20];
	ld.shared.u32 	%r1350, [%r6+24];
	ld.shared.u32 	%r1351, [%r6+28];
	ld.shared.u32 	%r1352, [%r6+32];
	ld.shared.u32 	%r1353, [%r6+36];
	ld.shared.u32 	%r1354, [%r6+40];
	ld.shared.u32 	%r1355, [%r6+44];
	ld.shared.u32 	%r1356, [%r6+48];
	ld.shared.u32 	%r1357, [%r6+52];
	ld.shared.u32 	%r1358, [%r6+56];
	ld.shared.u32 	%r1359, [%r6+60];
	ld.shared.u32 	%r1360, [%r6+64];
	bar.sync 	0;
	// begin inline asm
	griddepcontrol.launch_dependents;
	// end inline asm
	ld.global.u64 	%rd835, [a_i];
	mul.wide.s32 	%rd836, %r1345, 4;
	add.s64 	%rd837, %rd835, %rd836;
	ld.u32 	%r1361, [%rd837];
	mul.wide.s32 	%rd838, %r1344, 4;
	add.s64 	%rd839, %rd835, %rd838;
	ld.u32 	%r1362, [%rd839];
	setp.lt.s32 	%p376, %r1361, %r1362;
	selp.b32 	%r1363, %r1344, %r1345, %p376;
	selp.b32 	%r1364, %r1345, %r1344, %p376;
	mul.wide.s32 	%rd840, %r1347, 4;
	add.s64 	%rd841, %rd835, %rd840;
	ld.u32 	%r1365, [%rd841];
	mul.wide.s32 	%rd842, %r1346, 4;
	add.s64 	%rd843, %rd835, %rd842;
	ld.u32 	%r1366, [%rd843];
	setp.lt.s32 	%p377, %r1365, %r1366;
	selp.b32 	%r1367, %r1346, %r1347, %p377;
	selp.b32 	%r1368, %r1347, %r1346, %p377;
	mul.wide.s32 	%rd844, %r1349, 4;
	add.s64 	%rd845, %rd835, %rd844;
	ld.u32 	%r1369, [%rd845];
	mul.wide.s32 	%rd846, %r1348, 4;
	add.s64 	%rd847, %rd835, %rd846;
	ld.u32 	%r1370, [%rd847];
	setp.lt.s32 	%p378, %r1369, %r1370;
	selp.b32 	%r1371, %r1348, %r1349, %p378;
	selp.b32 	%r1372, %r1349, %r1348, %p378;
	mul.wide.s32 	%rd848, %r1351, 4;
	add.s64 	%rd849, %rd835, %rd848;
	ld.u32 	%r1373, [%rd849];
	mul.wide.s32 	%rd850, %r1350, 4;
	add.s64 	%rd851, %rd835, %rd850;
	ld.u32 	%r1374, [%rd851];
	setp.lt.s32 	%p379, %r1373, %r1374;
	selp.b32 	%r1375, %r1350, %r1351, %p379;
	selp.b32 	%r1376, %r1351, %r1350, %p379;
	mul.wide.s32 	%rd852, %r1353, 4;
	add.s64 	%rd853, %rd835, %rd852;
	ld.u32 	%r1377, [%rd853];
	mul.wide.s32 	%rd854, %r1352, 4;
	add.s64 	%rd855, %rd835, %rd854;
	ld.u32 	%r1378, [%rd855];
	setp.lt.s32 	%p380, %r1377, %r1378;
	selp.b32 	%r1379, %r1352, %r1353, %p380;
	selp.b32 	%r1380, %r1353, %r1352, %p380;
	mul.wide.s32 	%rd856, %r1355, 4;
	add.s64 	%rd857, %rd835, %rd856;
	ld.u32 	%r1381, [%rd857];
	mul.wide.s32 	%rd858, %r1354, 4;
	add.s64 	%rd859, %rd835, %rd858;
	ld.u32 	%r1382, [%rd859];
	setp.lt.s32 	%p381, %r1381, %r1382;
	selp.b32 	%r1383, %r1354, %r1355, %p381;
	selp.b32 	%r1384, %r1355, %r1354, %p381;
	mul.wide.s32 	%rd860, %r1357, 4;
	add.s64 	%rd861, %rd835, %rd860;
	ld.u32 	%r1385, [%rd861];
	mul.wide.s32 	%rd862, %r1356, 4;
	add.s64 	%rd863, %rd835, %rd862;
	ld.u32 	%r1386, [%rd863];
	setp.lt.s32 	%p382, %r1385, %r1386;
	selp.b32 	%r1387, %r1356, %r1357, %p382;
	selp.b32 	%r1388, %r1357, %r1356, %p382;
	mul.wide.s32 	%rd864, %r1359, 4;
	add.s64 	%rd865, %rd835, %rd864;
	ld.u32 	%r1389, [%rd865];
	mul.wide.s32 	%rd866, %r1358, 4;
	add.s64 	%rd867, %rd835, %rd866;
	ld.u32 	%r1390, [%rd867];
	setp.lt.s32 	%p383, %r1389, %r1390;
	selp.b32 	%r1391, %r1358, %r1359, %p383;
	selp.b32 	%r1392, %r1359, %r1358, %p383;
	mul.wide.s32 	%rd868, %r1368, 4;
	add.s64 	%rd869, %rd835, %rd868;
	ld.u32 	%r1393, [%rd869];
	mul.wide.s32 	%rd870, %r1363, 4;
	add.s64 	%rd871, %rd835, %rd870;
	ld.u32 	%r1394, [%rd871];
	setp.lt.s32 	%p384, %r1393, %r1394;
	selp.b32 	%r1395, %r1363, %r1368, %p384;
	selp.b32 	%r1396, %r1368, %r1363, %p384;
	mul.wide.s32 	%rd872, %r1372, 4;
	add.s64 	%rd873, %rd835, %rd872;
	ld.u32 	%r1397, [%rd873];
	mul.wide.s32 	%rd874, %r1367, 4;
	add.s64 	%rd875, %rd835, %rd874;
	ld.u32 	%r1398, [%rd875];
	setp.lt.s32 	%p385, %r1397, %r1398;
	selp.b32 	%r1399, %r1367, %r1372, %p385;
	selp.b32 	%r1400, %r1372, %r1367, %p385;
	mul.wide.s32 	%rd876, %r1376, 4;
	add.s64 	%rd877, %rd835, %rd876;
	ld.u32 	%r1401, [%rd877];
	mul.wide.s32 	%rd878, %r1371, 4;
	add.s64 	%rd879, %rd835, %rd878;
	ld.u32 	%r1402, [%rd879];
	setp.lt.s32 	%p386, %r1401, %r1402;
	selp.b32 	%r1403, %r1371, %r1376, %p386;
	selp.b32 	%r1404, %r1376, %r1371, %p386;
	mul.wide.s32 	%rd880, %r1380, 4;
	add.s64 	%rd881, %rd835, %rd880;
	ld.u32 	%r1405, [%rd881];
	mul.wide.s32 	%rd882, %r1375, 4;
	add.s64 	%rd883, %rd835, %rd882;
	ld.u32 	%r1406, [%rd883];
	setp.lt.s32 	%p387, %r1405, %r1406;
	selp.b32 	%r1407, %r1375, %r1380, %p387;
	selp.b32 	%r1408, %r1380, %r1375, %p387;
	mul.wide.s32 	%rd884, %r1384, 4;
	add.s64 	%rd885, %rd835, %rd884;
	ld.u32 	%r1409, [%rd885];
	mul.wide.s32 	%rd886, %r1379, 4;
	add.s64 	%rd887, %rd835, %rd886;
	ld.u32 	%r1410, [%rd887];
	setp.lt.s32 	%p388, %r1409, %r1410;
	selp.b32 	%r1411, %r1379, %r1384, %p388;
	selp.b32 	%r1412, %r1384, %r1379, %p388;
	mul.wide.s32 	%rd888, %r1388, 4;
	add.s64 	%rd889, %rd835, %rd888;
	ld.u32 	%r1413, [%rd889];
	mul.wide.s32 	%rd890, %r1383, 4;
	add.s64 	%rd891, %rd835, %rd890;
	ld.u32 	%r1414, [%rd891];
	setp.lt.s32 	%p389, %r1413, %r1414;
	selp.b32 	%r1415, %r1383, %r1388, %p389;
	selp.b32 	%r1416, %r1388, %r1383, %p389;
	mul.wide.s32 	%rd892, %r1392, 4;
	add.s64 	%rd893, %rd835, %rd892;
	ld.u32 	%r1417, [%rd893];
	mul.wide.s32 	%rd894, %r1387, 4;
	add.s64 	%rd895, %rd835, %rd894;
	ld.u32 	%r1418, [%rd895];
	setp.lt.s32 	%p390, %r1417, %r1418;
	selp.b32 	%r1419, %r1387, %r1392, %p390;
	selp.b32 	%r1420, %r1392, %r1387, %p390;
	mul.wide.s32 	%rd896, %r1360, 4;
	add.s64 	%rd897, %rd835, %rd896;
	ld.u32 	%r1421, [%rd897];
	mul.wide.s32 	%rd898, %r1391, 4;
	add.s64 	%rd899, %rd835, %rd898;
	ld.u32 	%r1422, [%rd899];
	setp.lt.s32 	%p391, %r1421, %r1422;
	selp.b32 	%r1423, %r1391, %r1360, %p391;
	selp.b32 	%r1424, %r1360, %r1391, %p391;
	mul.wide.s32 	%rd900, %r1396, 4;
	add.s64 	%rd901, %rd835, %rd900;
	ld.u32 	%r1425, [%rd901];
	mul.wide.s32 	%rd902, %r1364, 4;
	add.s64 	%rd903, %rd835, %rd902;
	ld.u32 	%r1426, [%rd903];
	setp.lt.s32 	%p392, %r1425, %r1426;
	selp.b32 	%r1427, %r1364, %r1396, %p392;
	selp.b32 	%r1428, %r1396, %r1364, %p392;
	mul.wide.s32 	%rd904, %r1400, 4;
	add.s64 	%rd905, %rd835, %rd904;
	ld.u32 	%r1429, [%rd905];
	mul.wide.s32 	%rd906, %r1395, 4;
	add.s64 	%rd907, %rd835, %rd906;
	ld.u32 	%r1430, [%rd907];
	setp.lt.s32 	%p393, %r1429, %r1430;
	selp.b32 	%r1431, %r1395, %r1400, %p393;
	selp.b32 	%r1432, %r1400, %r1395, %p393;
	mul.wide.s32 	%rd908, %r1404, 4;
	add.s64 	%rd909, %rd835, %rd908;
	ld.u32 	%r1433, [%rd909];
	mul.wide.s32 	%rd910, %r1399, 4;
	add.s64 	%rd911, %rd835, %rd910;
	ld.u32 	%r1434, [%rd911];
	setp.lt.s32 	%p394, %r1433, %r1434;
	selp.b32 	%r1435, %r1399, %r1404, %p394;
	selp.b32 	%r1436, %r1404, %r1399, %p394;
	mul.wide.s32 	%rd912, %r1408, 4;
	add.s64 	%rd913, %rd835, %rd912;
	ld.u32 	%r1437, [%rd913];
	mul.wide.s32 	%rd914, %r1403, 4;
	add.s64 	%rd915, %rd835, %rd914;
	ld.u32 	%r1438, [%rd915];
	setp.lt.s32 	%p395, %r1437, %r1438;
	selp.b32 	%r1439, %r1403, %r1408, %p395;
	selp.b32 	%r1440, %r1408, %r1403, %p395;
	mul.wide.s32 	%rd916, %r1412, 4;
	add.s64 	%rd917, %rd835, %rd916;
	ld.u32 	%r1441, [%rd917];
	mul.wide.s32 	%rd918, %r1407, 4;
	add.s64 	%rd919, %rd835, %rd918;
	ld.u32 	%r1442, [%rd919];
	setp.lt.s32 	%p396, %r1441, %r1442;
	selp.b32 	%r1443, %r1407, %r1412, %p396;
	selp.b32 	%r1444, %r1412, %r1407, %p396;
	mul.wide.s32 	%rd920, %r1416, 4;
	add.s64 	%rd921, %rd835, %rd920;
	ld.u32 	%r1445, [%rd921];
	mul.wide.s32 	%rd922, %r1411, 4;
	add.s64 	%rd923, %rd835, %rd922;
	ld.u32 	%r1446, [%rd923];
	setp.lt.s32 	%p397, %r1445, %r1446;
	selp.b32 	%r1447, %r1411, %r1416, %p397;
	selp.b32 	%r1448, %r1416, %r1411, %p397;
	mul.wide.s32 	%rd924, %r1420, 4;
	add.s64 	%rd925, %rd835, %rd924;
	ld.u32 	%r1449, [%rd925];
	mul.wide.s32 	%rd926, %r1415, 4;
	add.s64 	%rd927, %rd835, %rd926;
	ld.u32 	%r1450, [%rd927];
	setp.lt.s32 	%p398, %r1449, %r1450;
	selp.b32 	%r1451, %r1415, %r1420, %p398;
	selp.b32 	%r1452, %r1420, %r1415, %p398;
	mul.wide.s32 	%rd928, %r1424, 4;
	add.s64 	%rd929, %rd835, %rd928;
	ld.u32 	%r1453, [%rd929];
	mul.wide.s32 	%rd930, %r1419, 4;
	add.s64 	%rd931, %rd835, %rd930;
	ld.u32 	%r1454, [%rd931];
	setp.lt.s32 	%p399, %r1453, %r1454;
	selp.b32 	%r1455, %r1419, %r1424, %p399;
	selp.b32 	%r1456, %r1424, %r1419, %p399;
	mul.wide.s32 	%rd932, %r1432, 4;
	add.s64 	%rd933, %rd835, %rd932;
	ld.u32 	%r1457, [%rd933];
	mul.wide.s32 	%rd934, %r1427, 4;
	add.s64 	%rd935, %rd835, %rd934;
	ld.u32 	%r1458, [%rd935];
	setp.lt.s32 	%p400, %r1457, %r1458;
	selp.b32 	%r1459, %r1427, %r1432, %p400;
	selp.b32 	%r1460, %r1432, %r1427, %p400;
	mul.wide.s32 	%rd936, %r1436, 4;
	add.s64 	%rd937, %rd835, %rd936;
	ld.u32 	%r1461, [%rd937];
	mul.wide.s32 	%rd938, %r1431, 4;
	add.s64 	%rd939, %rd835, %rd938;
	ld.u32 	%r1462, [%rd939];
	setp.lt.s32 	%p401, %r1461, %r1462;
	selp.b32 	%r1463, %r1431, %r1436, %p401;
	selp.b32 	%r1464, %r1436, %r1431, %p401;
	mul.wide.s32 	%rd940, %r1440, 4;
	add.s64 	%rd941, %rd835, %rd940;
	ld.u32 	%r1465, [%rd941];
	mul.wide.s32 	%rd942, %r1435, 4;
	add.s64 	%rd943, %rd835, %rd942;
	ld.u32 	%r1466, [%rd943];
	setp.lt.s32 	%p402, %r1465, %r1466;
	selp.b32 	%r1467, %r1435, %r1440, %p402;
	selp.b32 	%r1468, %r1440, %r1435, %p402;
	mul.wide.s32 	%rd944, %r1444, 4;
	add.s64 	%rd945, %rd835, %rd944;
	ld.u32 	%r1469, [%rd945];
	mul.wide.s32 	%rd946, %r1439, 4;
	add.s64 	%rd947, %rd835, %rd946;
	ld.u32 	%r1470, [%rd947];
	setp.lt.s32 	%p403, %r1469, %r1470;
	selp.b32 	%r1471, %r1439, %r1444, %p403;
	selp.b32 	%r1472, %r1444, %r1439, %p403;
	mul.wide.s32 	%rd948, %r1448, 4;
	add.s64 	%rd949, %rd835, %rd948;
	ld.u32 	%r1473, [%rd949];
	mul.wide.s32 	%rd950, %r1443, 4;
	add.s64 	%rd951, %rd835, %rd950;
	ld.u32 	%r1474, [%rd951];
	setp.lt.s32 	%p404, %r1473, %r1474;
	selp.b32 	%r1475, %r1443, %r1448, %p404;
	selp.b32 	%r1476, %r1448, %r1443, %p404;
	mul.wide.s32 	%rd952, %r1452, 4;
	add.s64 	%rd953, %rd835, %rd952;
	ld.u32 	%r1477, [%rd953];
	mul.wide.s32 	%rd954, %r1447, 4;
	add.s64 	%rd955, %rd835, %rd954;
	ld.u32 	%r1478, [%rd955];
	setp.lt.s32 	%p405, %r1477, %r1478;
	selp.b32 	%r1479, %r1447, %r1452, %p405;
	selp.b32 	%r1480, %r1452, %r1447, %p405;
	mul.wide.s32 	%rd956, %r1456, 4;
	add.s64 	%rd957, %rd835, %rd956;
	ld.u32 	%r1481, [%rd957];
	mul.wide.s32 	%rd958, %r1451, 4;
	add.s64 	%rd959, %rd835, %rd958;
	ld.u32 	%r1482, [%rd959];
	setp.lt.s32 	%p406, %r1481, %r1482;
	selp.b32 	%r1483, %r1451, %r1456, %p406;
	selp.b32 	%r1484, %r1456, %r1451, %p406;
	mul.wide.s32 	%rd960, %r1423, 4;
	add.s64 	%rd961, %rd835, %rd960;
	ld.u32 	%r1485, [%rd961];
	mul.wide.s32 	%rd962, %r1455, 4;
	add.s64 	%rd963, %rd835, %rd962;
	ld.u32 	%r1486, [%rd963];
	setp.lt.s32 	%p407, %r1485, %r1486;
	selp.b32 	%r1487, %r1455, %r1423, %p407;
	selp.b32 	%r1488, %r1423, %r1455, %p407;
	mul.wide.s32 	%rd964, %r1460, 4;
	add.s64 	%rd965, %rd835, %rd964;
	ld.u32 	%r1489, [%rd965];
	mul.wide.s32 	%rd966, %r1428, 4;
	add.s64 	%rd967, %rd835, %rd966;
	ld.u32 	%r1490, [%rd967];
	setp.lt.s32 	%p408, %r1489, %r1490;
	selp.b32 	%r1491, %r1428, %r1460, %p408;
	selp.b32 	%r1492, %r1460, %r1428, %p408;
	mul.wide.s32 	%rd968, %r1464, 4;
	add.s64 	%rd969, %rd835, %rd968;
	ld.u32 	%r1493, [%rd969];
	mul.wide.s32 	%rd970, %r1459, 4;
	add.s64 	%rd971, %rd835, %rd970;
	ld.u32 	%r1494, [%rd971];
	setp.lt.s32 	%p409, %r1493, %r1494;
	selp.b32 	%r1495, %r1459, %r1464, %p409;
	selp.b32 	%r1496, %r1464, %r1459, %p409;
	mul.wide.s32 	%rd972, %r1468, 4;
	add.s64 	%rd973, %rd835, %rd972;
	ld.u32 	%r1497, [%rd973];
	mul.wide.s32 	%rd974, %r1463, 4;
	add.s64 	%rd975, %rd835, %rd974;
	ld.u32 	%r1498, [%rd975];
	setp.lt.s32 	%p410, %r1497, %r1498;
	selp.b32 	%r1499, %r1463, %r1468, %p410;
	selp.b32 	%r1500, %r1468, %r1463, %p410;
	mul.wide.s32 	%rd976, %r1472, 4;
	add.s64 	%rd977, %rd835, %rd976;
	ld.u32 	%r1501, [%rd977];
	mul.wide.s32 	%rd978, %r1467, 4;
	add.s64 	%rd979, %rd835, %rd978;
	ld.u32 	%r1502, [%rd979];
	setp.lt.s32 	%p411, %r1501, %r1502;
	selp.b32 	%r1503, %r1467, %r1472, %p411;
	selp.b32 	%r1504, %r1472, %r1467, %p411;
	mul.wide.s32 	%rd980, %r1476, 4;
	add.s64 	%rd981, %rd835, %rd980;
	ld.u32 	%r1505, [%rd981];
	mul.wide.s32 	%rd982, %r1471, 4;
	add.s64 	%rd983, %rd835, %rd982;
	ld.u32 	%r1506, [%rd983];
	setp.lt.s32 	%p412, %r1505, %r1506;
	selp.b32 	%r1507, %r1471, %r1476, %p412;
	selp.b32 	%r1508, %r1476, %r1471, %p412;
	mul.wide.s32 	%rd984, %r1480, 4;
	add.s64 	%rd985, %rd835, %rd984;
	ld.u32 	%r1509, [%rd985];
	mul.wide.s32 	%rd986, %r1475, 4;
	add.s64 	%rd987, %rd835, %rd986;
	ld.u32 	%r1510, [%rd987];
	setp.lt.s32 	%p413, %r1509, %r1510;
	selp.b32 	%r1511, %r1475, %r1480, %p413;
	selp.b32 	%r1512, %r1480, %r1475, %p413;
	mul.wide.s32 	%rd988, %r1484, 4;
	add.s64 	%rd989, %rd835, %rd988;
	ld.u32 	%r1513, [%rd989];
	mul.wide.s32 	%rd990, %r1479, 4;
	add.s64 	%rd991, %rd835, %rd990;
	ld.u32 	%r1514, [%rd991];
	setp.lt.s32 	%p414, %r1513, %r1514;
	selp.b32 	%r1515, %r1479, %r1484, %p414;
	selp.b32 	%r1516, %r1484, %r1479, %p414;
	mul.wide.s32 	%rd992, %r1488, 4;
	add.s64 	%rd993, %rd835, %rd992;
	ld.u32 	%r1517, [%rd993];
	mul.wide.s32 	%rd994, %r1483, 4;
	add.s64 	%rd995, %rd835, %rd994;
	ld.u32 	%r1518, [%rd995];
	setp.lt.s32 	%p415, %r1517, %r1518;
	selp.b32 	%r1519, %r1483, %r1488, %p415;
	selp.b32 	%r1520, %r1488, %r1483, %p415;
	mul.wide.s32 	%rd996, %r1496, 4;
	add.s64 	%rd997, %rd835, %rd996;
	ld.u32 	%r1521, [%rd997];
	mul.wide.s32 	%rd998, %r1491, 4;
	add.s64 	%rd999, %rd835, %rd998;
	ld.u32 	%r1522, [%rd999];
	setp.lt.s32 	%p416, %r1521, %r1522;
	selp.b32 	%r1523, %r1491, %r1496, %p416;
	selp.b32 	%r1524, %r1496, %r1491, %p416;
	mul.wide.s32 	%rd1000, %r1500, 4;
	add.s64 	%rd1001, %rd835, %rd1000;
	ld.u32 	%r1525, [%rd1001];
	mul.wide.s32 	%rd1002, %r1495, 4;
	add.s64 	%rd1003, %rd835, %rd1002;
	ld.u32 	%r1526, [%rd1003];
	setp.lt.s32 	%p417, %r1525, %r1526;
	selp.b32 	%r1527, %r1495, %r1500, %p417;
	selp.b32 	%r1528, %r1500, %r1495, %p417;
	mul.wide.s32 	%rd1004, %r1504, 4;
	add.s64 	%rd1005, %rd835, %rd1004;
	ld.u32 	%r1529, [%rd1005];
	mul.wide.s32 	%rd1006, %r1499, 4;
	add.s64 	%rd1007, %rd835, %rd1006;
	ld.u32 	%r1530, [%rd1007];
	setp.lt.s32 	%p418, %r1529, %r1530;
	selp.b32 	%r1531, %r1499, %r1504, %p418;
	selp.b32 	%r1532, %r1504, %r1499, %p418;
	mul.wide.s32 	%rd1008, %r1508, 4;
	add.s64 	%rd1009, %rd835, %rd1008;
	ld.u32 	%r1533, [%rd1009];
	mul.wide.s32 	%rd1010, %r1503, 4;
	add.s64 	%rd1011, %rd835, %rd1010;
	ld.u32 	%r1534, [%rd1011];
	setp.lt.s32 	%p419, %r1533, %r1534;
	selp.b32 	%r1535, %r1503, %r1508, %p419;
	selp.b32 	%r1536, %r1508, %r1503, %p419;
	mul.wide.s32 	%rd1012, %r1512, 4;
	add.s64 	%rd1013, %rd835, %rd1012;
	ld.u32 	%r1537, [%rd1013];
	mul.wide.s32 	%rd1014, %r1507, 4;
	add.s64 	%rd1015, %rd835, %rd1014;
	ld.u32 	%r1538, [%rd1015];
	setp.lt.s32 	%p420, %r1537, %r1538;
	selp.b32 	%r1539, %r1507, %r1512, %p420;
	selp.b32 	%r1540, %r1512, %r1507, %p420;
	mul.wide.s32 	%rd1016, %r1516, 4;
	add.s64 	%rd1017, %rd835, %rd1016;
	ld.u32 	%r1541, [%rd1017];
	mul.wide.s32 	%rd1018, %r1511, 4;
	add.s64 	%rd1019, %rd835, %rd1018;
	ld.u32 	%r1542, [%rd1019];
	setp.lt.s32 	%p421, %r1541, %r1542;
	selp.b32 	%r1543, %r1511, %r1516, %p421;
	selp.b32 	%r1544, %r1516, %r1511, %p421;
	mul.wide.s32 	%rd1020, %r1520, 4;
	add.s64 	%rd1021, %rd835, %rd1020;
	ld.u32 	%r1545, [%rd1021];
	mul.wide.s32 	%rd1022, %r1515, 4;
	add.s64 	%rd1023, %rd835, %rd1022;
	ld.u32 	%r1546, [%rd1023];
	setp.lt.s32 	%p422, %r1545, %r1546;
	selp.b32 	%r1547, %r1515, %r1520, %p422;
	selp.b32 	%r1548, %r1520, %r1515, %p422;
	mul.wide.s32 	%rd1024, %r1487, 4;
	add.s64 	%rd1025, %rd835, %rd1024;
	ld.u32 	%r1549, [%rd1025];
	mul.wide.s32 	%rd1026, %r1519, 4;
	add.s64 	%rd1027, %rd835, %rd1026;
	ld.u32 	%r1550, [%rd1027];
	setp.lt.s32 	%p423, %r1549, %r1550;
	selp.b32 	%r1551, %r1519, %r1487, %p423;
	selp.b32 	%r1552, %r1487, %r1519, %p423;
	mul.wide.s32 	%rd1028, %r1524, 4;
	add.s64 	%rd1029, %rd835, %rd1028;
	ld.u32 	%r1553, [%rd1029];
	mul.wide.s32 	%rd1030, %r1492, 4;
	add.s64 	%rd1031, %rd835, %rd1030;
	ld.u32 	%r1554, [%rd1031];
	setp.lt.s32 	%p424, %r1553, %r1554;
	selp.b32 	%r1555, %r1492, %r1524, %p424;
	selp.b32 	%r1556, %r1524, %r1492, %p424;
	mul.wide.s32 	%rd1032, %r1528, 4;
	add.s64 	%rd1033, %rd835, %rd1032;
	ld.u32 	%r1557, [%rd1033];
	mul.wide.s32 	%rd1034, %r1523, 4;
	add.s64 	%rd1035, %rd835, %rd1034;
	ld.u32 	%r1558, [%rd1035];
	setp.lt.s32 	%p425, %r1557, %r1558;
	selp.b32 	%r1559, %r1523, %r1528, %p425;
	selp.b32 	%r1560, %r1528, %r1523, %p425;
	mul.wide.s32 	%rd1036, %r1532, 4;
	add.s64 	%rd1037, %rd835, %rd1036;
	ld.u32 	%r1561, [%rd1037];
	mul.wide.s32 	%rd1038, %r1527, 4;
	add.s64 	%rd1039, %rd835, %rd1038;
	ld.u32 	%r1562, [%rd1039];
	setp.lt.s32 	%p426, %r1561, %r1562;
	selp.b32 	%r1563, %r1527, %r1532, %p426;
	selp.b32 	%r1564, %r1532, %r1527, %p426;
	mul.wide.s32 	%rd1040, %r1536, 4;
	add.s64 	%rd1041, %rd835, %rd1040;
	ld.u32 	%r1565, [%rd1041];
	mul.wide.s32 	%rd1042, %r1531, 4;
	add.s64 	%rd1043, %rd835, %rd1042;
	ld.u32 	%r1566, [%rd1043];
	setp.lt.s32 	%p427, %r1565, %r1566;
	selp.b32 	%r1567, %r1531, %r1536, %p427;
	selp.b32 	%r1568, %r1536, %r1531, %p427;
	mul.wide.s32 	%rd1044, %r1540, 4;
	add.s64 	%rd1045, %rd835, %rd1044;
	ld.u32 	%r1569, [%rd1045];
	mul.wide.s32 	%rd1046, %r1535, 4;
	add.s64 	%rd1047, %rd835, %rd1046;
	ld.u32 	%r1570, [%rd1047];
	setp.lt.s32 	%p428, %r1569, %r1570;
	selp.b32 	%r1571, %r1535, %r1540, %p428;
	selp.b32 	%r1572, %r1540, %r1535, %p428;
	mul.wide.s32 	%rd1048, %r1544, 4;
	add.s64 	%rd1049, %rd835, %rd1048;
	ld.u32 	%r1573, [%rd1049];
	mul.wide.s32 	%rd1050, %r1539, 4;
	add.s64 	%rd1051, %rd835, %rd1050;
	ld.u32 	%r1574, [%rd1051];
	setp.lt.s32 	%p429, %r1573, %r1574;
	selp.b32 	%r1575, %r1539, %r1544, %p429;
	selp.b32 	%r1576, %r1544, %r1539, %p429;
	mul.wide.s32 	%rd1052, %r1548, 4;
	add.s64 	%rd1053, %rd835, %rd1052;
	ld.u32 	%r1577, [%rd1053];
	mul.wide.s32 	%rd1054, %r1543, 4;
	add.s64 	%rd1055, %rd835, %rd1054;
	ld.u32 	%r1578, [%rd1055];
	setp.lt.s32 	%p430, %r1577, %r1578;
	selp.b32 	%r1579, %r1543, %r1548, %p430;
	selp.b32 	%r1580, %r1548, %r1543, %p430;
	mul.wide.s32 	%rd1056, %r1552, 4;
	add.s64 	%rd1057, %rd835, %rd1056;
	ld.u32 	%r1581, [%rd1057];
	mul.wide.s32 	%rd1058, %r1547, 4;
	add.s64 	%rd1059, %rd835, %rd1058;
	ld.u32 	%r1582, [%rd1059];
	setp.lt.s32 	%p431, %r1581, %r1582;
	selp.b32 	%r1583, %r1547, %r1552, %p431;
	selp.b32 	%r1584, %r1552, %r1547, %p431;
	mul.wide.s32 	%rd1060, %r1560, 4;
	add.s64 	%rd1061, %rd835, %rd1060;
	ld.u32 	%r1585, [%rd1061];
	mul.wide.s32 	%rd1062, %r1555, 4;
	add.s64 	%rd1063, %rd835, %rd1062;
	ld.u32 	%r1586, [%rd1063];
	setp.lt.s32 	%p432, %r1585, %r1586;
	selp.b32 	%r1587, %r1555, %r1560, %p432;
	selp.b32 	%r1588, %r1560, %r1555, %p432;
	mul.wide.s32 	%rd1064, %r1564, 4;
	add.s64 	%rd1065, %rd835, %rd1064;
	ld.u32 	%r1589, [%rd1065];
	mul.wide.s32 	%rd1066, %r1559, 4;
	add.s64 	%rd1067, %rd835, %rd1066;
	ld.u32 	%r1590, [%rd1067];
	setp.lt.s32 	%p433, %r1589, %r1590;
	selp.b32 	%r1591, %r1559, %r1564, %p433;
	selp.b32 	%r1592, %r1564, %r1559, %p433;
	mul.wide.s32 	%rd1068, %r1568, 4;
	add.s64 	%rd1069, %rd835, %rd1068;
	ld.u32 	%r1593, [%rd1069];
	mul.wide.s32 	%rd1070, %r1563, 4;
	add.s64 	%rd1071, %rd835, %rd1070;
	ld.u32 	%r1594, [%rd1071];
	setp.lt.s32 	%p434, %r1593, %r1594;
	selp.b32 	%r1595, %r1563, %r1568, %p434;
	selp.b32 	%r1596, %r1568, %r1563, %p434;
	mul.wide.s32 	%rd1072, %r1572, 4;
	add.s64 	%rd1073, %rd835, %rd1072;
	ld.u32 	%r1597, [%rd1073];
	mul.wide.s32 	%rd1074, %r1567, 4;
	add.s64 	%rd1075, %rd835, %rd1074;
	ld.u32 	%r1598, [%rd1075];
	setp.lt.s32 	%p435, %r1597, %r1598;
	selp.b32 	%r1599, %r1567, %r1572, %p435;
	selp.b32 	%r1600, %r1572, %r1567, %p435;
	mul.wide.s32 	%rd1076, %r1576, 4;
	add.s64 	%rd1077, %rd835, %rd1076;
	ld.u32 	%r1601, [%rd1077];
	mul.wide.s32 	%rd1078, %r1571, 4;
	add.s64 	%rd1079, %rd835, %rd1078;
	ld.u32 	%r1602, [%rd1079];
	setp.lt.s32 	%p436, %r1601, %r1602;
	selp.b32 	%r1603, %r1571, %r1576, %p436;
	selp.b32 	%r1604, %r1576, %r1571, %p436;
	mul.wide.s32 	%rd1080, %r1580, 4;
	add.s64 	%rd1081, %rd835, %rd1080;
	ld.u32 	%r1605, [%rd1081];
	mul.wide.s32 	%rd1082, %r1575, 4;
	add.s64 	%rd1083, %rd835, %rd1082;
	ld.u32 	%r1606, [%rd1083];
	setp.lt.s32 	%p437, %r1605, %r1606;
	selp.b32 	%r1607, %r1575, %r1580, %p437;
	selp.b32 	%r1608, %r1580, %r1575, %p437;
	mul.wide.s32 	%rd1084, %r1584, 4;
	add.s64 	%rd1085, %rd835, %rd1084;
	ld.u32 	%r1609, [%rd1085];
	mul.wide.s32 	%rd1086, %r1579, 4;
	add.s64 	%rd1087, %rd835, %rd1086;
	ld.u32 	%r1610, [%rd1087];
	setp.lt.s32 	%p438, %r1609, %r1610;
	selp.b32 	%r1611, %r1579, %r1584, %p438;
	selp.b32 	%r1612, %r1584, %r1579, %p438;
	mul.wide.s32 	%rd1088, %r1551, 4;
	add.s64 	%rd1089, %rd835, %rd1088;
	ld.u32 	%r1613, [%rd1089];
	mul.wide.s32 	%rd1090, %r1583, 4;
	add.s64 	%rd1091, %rd835, %rd1090;
	ld.u32 	%r1614, [%rd1091];
	setp.lt.s32 	%p439, %r1613, %r1614;
	selp.b32 	%r1615, %r1583, %r1551, %p439;
	selp.b32 	%r1616, %r1551, %r1583, %p439;
	mul.wide.s32 	%rd1092, %r1588, 4;
	add.s64 	%rd1093, %rd835, %rd1092;
	ld.u32 	%r1617, [%rd1093];
	mul.wide.s32 	%rd1094, %r1556, 4;
	add.s64 	%rd1095, %rd835, %rd1094;
	ld.u32 	%r1618, [%rd1095];
	setp.lt.s32 	%p440, %r1617, %r1618;
	selp.b32 	%r1619, %r1556, %r1588, %p440;
	selp.b32 	%r1620, %r1588, %r1556, %p440;
	mul.wide.s32 	%rd1096, %r1592, 4;
	add.s64 	%rd1097, %rd835, %rd1096;
	ld.u32 	%r1621, [%rd1097];
	mul.wide.s32 	%rd1098, %r1587, 4;
	add.s64 	%rd1099, %rd835, %rd1098;
	ld.u32 	%r1622, [%rd1099];
	setp.lt.s32 	%p441, %r1621, %r1622;
	selp.b32 	%r1623, %r1587, %r1592, %p441;
	selp.b32 	%r1624, %r1592, %r1587, %p441;
	mul.wide.s32 	%rd1100, %r1596, 4;
	add.s64 	%rd1101, %rd835, %rd1100;
	ld.u32 	%r1625, [%rd1101];
	mul.wide.s32 	%rd1102, %r1591, 4;
	add.s64 	%rd1103, %rd835, %rd1102;
	ld.u32 	%r1626, [%rd1103];
	setp.lt.s32 	%p442, %r1625, %r1626;
	selp.b32 	%r1627, %r1591, %r1596, %p442;
	selp.b32 	%r1628, %r1596, %r1591, %p442;
	mul.wide.s32 	%rd1104, %r1600, 4;
	add.s64 	%rd1105, %rd835, %rd1104;
	ld.u32 	%r1629, [%rd1105];
	mul.wide.s32 	%rd1106, %r1595, 4;
	add.s64 	%rd1107, %rd835, %rd1106;
	ld.u32 	%r1630, [%rd1107];
	setp.lt.s32 	%p443, %r1629, %r1630;
	selp.b32 	%r1631, %r1595, %r1600, %p443;
	selp.b32 	%r1632, %r1600, %r1595, %p443;
	mul.wide.s32 	%rd1108, %r1604, 4;
	add.s64 	%rd1109, %rd835, %rd1108;
	ld.u32 	%r1633, [%rd1109];
	mul.wide.s32 	%rd1110, %r1599, 4;
	add.s64 	%rd1111, %rd835, %rd1110;
	ld.u32 	%r1634, [%rd1111];
	setp.lt.s32 	%p444, %r1633, %r1634;
	selp.b32 	%r1635, %r1599, %r1604, %p444;
	selp.b32 	%r1636, %r1604, %r1599, %p444;
	mul.wide.s32 	%rd1112, %r1608, 4;
	add.s64 	%rd1113, %rd835, %rd1112;
	ld.u32 	%r1637, [%rd1113];
	mul.wide.s32 	%rd1114, %r1603, 4;
	add.s64 	%rd1115, %rd835, %rd1114;
	ld.u32 	%r1638, [%rd1115];
	setp.lt.s32 	%p445, %r1637, %r1638;
	selp.b32 	%r1639, %r1603, %r1608, %p445;
	selp.b32 	%r1640, %r1608, %r1603, %p445;
	mul.wide.s32 	%rd1116, %r1612, 4;
	add.s64 	%rd1117, %rd835, %rd1116;
	ld.u32 	%r1641, [%rd1117];
	mul.wide.s32 	%rd1118, %r1607, 4;
	add.s64 	%rd1119, %rd835, %rd1118;
	ld.u32 	%r1642, [%rd1119];
	setp.lt.s32 	%p446, %r1641, %r1642;
	selp.b32 	%r1643, %r1607, %r1612, %p446;
	selp.b32 	%r1644, %r1612, %r1607, %p446;
	mul.wide.s32 	%rd1120, %r1616, 4;
	add.s64 	%rd1121, %rd835, %rd1120;
	ld.u32 	%r1645, [%rd1121];
	mul.wide.s32 	%rd1122, %r1611, 4;
	add.s64 	%rd1123, %rd835, %rd1122;
	ld.u32 	%r1646, [%rd1123];
	setp.lt.s32 	%p447, %r1645, %r1646;
	selp.b32 	%r1647, %r1611, %r1616, %p447;
	selp.b32 	%r1648, %r1616, %r1611, %p447;
	mul.wide.s32 	%rd1124, %r1624, 4;
	add.s64 	%rd1125, %rd835, %rd1124;
	ld.u32 	%r1649, [%rd1125];
	mul.wide.s32 	%rd1126, %r1619, 4;
	add.s64 	%rd1127, %rd835, %rd1126;
	ld.u32 	%r1650, [%rd1127];
	setp.lt.s32 	%p448, %r1649, %r1650;
	selp.b32 	%r1651, %r1619, %r1624, %p448;
	selp.b32 	%r1652, %r1624, %r1619, %p448;
	mul.wide.s32 	%rd1128, %r1628, 4;
	add.s64 	%rd1129, %rd835, %rd1128;
	ld.u32 	%r1653, [%rd1129];
	mul.wide.s32 	%rd1130, %r1623, 4;
	add.s64 	%rd1131, %rd835, %rd1130;
	ld.u32 	%r1654, [%rd1131];
	setp.lt.s32 	%p449, %r1653, %r1654;
	selp.b32 	%r1655, %r1623, %r1628, %p449;
	selp.b32 	%r1656, %r1628, %r1623, %p449;
	mul.wide.s32 	%rd1132, %r1632, 4;
	add.s64 	%rd1133, %rd835, %rd1132;
	ld.u32 	%r1657, [%rd1133];
	mul.wide.s32 	%rd1134, %r1627, 4;
	add.s64 	%rd1135, %rd835, %rd1134;
	ld.u32 	%r1658, [%rd1135];
	setp.lt.s32 	%p450, %r1657, %r1658;
	selp.b32 	%r1659, %r1627, %r1632, %p450;
	selp.b32 	%r1660, %r1632, %r1627, %p450;
	mul.wide.s32 	%rd1136, %r1636, 4;
	add.s64 	%rd1137, %rd835, %rd1136;
	ld.u32 	%r1661, [%rd1137];
	mul.wide.s32 	%rd1138, %r1631, 4;
	add.s64 	%rd1139, %rd835, %rd1138;
	ld.u32 	%r1662, [%rd1139];
	setp.lt.s32 	%p451, %r1661, %r1662;
	selp.b32 	%r1663, %r1631, %r1636, %p451;
	selp.b32 	%r1664, %r1636, %r1631, %p451;
	mul.wide.s32 	%rd1140, %r1640, 4;
	add.s64 	%rd1141, %rd835, %rd1140;
	ld.u32 	%r1665, [%rd1141];
	mul.wide.s32 	%rd1142, %r1635, 4;
	add.s64 	%rd1143, %rd835, %rd1142;
	ld.u32 	%r1666, [%rd1143];
	setp.lt.s32 	%p452, %r1665, %r1666;
	selp.b32 	%r1667, %r1635, %r1640, %p452;
	selp.b32 	%r1668, %r1640, %r1635, %p452;
	mul.wide.s32 	%rd1144, %r1644, 4;
	add.s64 	%rd1145, %rd835, %rd1144;
	ld.u32 	%r1669, [%rd1145];
	mul.wide.s32 	%rd1146, %r1639, 4;
	add.s64 	%rd1147, %rd835, %rd1146;
	ld.u32 	%r1670, [%rd1147];
	setp.lt.s32 	%p453, %r1669, %r1670;
	selp.b32 	%r1671, %r1639, %r1644, %p453;
	selp.b32 	%r1672, %r1644, %r1639, %p453;
	mul.wide.s32 	%rd1148, %r1648, 4;
	add.s64 	%rd1149, %rd835, %rd1148;
	ld.u32 	%r1673, [%rd1149];
	mul.wide.s32 	%rd1150, %r1643, 4;
	add.s64 	%rd1151, %rd835, %rd1150;
	ld.u32 	%r1674, [%rd1151];
	setp.lt.s32 	%p454, %r1673, %r1674;
	selp.b32 	%r1675, %r1643, %r1648, %p454;
	selp.b32 	%r1676, %r1648, %r1643, %p454;
	mul.wide.s32 	%rd1152, %r1615, 4;
	add.s64 	%rd1153, %rd835, %rd1152;
	ld.u32 	%r1677, [%rd1153];
	mul.wide.s32 	%rd1154, %r1647, 4;
	add.s64 	%rd1155, %rd835, %rd1154;
	ld.u32 	%r1678, [%rd1155];
	setp.lt.s32 	%p455, %r1677, %r1678;
	selp.b32 	%r1679, %r1647, %r1615, %p455;
	selp.b32 	%r1680, %r1615, %r1647, %p455;
	mul.wide.s32 	%rd1156, %r1652, 4;
	add.s64 	%rd1157, %rd835, %rd1156;
	ld.u32 	%r1681, [%rd1157];
	mul.wide.s32 	%rd1158, %r1620, 4;
	add.s64 	%rd1159, %rd835, %rd1158;
	ld.u32 	%r1682, [%rd1159];
	setp.lt.s32 	%p456, %r1681, %r1682;
	selp.b32 	%r1683, %r1620, %r1652, %p456;
	selp.b32 	%r1684, %r1652, %r1620, %p456;
	mul.wide.s32 	%rd1160, %r1656, 4;
	add.s64 	%rd1161, %rd835, %rd1160;
	ld.u32 	%r1685, [%rd1161];
	mul.wide.s32 	%rd1162, %r1651, 4;
	add.s64 	%rd1163, %rd835, %rd1162;
	ld.u32 	%r1686, [%rd1163];
	setp.lt.s32 	%p457, %r1685, %r1686;
	selp.b32 	%r1687, %r1651, %r1656, %p457;
	selp.b32 	%r1688, %r1656, %r1651, %p457;
	mul.wide.s32 	%rd1164, %r1660, 4;
	add.s64 	%rd1165, %rd835, %rd1164;
	ld.u32 	%r1689, [%rd1165];
	mul.wide.s32 	%rd1166, %r1655, 4;
	add.s64 	%rd1167, %rd835, %rd1166;
	ld.u32 	%r1690, [%rd1167];
	setp.lt.s32 	%p458, %r1689, %r1690;
	selp.b32 	%r1691, %r1655, %r1660, %p458;
	selp.b32 	%r1692, %r1660, %r1655, %p458;
	mul.wide.s32 	%rd1168, %r1664, 4;
	add.s64 	%rd1169, %rd835, %rd1168;
	ld.u32 	%r1693, [%rd1169];
	mul.wide.s32 	%rd1170, %r1659, 4;
	add.s64 	%rd1171, %rd835, %rd1170;
	ld.u32 	%r1694, [%rd1171];
	setp.lt.s32 	%p459, %r1693, %r1694;
	selp.b32 	%r1695, %r1659, %r1664, %p459;
	selp.b32 	%r1696, %r1664, %r1659, %p459;
	mul.wide.s32 	%rd1172, %r1668, 4;
	add.s64 	%rd1173, %rd835, %rd1172;
	ld.u32 	%r1697, [%rd1173];
	mul.wide.s32 	%rd1174, %r1663, 4;
	add.s64 	%rd1175, %rd835, %rd1174;
	ld.u32 	%r1698, [%rd1175];
	setp.lt.s32 	%p460, %r1697, %r1698;
	selp.b32 	%r1699, %r1663, %r1668, %p460;
	selp.b32 	%r1700, %r1668, %r1663, %p460;
	mul.wide.s32 	%rd1176, %r1672, 4;
	add.s64 	%rd1177, %rd835, %rd1176;
	ld.u32 	%r1701, [%rd1177];
	mul.wide.s32 	%rd1178, %r1667, 4;
	add.s64 	%rd1179, %rd835, %rd1178;
	ld.u32 	%r1702, [%rd1179];
	setp.lt.s32 	%p461, %r1701, %r1702;
	selp.b32 	%r1703, %r1667, %r1672, %p461;
	selp.b32 	%r1704, %r1672, %r1667, %p461;
	mul.wide.s32 	%rd1180, %r1676, 4;
	add.s64 	%rd1181, %rd835, %rd1180;
	ld.u32 	%r1705, [%rd1181];
	mul.wide.s32 	%rd1182, %r1671, 4;
	add.s64 	%rd1183, %rd835, %rd1182;
	ld.u32 	%r1706, [%rd1183];
	setp.lt.s32 	%p462, %r1705, %r1706;
	selp.b32 	%r1707, %r1671, %r1676, %p462;
	selp.b32 	%r1708, %r1676, %r1671, %p462;
	mul.wide.s32 	%rd1184, %r1680, 4;
	add.s64 	%rd1185, %rd835, %rd1184;
	ld.u32 	%r1709, [%rd1185];
	mul.wide.s32 	%rd1186, %r1675, 4;
	add.s64 	%rd1187, %rd835, %rd1186;
	ld.u32 	%r1710, [%rd1187];
	setp.lt.s32 	%p463, %r1709, %r1710;
	selp.b32 	%r1711, %r1675, %r1680, %p463;
	selp.b32 	%r1712, %r1680, %r1675, %p463;
	mul.wide.s32 	%rd1188, %r1688, 4;
	add.s64 	%rd1189, %rd835, %rd1188;
	ld.u32 	%r1713, [%rd1189];
	mul.wide.s32 	%rd1190, %r1683, 4;
	add.s64 	%rd1191, %rd835, %rd1190;
	ld.u32 	%r1714, [%rd1191];
	setp.lt.s32 	%p464, %r1713, %r1714;
	selp.b32 	%r1715, %r1683, %r1688, %p464;
	selp.b32 	%r1716, %r1688, %r1683, %p464;
	mul.wide.s32 	%rd1192, %r1692, 4;
	add.s64 	%rd1193, %rd835, %rd1192;
	ld.u32 	%r1717, [%rd1193];
	mul.wide.s32 	%rd1194, %r1687, 4;
	add.s64 	%rd1195, %rd835, %rd1194;
	ld.u32 	%r1718, [%rd1195];
	setp.lt.s32 	%p465, %r1717, %r1718;
	selp.b32 	%r1719, %r1687, %r1692, %p465;
	selp.b32 	%r1720, %r1692, %r1687, %p465;
	mul.wide.s32 	%rd1196, %r1696, 4;
	add.s64 	%rd1197, %rd835, %rd1196;
	ld.u32 	%r1721, [%rd1197];
	mul.wide.s32 	%rd1198, %r1691, 4;
	add.s64 	%rd1199, %rd835, %rd1198;
	ld.u32 	%r1722, [%rd1199];
	setp.lt.s32 	%p466, %r1721, %r1722;
	selp.b32 	%r1723, %r1691, %r1696, %p466;
	selp.b32 	%r1724, %r1696, %r1691, %p466;
	mul.wide.s32 	%rd1200, %r1700, 4;
	add.s64 	%rd1201, %rd835, %rd1200;
	ld.u32 	%r1725, [%rd1201];
	mul.wide.s32 	%rd1202, %r1695, 4;
	add.s64 	%rd1203, %rd835, %rd1202;
	ld.u32 	%r1726, [%rd1203];
	setp.lt.s32 	%p467, %r1725, %r1726;
	selp.b32 	%r1727, %r1695, %r1700, %p467;
	selp.b32 	%r1728, %r1700, %r1695, %p467;
	mul.wide.s32 	%rd1204, %r1704, 4;
	add.s64 	%rd1205, %rd835, %rd1204;
	ld.u32 	%r1729, [%rd1205];
	mul.wide.s32 	%rd1206, %r1699, 4;
	add.s64 	%rd1207, %rd835, %rd1206;
	ld.u32 	%r1730, [%rd1207];
	setp.lt.s32 	%p468, %r1729, %r1730;
	selp.b32 	%r1731, %r1699, %r1704, %p468;
	selp.b32 	%r1732, %r1704, %r1699, %p468;
	mul.wide.s32 	%rd1208, %r1708, 4;
	add.s64 	%rd1209, %rd835, %rd1208;
	ld.u32 	%r1733, [%rd1209];
	mul.wide.s32 	%rd1210, %r1703, 4;
	add.s64 	%rd1211, %rd835, %rd1210;
	ld.u32 	%r1734, [%rd1211];
	setp.lt.s32 	%p469, %r1733, %r1734;
	selp.b32 	%r1735, %r1703, %r1708, %p469;
	selp.b32 	%r1736, %r1708, %r1703, %p469;
	mul.wide.s32 	%rd1212, %r1712, 4;
	add.s64 	%rd1213, %rd835, %rd1212;
	ld.u32 	%r1737, [%rd1213];
	mul.wide.s32 	%rd1214, %r1707, 4;
	add.s64 	%rd1215, %rd835, %rd1214;
	ld.u32 	%r1738, [%rd1215];
	setp.lt.s32 	%p470, %r1737, %r1738;
	selp.b32 	%r1739, %r1707, %r1712, %p470;
	selp.b32 	%r1740, %r1712, %r1707, %p470;
	mul.wide.s32 	%rd1216, %r1679, 4;
	add.s64 	%rd1217, %rd835, %rd1216;
	ld.u32 	%r1741, [%rd1217];
	mul.wide.s32 	%rd1218, %r1711, 4;
	add.s64 	%rd1219, %rd835, %rd1218;
	ld.u32 	%r1742, [%rd1219];
	setp.lt.s32 	%p471, %r1741, %r1742;
	selp.b32 	%r1743, %r1711, %r1679, %p471;
	selp.b32 	%r1744, %r1679, %r1711, %p471;
	mul.wide.s32 	%rd1220, %r1716, 4;
	add.s64 	%rd1221, %rd835, %rd1220;
	ld.u32 	%r1745, [%rd1221];
	mul.wide.s32 	%rd1222, %r1684, 4;
	add.s64 	%rd1223, %rd835, %rd1222;
	ld.u32 	%r1746, [%rd1223];
	setp.lt.s32 	%p472, %r1745, %r1746;
	selp.b32 	%r1747, %r1684, %r1716, %p472;
	selp.b32 	%r1748, %r1716, %r1684, %p472;
	mul.wide.s32 	%rd1224, %r1720, 4;
	add.s64 	%rd1225, %rd835, %rd1224;
	ld.u32 	%r1749, [%rd1225];
	mul.wide.s32 	%rd1226, %r1715, 4;
	add.s64 	%rd1227, %rd835, %rd1226;
	ld.u32 	%r1750, [%rd1227];
	setp.lt.s32 	%p473, %r1749, %r1750;
	selp.b32 	%r1751, %r1715, %r1720, %p473;
	selp.b32 	%r1752, %r1720, %r1715, %p473;
	mul.wide.s32 	%rd1228, %r1724, 4;
	add.s64 	%rd1229, %rd835, %rd1228;
	ld.u32 	%r1753, [%rd1229];
	mul.wide.s32 	%rd1230, %r1719, 4;
	add.s64 	%rd1231, %rd835, %rd1230;
	ld.u32 	%r1754, [%rd1231];
	setp.lt.s32 	%p474, %r1753, %r1754;
	selp.b32 	%r1755, %r1719, %r1724, %p474;
	selp.b32 	%r1756, %r1724, %r1719, %p474;
	mul.wide.s32 	%rd1232, %r1728, 4;
	add.s64 	%rd1233, %rd835, %rd1232;
	ld.u32 	%r1757, [%rd1233];
	mul.wide.s32 	%rd1234, %r1723, 4;
	add.s64 	%rd1235, %rd835, %rd1234;
	ld.u32 	%r1758, [%rd1235];
	setp.lt.s32 	%p475, %r1757, %r1758;
	selp.b32 	%r1759, %r1723, %r1728, %p475;
	selp.b32 	%r1760, %r1728, %r1723, %p475;
	mul.wide.s32 	%rd1236, %r1732, 4;
	add.s64 	%rd1237, %rd835, %rd1236;
	ld.u32 	%r1761, [%rd1237];
	mul.wide.s32 	%rd1238, %r1727, 4;
	add.s64 	%rd1239, %rd835, %rd1238;
	ld.u32 	%r1762, [%rd1239];
	setp.lt.s32 	%p476, %r1761, %r1762;
	selp.b32 	%r1763, %r1727, %r1732, %p476;
	selp.b32 	%r1764, %r1732, %r1727, %p476;
	mul.wide.s32 	%rd1240, %r1736, 4;
	add.s64 	%rd1241, %rd835, %rd1240;
	ld.u32 	%r1765, [%rd1241];
	mul.wide.s32 	%rd1242, %r1731, 4;
	add.s64 	%rd1243, %rd835, %rd1242;
	ld.u32 	%r1766, [%rd1243];
	setp.lt.s32 	%p477, %r1765, %r1766;
	selp.b32 	%r1767, %r1731, %r1736, %p477;
	selp.b32 	%r1768, %r1736, %r1731, %p477;
	mul.wide.s32 	%rd1244, %r1740, 4;
	add.s64 	%rd1245, %rd835, %rd1244;
	ld.u32 	%r1769, [%rd1245];
	mul.wide.s32 	%rd1246, %r1735, 4;
	add.s64 	%rd1247, %rd835, %rd1246;
	ld.u32 	%r1770, [%rd1247];
	setp.lt.s32 	%p478, %r1769, %r1770;
	selp.b32 	%r1771, %r1735, %r1740, %p478;
	selp.b32 	%r1772, %r1740, %r1735, %p478;
	mul.wide.s32 	%rd1248, %r1744, 4;
	add.s64 	%rd1249, %rd835, %rd1248;
	ld.u32 	%r1773, [%rd1249];
	mul.wide.s32 	%rd1250, %r1739, 4;
	add.s64 	%rd1251, %rd835, %rd1250;
	ld.u32 	%r1774, [%rd1251];
	setp.lt.s32 	%p479, %r1773, %r1774;
	selp.b32 	%r1775, %r1739, %r1744, %p479;
	selp.b32 	%r1776, %r1744, %r1739, %p479;
	mul.wide.s32 	%rd1252, %r1752, 4;
	add.s64 	%rd1253, %rd835, %rd1252;
	ld.u32 	%r1777, [%rd1253];
	mul.wide.s32 	%rd1254, %r1747, 4;
	add.s64 	%rd1255, %rd835, %rd1254;
	ld.u32 	%r1778, [%rd1255];
	setp.lt.s32 	%p480, %r1777, %r1778;
	selp.b32 	%r1779, %r1747, %r1752, %p480;
	selp.b32 	%r1780, %r1752, %r1747, %p480;
	mul.wide.s32 	%rd1256, %r1756, 4;
	add.s64 	%rd1257, %rd835, %rd1256;
	ld.u32 	%r1781, [%rd1257];
	mul.wide.s32 	%rd1258, %r1751, 4;
	add.s64 	%rd1259, %rd835, %rd1258;
	ld.u32 	%r1782, [%rd1259];
	setp.lt.s32 	%p481, %r1781, %r1782;
	selp.b32 	%r1783, %r1751, %r1756, %p481;
	selp.b32 	%r1784, %r1756, %r1751, %p481;
	mul.wide.s32 	%rd1260, %r1760, 4;
	add.s64 	%rd1261, %rd835, %rd1260;
	ld.u32 	%r1785, [%rd1261];
	mul.wide.s32 	%rd1262, %r1755, 4;
	add.s64 	%rd1263, %rd835, %rd1262;
	ld.u32 	%r1786, [%rd1263];
	setp.lt.s32 	%p482, %r1785, %r1786;
	selp.b32 	%r1787, %r1755, %r1760, %p482;
	selp.b32 	%r1788, %r1760, %r1755, %p482;
	mul.wide.s32 	%rd1264, %r1764, 4;
	add.s64 	%rd1265, %rd835, %rd1264;
	ld.u32 	%r1789, [%rd1265];
	mul.wide.s32 	%rd1266, %r1759, 4;
	add.s64 	%rd1267, %rd835, %rd1266;
	ld.u32 	%r1790, [%rd1267];
	setp.lt.s32 	%p483, %r1789, %r1790;
	selp.b32 	%r1791, %r1759, %r1764, %p483;
	selp.b32 	%r1792, %r1764, %r1759, %p483;
	mul.wide.s32 	%rd1268, %r1768, 4;
	add.s64 	%rd1269, %rd835, %rd1268;
	ld.u32 	%r1793, [%rd1269];
	mul.wide.s32 	%rd1270, %r1763, 4;
	add.s64 	%rd1271, %rd835, %rd1270;
	ld.u32 	%r1794, [%rd1271];
	setp.lt.s32 	%p484, %r1793, %r1794;
	selp.b32 	%r1795, %r1763, %r1768, %p484;
	selp.b32 	%r1796, %r1768, %r1763, %p484;
	mul.wide.s32 	%rd1272, %r1772, 4;
	add.s64 	%rd1273, %rd835, %rd1272;
	ld.u32 	%r1797, [%rd1273];
	mul.wide.s32 	%rd1274, %r1767, 4;
	add.s64 	%rd1275, %rd835, %rd1274;
	ld.u32 	%r1798, [%rd1275];
	setp.lt.s32 	%p485, %r1797, %r1798;
	selp.b32 	%r1799, %r1767, %r1772, %p485;
	selp.b32 	%r1800, %r1772, %r1767, %p485;
	mul.wide.s32 	%rd1276, %r1776, 4;
	add.s64 	%rd1277, %rd835, %rd1276;
	ld.u32 	%r1801, [%rd1277];
	mul.wide.s32 	%rd1278, %r1771, 4;
	add.s64 	%rd1279, %rd835, %rd1278;
	ld.u32 	%r1802, [%rd1279];
	setp.lt.s32 	%p486, %r1801, %r1802;
	selp.b32 	%r1803, %r1771, %r1776, %p486;
	selp.b32 	%r1804, %r1776, %r1771, %p486;
	mul.wide.s32 	%rd1280, %r1743, 4;
	add.s64 	%rd1281, %rd835, %rd1280;
	ld.u32 	%r1805, [%rd1281];
	mul.wide.s32 	%rd1282, %r1775, 4;
	add.s64 	%rd1283, %rd835, %rd1282;
	ld.u32 	%r1806, [%rd1283];
	setp.lt.s32 	%p487, %r1805, %r1806;
	selp.b32 	%r1807, %r1775, %r1743, %p487;
	selp.b32 	%r1808, %r1743, %r1775, %p487;
	mul.wide.s32 	%rd1284, %r1780, 4;
	add.s64 	%rd1285, %rd835, %rd1284;
	ld.u32 	%r1809, [%rd1285];
	mul.wide.s32 	%rd1286, %r1748, 4;
	add.s64 	%rd1287, %rd835, %rd1286;
	ld.u32 	%r1810, [%rd1287];
	setp.lt.s32 	%p488, %r1809, %r1810;
	selp.b32 	%r1811, %r1748, %r1780, %p488;
	selp.b32 	%r1812, %r1780, %r1748, %p488;
	mul.wide.s32 	%rd1288, %r1784, 4;
	add.s64 	%rd1289, %rd835, %rd1288;
	ld.u32 	%r1813, [%rd1289];
	mul.wide.s32 	%rd1290, %r1779, 4;
	add.s64 	%rd1291, %rd835, %rd1290;
	ld.u32 	%r1814, [%rd1291];
	setp.lt.s32 	%p489, %r1813, %r1814;
	selp.b32 	%r1815, %r1779, %r1784, %p489;
	selp.b32 	%r1816, %r1784, %r1779, %p489;
	mul.wide.s32 	%rd1292, %r1788, 4;
	add.s64 	%rd1293, %rd835, %rd1292;
	ld.u32 	%r1817, [%rd1293];
	mul.wide.s32 	%rd1294, %r1783, 4;
	add.s64 	%rd1295, %rd835, %rd1294;
	ld.u32 	%r1818, [%rd1295];
	setp.lt.s32 	%p490, %r1817, %r1818;
	selp.b32 	%r1819, %r1783, %r1788, %p490;
	selp.b32 	%r1820, %r1788, %r1783, %p490;
	mul.wide.s32 	%rd1296, %r1792, 4;
	add.s64 	%rd1297, %rd835, %rd1296;
	ld.u32 	%r1821, [%rd1297];
	mul.wide.s32 	%rd1298, %r1787, 4;
	add.s64 	%rd1299, %rd835, %rd1298;
	ld.u32 	%r1822, [%rd1299];
	setp.lt.s32 	%p491, %r1821, %r1822;
	selp.b32 	%r1823, %r1787, %r1792, %p491;
	selp.b32 	%r1824, %r1792, %r1787, %p491;
	mul.wide.s32 	%rd1300, %r1796, 4;
	add.s64 	%rd1301, %rd835, %rd1300;
	ld.u32 	%r1825, [%rd1301];
	mul.wide.s32 	%rd1302, %r1791, 4;
	add.s64 	%rd1303, %rd835, %rd1302;
	ld.u32 	%r1826, [%rd1303];
	setp.lt.s32 	%p492, %r1825, %r1826;
	selp.b32 	%r1827, %r1791, %r1796, %p492;
	selp.b32 	%r1828, %r1796, %r1791, %p492;
	mul.wide.s32 	%rd1304, %r1800, 4;
	add.s64 	%rd1305, %rd835, %rd1304;
	ld.u32 	%r1829, [%rd1305];
	mul.wide.s32 	%rd1306, %r1795, 4;
	add.s64 	%rd1307, %rd835, %rd1306;
	ld.u32 	%r1830, [%rd1307];
	setp.lt.s32 	%p493, %r1829, %r1830;
	selp.b32 	%r1831, %r1795, %r1800, %p493;
	selp.b32 	%r1832, %r1800, %r1795, %p493;
	mul.wide.s32 	%rd1308, %r1804, 4;
	add.s64 	%rd1309, %rd835, %rd1308;
	ld.u32 	%r1833, [%rd1309];
	mul.wide.s32 	%rd1310, %r1799, 4;
	add.s64 	%rd1311, %rd835, %rd1310;
	ld.u32 	%r1834, [%rd1311];
	setp.lt.s32 	%p494, %r1833, %r1834;
	selp.b32 	%r1835, %r1799, %r1804, %p494;
	selp.b32 	%r1836, %r1804, %r1799, %p494;
	mul.wide.s32 	%rd1312, %r1808, 4;
	add.s64 	%rd1313, %rd835, %rd1312;
	ld.u32 	%r1837, [%rd1313];
	mul.wide.s32 	%rd1314, %r1803, 4;
	add.s64 	%rd1315, %rd835, %rd1314;
	ld.u32 	%r1838, [%rd1315];
	setp.lt.s32 	%p495, %r1837, %r1838;
	selp.b32 	%r1839, %r1803, %r1808, %p495;
	selp.b32 	%r1840, %r1808, %r1803, %p495;
	mul.wide.s32 	%rd1316, %r1816, 4;
	add.s64 	%rd1317, %rd835, %rd1316;
	ld.u32 	%r1841, [%rd1317];
	mul.wide.s32 	%rd1318, %r1811, 4;
	add.s64 	%rd1319, %rd835, %rd1318;
	ld.u32 	%r1842, [%rd1319];
	setp.lt.s32 	%p496, %r1841, %r1842;
	selp.b32 	%r1843, %r1811, %r1816, %p496;
	selp.b32 	%r1844, %r1816, %r1811, %p496;
	mul.wide.s32 	%rd1320, %r1820, 4;
	add.s64 	%rd1321, %rd835, %rd1320;
	ld.u32 	%r1845, [%rd1321];
	mul.wide.s32 	%rd1322, %r1815, 4;
	add.s64 	%rd1323, %rd835, %rd1322;
	ld.u32 	%r1846, [%rd1323];
	setp.lt.s32 	%p497, %r1845, %r1846;
	selp.b32 	%r1847, %r1815, %r1820, %p497;
	selp.b32 	%r1848, %r1820, %r1815, %p497;
	mul.wide.s32 	%rd1324, %r1824, 4;
	add.s64 	%rd1325, %rd835, %rd1324;
	ld.u32 	%r1849, [%rd1325];
	mul.wide.s32 	%rd1326, %r1819, 4;
	add.s64 	%rd1327, %rd835, %rd1326;
	ld.u32 	%r1850, [%rd1327];
	setp.lt.s32 	%p498, %r1849, %r1850;
	selp.b32 	%r1851, %r1819, %r1824, %p498;
	selp.b32 	%r1852, %r1824, %r1819, %p498;
	mul.wide.s32 	%rd1328, %r1828, 4;
	add.s64 	%rd1329, %rd835, %rd1328;
	ld.u32 	%r1853, [%rd1329];
	mul.wide.s32 	%rd1330, %r1823, 4;
	add.s64 	%rd1331, %rd835, %rd1330;
	ld.u32 	%r1854, [%rd1331];
	setp.lt.s32 	%p499, %r1853, %r1854;
	selp.b32 	%r1855, %r1823, %r1828, %p499;
	selp.b32 	%r1856, %r1828, %r1823, %p499;
	mul.wide.s32 	%rd1332, %r1832, 4;
	add.s64 	%rd1333, %rd835, %rd1332;
	ld.u32 	%r1857, [%rd1333];
	mul.wide.s32 	%rd1334, %r1827, 4;
	add.s64 	%rd1335, %rd835, %rd1334;
	ld.u32 	%r1858, [%rd1335];
	setp.lt.s32 	%p500, %r1857, %r1858;
	selp.b32 	%r1859, %r1827, %r1832, %p500;
	selp.b32 	%r1860, %r1832, %r1827, %p500;
	mul.wide.s32 	%rd1336, %r1836, 4;
	add.s64 	%rd1337, %rd835, %rd1336;
	ld.u32 	%r1861, [%rd1337];
	mul.wide.s32 	%rd1338, %r1831, 4;
	add.s64 	%rd1339, %rd835, %rd1338;
	ld.u32 	%r1862, [%rd1339];
	setp.lt.s32 	%p501, %r1861, %r1862;
	selp.b32 	%r1863, %r1831, %r1836, %p501;
	selp.b32 	%r1864, %r1836, %r1831, %p501;
	mul.wide.s32 	%rd1340, %r1840, 4;
	add.s64 	%rd1341, %rd835, %rd1340;
	ld.u32 	%r1865, [%rd1341];
	mul.wide.s32 	%rd1342, %r1835, 4;
	add.s64 	%rd1343, %rd835, %rd1342;
	ld.u32 	%r1866, [%rd1343];
	setp.lt.s32 	%p502, %r1865, %r1866;
	selp.b32 	%r1867, %r1835, %r1840, %p502;
	selp.b32 	%r1868, %r1840, %r1835, %p502;
	mul.wide.s32 	%rd1344, %r1807, 4;
	add.s64 	%rd1345, %rd835, %rd1344;
	ld.u32 	%r1869, [%rd1345];
	mul.wide.s32 	%rd1346, %r1839, 4;
	add.s64 	%rd1347, %rd835, %rd1346;
	ld.u32 	%r1870, [%rd1347];
	setp.lt.s32 	%p503, %r1869, %r1870;
	selp.b32 	%r2175, %r1839, %r1807, %p503;
	selp.b32 	%r1871, %r1807, %r1839, %p503;
	mul.wide.s32 	%rd1348, %r1844, 4;
	add.s64 	%rd1349, %rd835, %rd1348;
	ld.u32 	%r1872, [%rd1349];
	mul.wide.s32 	%rd1350, %r1812, 4;
	add.s64 	%rd1351, %rd835, %rd1350;
	ld.u32 	%r1873, [%rd1351];
	setp.lt.s32 	%p504, %r1872, %r1873;
	selp.b32 	%r2137, %r1812, %r1844, %p504;
	selp.b32 	%r2138, %r1844, %r1812, %p504;
	mul.wide.s32 	%rd1352, %r1848, 4;
	add.s64 	%rd1353, %rd835, %rd1352;
	ld.u32 	%r1874, [%rd1353];
	mul.wide.s32 	%rd1354, %r1843, 4;
	add.s64 	%rd1355, %rd835, %rd1354;
	ld.u32 	%r1875, [%rd1355];
	setp.lt.s32 	%p505, %r1874, %r1875;
	selp.b32 	%r2135, %r1843, %r1848, %p505;
	selp.b32 	%r2136, %r1848, %r1843, %p505;
	mul.wide.s32 	%rd1356, %r1852, 4;
	add.s64 	%rd1357, %rd835, %rd1356;
	ld.u32 	%r1876, [%rd1357];
	mul.wide.s32 	%rd1358, %r1847, 4;
	add.s64 	%rd1359, %rd835, %rd1358;
	ld.u32 	%r1877, [%rd1359];
	setp.lt.s32 	%p506, %r1876, %r1877;
	selp.b32 	%r2133, %r1847, %r1852, %p506;
	selp.b32 	%r2134, %r1852, %r1847, %p506;
	mul.wide.s32 	%rd1360, %r1856, 4;
	add.s64 	%rd1361, %rd835, %rd1360;
	ld.u32 	%r1878, [%rd1361];
	mul.wide.s32 	%rd1362, %r1851, 4;
	add.s64 	%rd1363, %rd835, %rd1362;
	ld.u32 	%r1879, [%rd1363];
	setp.lt.s32 	%p507, %r1878, %r1879;
	selp.b32 	%r2131, %r1851, %r1856, %p507;
	selp.b32 	%r2132, %r1856, %r1851, %p507;
	mul.wide.s32 	%rd1364, %r1860, 4;
	add.s64 	%rd1365, %rd835, %rd1364;
	ld.u32 	%r1880, [%rd1365];
	mul.wide.s32 	%rd1366, %r1855, 4;
	add.s64 	%rd1367, %rd835, %rd1366;
	ld.u32 	%r1881, [%rd1367];
	setp.lt.s32 	%p508, %r1880, %r1881;
	selp.b32 	%r2129, %r1855, %r1860, %p508;
	selp.b32 	%r2130, %r1860, %r1855, %p508;
	mul.wide.s32 	%rd1368, %r1864, 4;
	add.s64 	%rd1369, %rd835, %rd1368;
	ld.u32 	%r1882, [%rd1369];
	mul.wide.s32 	%rd1370, %r1859, 4;
	add.s64 	%rd1371, %rd835, %rd1370;
	ld.u32 	%r1883, [%rd1371];
	setp.lt.s32 	%p509, %r1882, %r1883;
	selp.b32 	%r2127, %r1859, %r1864, %p509;
	selp.b32 	%r2128, %r1864, %r1859, %p509;
	mul.wide.s32 	%rd1372, %r1868, 4;
	add.s64 	%rd1373, %rd835, %rd1372;
	ld.u32 	%r1884, [%rd1373];
	mul.wide.s32 	%rd1374, %r1863, 4;
	add.s64 	%rd1375, %rd835, %rd1374;
	ld.u32 	%r1885, [%rd1375];
	setp.lt.s32 	%p510, %r1884, %r1885;
	selp.b32 	%r2125, %r1863, %r1868, %p510;
	selp.b32 	%r2126, %r1868, %r1863, %p510;
	mul.wide.s32 	%rd1376, %r1871, 4;
	add.s64 	%rd1377, %rd835, %rd1376;
	ld.u32 	%r1886, [%rd1377];
	mul.wide.s32 	%rd1378, %r1867, 4;
	add.s64 	%rd1379, %rd835, %rd1378;
	ld.u32 	%r1887, [%rd1379];
	setp.lt.s32 	%p511, %r1886, %r1887;
	selp.b32 	%r2123, %r1867, %r1871, %p511;
	selp.b32 	%r2124, %r1871, %r1867, %p511;
	mad.lo.s32 	%r24, %r2, 68, %r1342;
	mov.b32 	%r2139, 2;
$L__BB2_2:
	mov.u32 	%r42, %r2139;
	bar.sync 	0;
	add.s32 	%r1888, %r42, -1;
	shr.u32 	%r1889, %r42, 1;
	st.shared.u32 	[%r24], %r2138;
	st.shared.u32 	[%r24+4], %r2137;
	st.shared.u32 	[%r24+8], %r2136;
	st.shared.u32 	[%r24+12], %r2135;
	st.shared.u32 	[%r24+16], %r2134;
	st.shared.u32 	[%r24+20], %r2133;
	st.shared.u32 	[%r24+24], %r2132;
	st.shared.u32 	[%r24+28], %r2131;
	st.shared.u32 	[%r24+32], %r2130;
	st.shared.u32 	[%r24+36], %r2129;
	st.shared.u32 	[%r24+40], %r2128;
	st.shared.u32 	[%r24+44], %r2127;
	st.shared.u32 	[%r24+48], %r2126;
	st.shared.u32 	[%r24+52], %r2125;
	st.shared.u32 	[%r24+56], %r2124;
	st.shared.u32 	[%r24+60], %r2123;
	st.shared.u32 	[%r24+64], %r2175;
	bar.sync 	0;
	neg.s32 	%r1890, %r42;
	and.b32  	%r1891, %r2, %r1890;
	mul.lo.s32 	%r1892, %r1891, 17;
	mul.lo.s32 	%r1893, %r1889, 17;
	and.b32  	%r1894, %r1888, %r2;
	mul.lo.s32 	%r1895, %r1894, 17;
	min.u32 	%r43, %r1895, 4352;
	min.u32 	%r44, %r1892, 4352;
	add.s32 	%r1896, %r44, %r1893;
	min.u32 	%r45, %r1896, 4352;
	add.s32 	%r1897, %r45, %r1893;
	min.u32 	%r46, %r1897, 4352;
	sub.s32 	%r1898, %r45, %r44;
	sub.s32 	%r1899, %r46, %r45;
	setp.lt.s32 	%p512, %r43, %r1899;
	sub.s32 	%r1900, %r43, %r1899;
	selp.b32 	%r2142, 0, %r1900, %p512;
	min.s32 	%r2140, %r1898, %r43;
	setp.ge.s32 	%p513, %r2142, %r2140;
	ld.global.u64 	%rd5, [a_i];
	@%p513 bra 	$L__BB2_5;
	add.s32 	%r49, %r45, %r43;
$L__BB2_4:
	sub.s32 	%r1901, %r2140, %r2142;
	shr.u32 	%r1902, %r1901, 31;
	add.s32 	%r1903, %r1901, %r1902;
	shr.s32 	%r1904, %r1903, 1;
	add.s32 	%r1905, %r1904, %r2142;
	add.s32 	%r1906, %r1905, %r44;
	shl.b32 	%r1907, %r1906, 2;
	mov.u32 	%r1908, _ZZN3cub18CUB_300001_SM_10006detail10merge_sort30DeviceMergeSortBlockSortKernelINS2_10policy_hubIN6thrust24THRUST_300001_SM_1000_NS10device_ptrIiEEE9Policy600ES8_PNS0_8NullTypeES8_SC_j4cmpiiSB_EEvbT0_T1_T2_T3_T4_PT6_PT7_T5_NS1_7vsmem_tEE19static_temp_storage;
	add.s32 	%r1909, %r1908, %r1907;
	ld.shared.u32 	%r1910, [%r1909];
	not.b32 	%r1911, %r1905;
	add.s32 	%r1912, %r49, %r1911;
	shl.b32 	%r1913, %r1912, 2;
	add.s32 	%r1914, %r1908, %r1913;
	ld.shared.u32 	%r1915, [%r1914];
	mul.wide.s32 	%rd1380, %r1915, 4;
	add.s64 	%rd1381, %rd5, %rd1380;
	ld.u32 	%r1916, [%rd1381];
	mul.wide.s32 	%rd1382, %r1910, 4;
	add.s64 	%rd1383, %rd5, %rd1382;
	ld.u32 	%r1917, [%rd1383];
	setp.lt.s32 	%p514, %r1916, %r1917;
	add.s32 	%r1918, %r1905, 1;
	selp.b32 	%r2142, %r2142, %r1918, %p514;
	selp.b32 	%r2140, %r1905, %r2140, %p514;
	setp.lt.s32 	%p515, %r2142, %r2140;
	@%p515 bra 	$L__BB2_4;
$L__BB2_5:
	add.s32 	%r55, %r2142, %r44;
	add.s32 	%r1919, %r45, %r43;
	sub.s32 	%r56, %r1919, %r2142;
	shl.b32 	%r1920, %r55, 2;
	mov.u32 	%r1921, _ZZN3cub18CUB_300001_SM_10006detail10merge_sort30DeviceMergeSortBlockSortKernelINS2_10policy_hubIN6thrust24THRUST_300001_SM_1000_NS10device_ptrIiEEE9Policy600ES8_PNS0_8NullTypeES8_SC_j4cmpiiSB_EEvbT0_T1_T2_T3_T4_PT6_PT7_T5_NS1_7vsmem_tEE19static_temp_storage;
	add.s32 	%r1922, %r1921, %r1920;
	ld.shared.u32 	%r2145, [%r1922];
	shl.b32 	%r1923, %r56, 2;
	add.s32 	%r1924, %r1921, %r1923;
	ld.shared.u32 	%r2144, [%r1924];
	setp.ge.s32 	%p517, %r56, %r46;
	mov.pred 	%p601, 0;
	@%p517 bra 	$L__BB2_8;
	setp.ge.s32 	%p519, %r55, %r45;
	mov.pred 	%p601, -1;
	@%p519 bra 	$L__BB2_8;
	mul.wide.s32 	%rd1384, %r2144, 4;
	add.s64 	%rd1385, %rd5, %rd1384;
	ld.u32 	%r1925, [%rd1385];
	mul.wide.s32 	%rd1386, %r2145, 4;
	add.s64 	%rd1387, %rd5, %rd1386;
	ld.u32 	%r1926, [%rd1387];
	setp.lt.s32 	%p601, %r1925, %r1926;
$L__BB2_8:
	selp.b32 	%r2138, %r2144, %r2145, %p601;
	selp.u32 	%r1927, 1, 0, %p601;
	add.s32 	%r60, %r56, %r1927;
	not.pred 	%p520, %p601;
	selp.u32 	%r1928, 1, 0, %p520;
	add.s32 	%r61, %r55, %r1928;
	@%p520 bra 	$L__BB2_10;
	shl.b32 	%r1932, %r60, 2;
	add.s32 	%r1934, %r1921, %r1932;
	ld.shared.u32 	%r2144, [%r1934];
	bra.uni 	$L__BB2_11;
$L__BB2_10:
	shl.b32 	%r1929, %r61, 2;
	add.s32 	%r1931, %r1921, %r1929;
	ld.shared.u32 	%r2145, [%r1931];
$L__BB2_11:
	setp.ge.s32 	%p522, %r60, %r46;
	mov.pred 	%p602, 0;
	@%p522 bra 	$L__BB2_14;
	setp.ge.s32 	%p524, %r61, %r45;
	mov.pred 	%p602, -1;
	@%p524 bra 	$L__BB2_14;
	mul.wide.s32 	%rd1388, %r2144, 4;
	add.s64 	%rd1389, %rd5, %rd1388;
	ld.u32 	%r1935, [%rd1389];
	mul.wide.s32 	%rd1390, %r2145, 4;
	add.s64 	%rd1391, %rd5, %rd1390;
	ld.u32 	%r1936, [%rd1391];
	setp.lt.s32 	%p602, %r1935, %r1936;
$L__BB2_14:
	selp.b32 	%r2137, %r2144, %r2145, %p602;
	selp.u32 	%r1937, 1, 0, %p602;
	add.s32 	%r67, %r60, %r1937;
	not.pred 	%p525, %p602;
	selp.u32 	%r1938, 1, 0, %p525;
	add.s32 	%r68, %r61, %r1938;
	@%p602 bra 	$L__BB2_16;
	shl.b32 	%r1939, %r68, 2;
	add.s32 	%r1941, %r1921, %r1939;
	ld.shared.u32 	%r2145, [%r1941];
	bra.uni 	$L__BB2_17;
$L__BB2_16:
	shl.b32 	%r1942, %r67, 2;
	add.s32 	%r1944, %r1921, %r1942;
	ld.shared.u32 	%r2144, [%r1944];
$L__BB2_17:
	setp.ge.s32 	%p527, %r67, %r46;
	mov.pred 	%p603, 0;
	@%p527 bra 	$L__BB2_20;
	setp.ge.s32 	%p529, %r68, %r45;
	mov.pred 	%p603, -1;
	@%p529 bra 	$L__BB2_20;
	mul.wide.s32 	%rd1392, %r2144, 4;
	add.s64 	%rd1393, %rd5, %rd1392;
	ld.u32 	%r1945, [%rd1393];
	mul.wide.s32 	%rd1394, %r2145, 4;
	add.s64 	%rd1395, %rd5, %rd1394;
	ld.u32 	%r1946, [%rd1395];
	setp.lt.s32 	%p603, %r1945, %r1946;
$L__BB2_20:
	selp.b32 	%r2136, %r2144, %r2145, %p603;
	selp.u32 	%r1947, 1, 0, %p603;
	add.s32 	%r74, %r67, %r1947;
	not.pred 	%p530, %p603;
	selp.u32 	%r1948, 1, 0, %p530;
	add.s32 	%r75, %r68, %r1948;
	@%p603 bra 	$L__BB2_22;
	shl.b32 	%r1949, %r75, 2;
	add.s32 	%r1951, %r1921, %r1949;
	ld.shared.u32 	%r2145, [%r1951];
	bra.uni 	$L__BB2_23;
$L__BB2_22:
	shl.b32 	%r1952, %r74, 2;
	add.s32 	%r1954, %r1921, %r1952;
	ld.shared.u32 	%r2144, [%r1954];
$L__BB2_23:
	setp.ge.s32 	%p532, %r74, %r46;
	mov.pred 	%p604, 0;
	@%p532 bra 	$L__BB2_26;
	setp.ge.s32 	%p534, %r75, %r45;
	mov.pred 	%p604, -1;
	@%p534 bra 	$L__BB2_26;
	mul.wide.s32 	%rd1396, %r2144, 4;
	add.s64 	%rd1397, %rd5, %rd1396;
	ld.u32 	%r1955, [%rd1397];
	mul.wide.s32 	%rd1398, %r2145, 4;
	add.s64 	%rd1399, %rd5, %rd1398;
	ld.u32 	%r1956, [%rd1399];
	setp.lt.s32 	%p604, %r1955, %r1956;
$L__BB2_26:
	selp.b32 	%r2135, %r2144, %r2145, %p604;
	selp.u32 	%r1957, 1, 0, %p604;
	add.s32 	%r81, %r74, %r1957;
	not.pred 	%p535, %p604;
	selp.u32 	%r1958, 1, 0, %p535;
	add.s32 	%r82, %r75, %r1958;
	@%p604 bra 	$L__BB2_28;
	shl.b32 	%r1959, %r82, 2;
	add.s32 	%r1961, %r1921, %r1959;
	ld.shared.u32 	%r2145, [%r1961];
	bra.uni 	$L__BB2_29;
$L__BB2_28:
	shl.b32 	%r1962, %r81, 2;
	add.s32 	%r1964, %r1921, %r1962;
	ld.shared.u32 	%r2144, [%r1964];
$L__BB2_29:
	setp.ge.s32 	%p537, %r81, %r46;
	mov.pred 	%p605, 0;
	@%p537 bra 	$L__BB2_32;
	setp.ge.s32 	%p539, %r82, %r45;
	mov.pred 	%p605, -1;
	@%p539 bra 	$L__BB2_32;
	mul.wide.s32 	%rd1400, %r2144, 4;
	add.s64 	%rd1401, %rd5, %rd1400;
	ld.u32 	%r1965, [%rd1401];
	mul.wide.s32 	%rd1402, %r2145, 4;
	add.s64 	%rd1403, %rd5, %rd1402;
	ld.u32 	%r1966, [%rd1403];
	setp.lt.s32 	%p605, %r1965, %r1966;
$L__BB2_32:
	selp.b32 	%r2134, %r2144, %r2145, %p605;
	selp.u32 	%r1967, 1, 0, %p605;
	add.s32 	%r88, %r81, %r1967;
	not.pred 	%p540, %p605;
	selp.u32 	%r1968, 1, 0, %p540;
	add.s32 	%r89, %r82, %r1968;
	@%p605 bra 	$L__BB2_34;
	shl.b32 	%r1969, %r89, 2;
	add.s32 	%r1971, %r1921, %r1969;
	ld.shared.u32 	%r2145, [%r1971];
	bra.uni 	$L__BB2_35;
$L__BB2_34:
	shl.b32 	%r1972, %r88, 2;
	add.s32 	%r1974, %r1921, %r1972;
	ld.shared.u32 	%r2144, [%r1974];
$L__BB2_35:
	setp.ge.s32 	%p542, %r88, %r46;
	mov.pred 	%p606, 0;
	@%p542 bra 	$L__BB2_38;
	setp.ge.s32 	%p544, %r89, %r45;
	mov.pred 	%p606, -1;
	@%p544 bra 	$L__BB2_38;
	mul.wide.s32 	%rd1404, %r2144, 4;
	add.s64 	%rd1405, %rd5, %rd1404;
	ld.u32 	%r1975, [%rd1405];
	mul.wide.s32 	%rd1406, %r2145, 4;
	add.s64 	%rd1407, %rd5, %rd1406;
	ld.u32 	%r1976, [%rd1407];
	setp.lt.s32 	%p606, %r1975, %r1976;
$L__BB2_38:
	selp.b32 	%r2133, %r2144, %r2145, %p606;
	selp.u32 	%r1977, 1, 0, %p606;
	add.s32 	%r95, %r88, %r1977;
	not.pred 	%p545, %p606;
	selp.u32 	%r1978, 1, 0, %p545;
	add.s32 	%r96, %r89, %r1978;
	@%p606 bra 	$L__BB2_40;
	shl.b32 	%r1979, %r96, 2;
	add.s32 	%r1981, %r1921, %r1979;
	ld.shared.u32 	%r2145, [%r1981];
	bra.uni 	$L__BB2_41;
$L__BB2_40:
	shl.b32 	%r1982, %r95, 2;
	add.s32 	%r1984, %r1921, %r1982;
	ld.shared.u32 	%r2144, [%r1984];
$L__BB2_41:
	setp.ge.s32 	%p547, %r95, %r46;
	mov.pred 	%p607, 0;
	@%p547 bra 	$L__BB2_44;
	setp.ge.s32 	%p549, %r96, %r45;
	mov.pred 	%p607, -1;
	@%p549 bra 	$L__BB2_44;
	mul.wide.s32 	%rd1408, %r2144, 4;
	add.s64 	%rd1409, %rd5, %rd1408;
	ld.u32 	%r1985, [%rd1409];
	mul.wide.s32 	%rd1410, %r2145, 4;
	add.s64 	%rd1411, %rd5, %rd1410;
	ld.u32 	%r1986, [%rd1411];
	setp.lt.s32 	%p607, %r1985, %r1986;
$L__BB2_44:
	selp.b32 	%r2132, %r2144, %r2145, %p607;
	selp.u32 	%r1987, 1, 0, %p607;
	add.s32 	%r102, %r95, %r1987;
	not.pred 	%p550, %p607;
	selp.u32 	%r1988, 1, 0, %p550;
	add.s32 	%r103, %r96, %r1988;
	@%p607 bra 	$L__BB2_46;
	shl.b32 	%r1989, %r103, 2;
	add.s32 	%r1991, %r1921, %r1989;
	ld.shared.u32 	%r2145, [%r1991];
	bra.uni 	$L__BB2_47;
$L__BB2_46:
	shl.b32 	%r1992, %r102, 2;
	add.s32 	%r1994, %r1921, %r1992;
	ld.shared.u32 	%r2144, [%r1994];
$L__BB2_47:
	setp.ge.s32 	%p552, %r102, %r46;
	mov.pred 	%p608, 0;
	@%p552 bra 	$L__BB2_50;
	setp.ge.s32 	%p554, %r103, %r45;
	mov.pred 	%p608, -1;
	@%p554 bra 	$L__BB2_50;
	mul.wide.s32 	%rd1412, %r2144, 4;
	add.s64 	%rd1413, %rd5, %rd1412;
	ld.u32 	%r1995, [%rd1413];
	mul.wide.s32 	%rd1414, %r2145, 4;
	add.s64 	%rd1415, %rd5, %rd1414;
	ld.u32 	%r1996, [%rd1415];
	setp.lt.s32 	%p608, %r1995, %r1996;
$L__BB2_50:
	selp.b32 	%r2131, %r2144, %r2145, %p608;
	selp.u32 	%r1997, 1, 0, %p608;
	add.s32 	%r109, %r102, %r1997;
	not.pred 	%p555, %p608;
	selp.u32 	%r1998, 1, 0, %p555;
	add.s32 	%r110, %r103, %r1998;
	@%p608 bra 	$L__BB2_52;
	shl.b32 	%r1999, %r110, 2;
	add.s32 	%r2001, %r1921, %r1999;
	ld.shared.u32 	%r2145, [%r2001];
	bra.uni 	$L__BB2_53;
$L__BB2_52:
	shl.b32 	%r2002, %r109, 2;
	add.s32 	%r2004, %r1921, %r2002;
	ld.shared.u32 	%r2144, [%r2004];
$L__BB2_53:
	setp.ge.s32 	%p557, %r109, %r46;
	mov.pred 	%p609, 0;
	@%p557 bra 	$L__BB2_56;
	setp.ge.s32 	%p559, %r110, %r45;
	mov.pred 	%p609, -1;
	@%p559 bra 	$L__BB2_56;
	mul.wide.s32 	%rd1416, %r2144, 4;
	add.s64 	%rd1417, %rd5, %rd1416;
	ld.u32 	%r2005, [%rd1417];
	mul.wide.s32 	%rd1418, %r2145, 4;
	add.s64 	%rd1419, %rd5, %rd1418;
	ld.u32 	%r2006, [%rd1419];
	setp.lt.s32 	%p609, %r2005, %r2006;
$L__BB2_56:
	selp.b32 	%r2130, %r2144, %r2145, %p609;
	selp.u32 	%r2007, 1, 0, %p609;
	add.s32 	%r116, %r109, %r2007;
	not.pred 	%p560, %p609;
	selp.u32 	%r2008, 1, 0, %p560;
	add.s32 	%r117, %r110, %r2008;
	@%p609 bra 	$L__BB2_58;
	shl.b32 	%r2009, %r117, 2;
	add.s32 	%r2011, %r1921, %r2009;
	ld.shared.u32 	%r2145, [%r2011];
	bra.uni 	$L__BB2_59;
$L__BB2_58:
	shl.b32 	%r2012, %r116, 2;
	add.s32 	%r2014, %r1921, %r2012;
	ld.shared.u32 	%r2144, [%r2014];
$L__BB2_59:
	setp.ge.s32 	%p562, %r116, %r46;
	mov.pred 	%p610, 0;
	@%p562 bra 	$L__BB2_62;
	setp.ge.s32 	%p564, %r117, %r45;
	mov.pred 	%p610, -1;
	@%p564 bra 	$L__BB2_62;
	mul.wide.s32 	%rd1420, %r2144, 4;
	add.s64 	%rd1421, %rd5, %rd1420;
	ld.u32 	%r2015, [%rd1421];
	mul.wide.s32 	%rd1422, %r2145, 4;
	add.s64 	%rd1423, %rd5, %rd1422;
	ld.u32 	%r2016, [%rd1423];
	setp.lt.s32 	%p610, %r2015, %r2016;
$L__BB2_62:
	selp.b32 	%r2129, %r2144, %r2145, %p610;
	selp.u32 	%r2017, 1, 0, %p610;
	add.s32 	%r123, %r116, %r2017;
	not.pred 	%p565, %p610;
	selp.u32 	%r2018, 1, 0, %p565;
	add.s32 	%r124, %r117, %r2018;
	@%p610 bra 	$L__BB2_64;
	shl.b32 	%r2019, %r124, 2;
	add.s32 	%r2021, %r1921, %r2019;
	ld.shared.u32 	%r2145, [%r2021];
	bra.uni 	$L__BB2_65;
$L__BB2_64:
	shl.b32 	%r2022, %r123, 2;
	add.s32 	%r2024, %r1921, %r2022;
	ld.shared.u32 	%r2144, [%r2024];
$L__BB2_65:
	setp.ge.s32 	%p567, %r123, %r46;
	mov.pred 	%p611, 0;
	@%p567 bra 	$L__BB2_68;
	setp.ge.s32 	%p569, %r124, %r45;
	mov.pred 	%p611, -1;
	@%p569 bra 	$L__BB2_68;
	mul.wide.s32 	%rd1424, %r2144, 4;
	add.s64 	%rd1425, %rd5, %rd1424;
	ld.u32 	%r2025, [%rd1425];
	mul.wide.s32 	%rd1426, %r2145, 4;
	add.s64 	%rd1427, %rd5, %rd1426;
	ld.u32 	%r2026, [%rd1427];
	setp.lt.s32 	%p611, %r2025, %r2026;
$L__BB2_68:
	selp.b32 	%r2128, %r2144, %r2145, %p611;
	selp.u32 	%r2027, 1, 0, %p611;
	add.s32 	%r130, %r123, %r2027;
	not.pred 	%p570, %p611;
	selp.u32 	%r2028, 1, 0, %p570;
	add.s32 	%r131, %r124, %r2028;
	@%p611 bra 	$L__BB2_70;
	shl.b32 	%r2029, %r131, 2;
	add.s32 	%r2031, %r1921, %r2029;
	ld.shared.u32 	%r2145, [%r2031];
	bra.uni 	$L__BB2_71;
$L__BB2_70:
	shl.b32 	%r2032, %r130, 2;
	add.s32 	%r2034, %r1921, %r2032;
	ld.shared.u32 	%r2144, [%r2034];
$L__BB2_71:
	setp.ge.s32 	%p572, %r130, %r46;
	mov.pred 	%p612, 0;
	@%p572 bra 	$L__BB2_74;
	setp.ge.s32 	%p574, %r131, %r45;
	mov.pred 	%p612, -1;
	@%p574 bra 	$L__BB2_74;
	mul.wide.s32 	%rd1428, %r2144, 4;
	add.s64 	%rd1429, %rd5, %rd1428;
	ld.u32 	%r2035, [%rd1429];
	mul.wide.s32 	%rd1430, %r2145, 4;
	add.s64 	%rd1431, %rd5, %rd1430;
	ld.u32 	%r2036, [%rd1431];
	setp.lt.s32 	%p612, %r2035, %r2036;
$L__BB2_74:
	selp.b32 	%r2127, %r2144, %r2145, %p612;
	selp.u32 	%r2037, 1, 0, %p612;
	add.s32 	%r137, %r130, %r2037;
	not.pred 	%p575, %p612;
	selp.u32 	%r2038, 1, 0, %p575;
	add.s32 	%r138, %r131, %r2038;
	@%p612 bra 	$L__BB2_76;
	shl.b32 	%r2039, %r138, 2;
	add.s32 	%r2041, %r1921, %r2039;
	ld.shared.u32 	%r2145, [%r2041];
	bra.uni 	$L__BB2_77;
$L__BB2_76:
	shl.b32 	%r2042, %r137, 2;
	add.s32 	%r2044, %r1921, %r2042;
	ld.shared.u32 	%r2144, [%r2044];
$L__BB2_77:
	setp.ge.s32 	%p577, %r137, %r46;
	mov.pred 	%p613, 0;
	@%p577 bra 	$L__BB2_80;
	setp.ge.s32 	%p579, %r138, %r45;
	mov.pred 	%p613, -1;
	@%p579 bra 	$L__BB2_80;
	mul.wide.s32 	%rd1432, %r2144, 4;
	add.s64 	%rd1433, %rd5, %rd1432;
	ld.u32 	%r2045, [%rd1433];
	mul.wide.s32 	%rd1434, %r2145, 4;
	add.s64 	%rd1435, %rd5, %rd1434;
	ld.u32 	%r2046, [%rd1435];
	setp.lt.s32 	%p613, %r2045, %r2046;
$L__BB2_80:
	selp.b32 	%r2126, %r2144, %r2145, %p613;
	selp.u32 	%r2047, 1, 0, %p613;
	add.s32 	%r144, %r137, %r2047;
	not.pred 	%p580, %p613;
	selp.u32 	%r2048, 1, 0, %p580;
	add.s32 	%r145, %r138, %r2048;
	@%p613 bra 	$L__BB2_82;
	shl.b32 	%r2049, %r145, 2;
	add.s32 	%r2051, %r1921, %r2049;
	ld.shared.u32 	%r2145, [%r2051];
	bra.uni 	$L__BB2_83;
$L__BB2_82:
	shl.b32 	%r2052, %r144, 2;
	add.s32 	%r2054, %r1921, %r2052;
	ld.shared.u32 	%r2144, [%r2054];
$L__BB2_83:
	setp.ge.s32 	%p582, %r144, %r46;
	mov.pred 	%p614, 0;
	@%p582 bra 	$L__BB2_86;
	setp.ge.s32 	%p584, %r145, %r45;
	mov.pred 	%p614, -1;
	@%p584 bra 	$L__BB2_86;
	mul.wide.s32 	%rd1436, %r2144, 4;
	add.s64 	%rd1437, %rd5, %rd1436;
	ld.u32 	%r2055, [%rd1437];
	mul.wide.s32 	%rd1438, %r2145, 4;
	add.s64 	%rd1439, %rd5, %rd1438;
	ld.u32 	%r2056, [%rd1439];
	setp.lt.s32 	%p614, %r2055, %r2056;
$L__BB2_86:
	selp.b32 	%r2125, %r2144, %r2145, %p614;
	selp.u32 	%r2057, 1, 0, %p614;
	add.s32 	%r151, %r144, %r2057;
	not.pred 	%p585, %p614;
	selp.u32 	%r2058, 1, 0, %p585;
	add.s32 	%r152, %r145, %r2058;
	@%p614 bra 	$L__BB2_88;
	shl.b32 	%r2059, %r152, 2;
	mov.u32 	%r2060, _ZZN3cub18CUB_300001_SM_10006detail10merge_sort30DeviceMergeSortBlockSortKernelINS2_10policy_hubIN6thrust24THRUST_300001_SM_1000_NS10device_ptrIiEEE9Policy600ES8_PNS0_8NullTypeES8_SC_j4cmpiiSB_EEvbT0_T1_T2_T3_T4_PT6_PT7_T5_NS1_7vsmem_tEE19static_temp_storage;
	add.s32 	%r2061, %r2060, %r2059;
	ld.shared.u32 	%r2145, [%r2061];
	bra.uni 	$L__BB2_89;
$L__BB2_88:
	shl.b32 	%r2062, %r151, 2;
	mov.u32 	%r2063, _ZZN3cub18CUB_300001_SM_10006detail10merge_sort30DeviceMergeSortBlockSortKernelINS2_10policy_hubIN6thrust24THRUST_300001_SM_1000_NS10device_ptrIiEEE9Policy600ES8_PNS0_8NullTypeES8_SC_j4cmpiiSB_EEvbT0_T1_T2_T3_T4_PT6_PT7_T5_NS1_7vsmem_tEE19static_temp_storage;
	add.s32 	%r2064, %r2063, %r2062;
	ld.shared.u32 	%r2144, [%r2064];
$L__BB2_89:
	setp.ge.s32 	%p587, %r151, %r46;
	mov.pred 	%p615, 0;
	@%p587 bra 	$L__BB2_92;
	setp.ge.s32 	%p589, %r152, %r45;
	mov.pred 	%p615, -1;
	@%p589 bra 	$L__BB2_92;
	mul.wide.s32 	%rd1440, %r2144, 4;
	add.s64 	%rd1441, %rd5, %rd1440;
	ld.u32 	%r2065, [%rd1441];
	mul.wide.s32 	%rd1442, %r2145, 4;
	add.s64 	%rd1443, %rd5, %rd1442;
	ld.u32 	%r2066, [%rd1443];
	setp.lt.s32 	%p615, %r2065, %r2066;
$L__BB2_92:
	selp.b32 	%r2124, %r2144, %r2145, %p615;
	selp.u32 	%r2067, 1, 0, %p615;
	add.s32 	%r158, %r151, %r2067;
	not.pred 	%p590, %p615;
	selp.u32 	%r2068, 1, 0, %p590;
	add.s32 	%r159, %r152, %r2068;
	@%p615 bra 	$L__BB2_94;
	shl.b32 	%r2069, %r159, 2;
	mov.u32 	%r2070, _ZZN3cub18CUB_300001_SM_10006detail10merge_sort30DeviceMergeSortBlockSortKernelINS2_10policy_hubIN6thrust24THRUST_300001_SM_1000_NS10device_ptrIiEEE9Policy600ES8_PNS0_8NullTypeES8_SC_j4cmpiiSB_EEvbT0_T1_T2_T3_T4_PT6_PT7_T5_NS1_7vsmem_tEE19static_temp_storage;
	add.s32 	%r2071, %r2070, %r2069;
	ld.shared.u32 	%r2145, [%r2071];
	bra.uni 	$L__BB2_95;
$L__BB2_94:
	shl.b32 	%r2072, %r158, 2;
	mov.u32 	%r2073, _ZZN3cub18CUB_300001_SM_10006detail10merge_sort30DeviceMergeSortBlockSortKernelINS2_10policy_hubIN6thrust24THRUST_300001_SM_1000_NS10device_ptrIiEEE9Policy600ES8_PNS0_8NullTypeES8_SC_j4cmpiiSB_EEvbT0_T1_T2_T3_T4_PT6_PT7_T5_NS1_7vsmem_tEE19static_temp_storage;
	add.s32 	%r2074, %r2073, %r2072;
	ld.shared.u32 	%r2144, [%r2074];
$L__BB2_95:
	setp.ge.s32 	%p592, %r158, %r46;
	mov.pred 	%p616, 0;
	@%p592 bra 	$L__BB2_98;
	setp.ge.s32 	%p594, %r159, %r45;
	mov.pred 	%p616, -1;
	@%p594 bra 	$L__BB2_98;
	mul.wide.s32 	%rd1444, %r2144, 4;
	add.s64 	%rd1445, %rd5, %rd1444;
	ld.u32 	%r2075, [%rd1445];
	mul.wide.s32 	%rd1446, %r2145, 4;
	add.s64 	%rd1447, %rd5, %rd1446;
	ld.u32 	%r2076, [%rd1447];
	setp.lt.s32 	%p616, %r2075, %r2076;
$L__BB2_98:
	selp.b32 	%r2123, %r2144, %r2145, %p616;
	selp.u32 	%r2077, 1, 0, %p616;
	add.s32 	%r165, %r158, %r2077;
	not.pred 	%p595, %p616;
	selp.u32 	%r2078, 1, 0, %p595;
	add.s32 	%r166, %r159, %r2078;
	@%p616 bra 	$L__BB2_100;
	shl.b32 	%r2079, %r166, 2;
	mov.u32 	%r2080, _ZZN3cub18CUB_300001_SM_10006detail10merge_sort30DeviceMergeSortBlockSortKernelINS2_10policy_hubIN6thrust24THRUST_300001_SM_1000_NS10device_ptrIiEEE9Policy600ES8_PNS0_8NullTypeES8_SC_j4cmpiiSB_EEvbT0_T1_T2_T3_T4_PT6_PT7_T5_NS1_7vsmem_tEE19static_temp_storage;
	add.s32 	%r2081, %r2080, %r2079;
	ld.shared.u32 	%r2145, [%r2081];
	bra.uni 	$L__BB2_101;
$L__BB2_100:
	shl.b32 	%r2082, %r165, 2;
	mov.u32 	%r2083, _ZZN3cub18CUB_300001_SM_10006detail10merge_sort30DeviceMergeSortBlockSortKernelINS2_10policy_hubIN6thrust24THRUST_300001_SM_1000_NS10device_ptrIiEEE9Policy600ES8_PNS0_8NullTypeES8_SC_j4cmpiiSB_EEvbT0_T1_T2_T3_T4_PT6_PT7_T5_NS1_7vsmem_tEE19static_temp_storage;
	add.s32 	%r2084, %r2083, %r2082;
	ld.shared.u32 	%r2144, [%r2084];
$L__BB2_101:
	setp.ge.s32 	%p596, %r165, %r46;
	mov.u32 	%r2175, %r2145;
	@%p596 bra 	$L__BB2_104;
	setp.ge.s32 	%p597, %r166, %r45;
	mov.u32 	%r2175, %r2144;
	@%p597 bra 	$L__BB2_104;
	mul.wide.s32 	%rd1448, %r2144, 4;
	add.s64 	%rd1449, %rd5, %rd1448;
	ld.u32 	%r2085, [%rd1449];
	mul.wide.s32 	%rd1450, %r2145, 4;
	add.s64 	%rd1451, %rd5, %rd1450;
	ld.u32 	%r2086, [%rd1451];
	setp.lt.s32 	%p598, %r2085, %r2086;
	selp.b32 	%r2175, %r2144, %r2145, %p598;
$L__BB2_104:
	shl.b32 	%r2139, %r42, 1;
	setp.lt.u32 	%p599, %r42, 129;
	@%p599 bra 	$L__BB2_2;
	ld.param.s8 	%rs3, [_ZN3cub18CUB_300001_SM_10006detail10merge_sort30DeviceMergeSortBlockSortKernelINS2_10policy_hubIN6thrust24THRUST_300001_SM_1000_NS10device_ptrIiEEE9Policy600ES8_PNS0_8NullTypeES8_SC_j4cmpiiSB_EEvbT0_T1_T2_T3_T4_PT6_PT7_T5_NS1_7vsmem_tE_param_0];
	bar.sync 	0;
	setp.eq.s16 	%p600, %rs3, 0;
	@%p600 bra 	$L__BB2_107;
	st.shared.u32 	[%r6], %r2138;
	st.shared.u32 	[%r6+4], %r2137;
	st.shared.u32 	[%r6+8], %r2136;
	st.shared.u32 	[%r6+12], %r2135;
	st.shared.u32 	[%r6+16], %r2134;
	st.shared.u32 	[%r6+20], %r2133;
	st.shared.u32 	[%r6+24], %r2132;
	st.shared.u32 	[%r6+28], %r2131;
	st.shared.u32 	[%r6+32], %r2130;
	st.shared.u32 	[%r6+36], %r2129;
	st.shared.u32 	[%r6+40], %r2128;
	st.shared.u32 	[%r6+44], %r2127;
	st.shared.u32 	[%r6+48], %r2126;
	st.shared.u32 	[%r6+52], %r2125;
	st.shared.u32 	[%r6+56], %r2124;
	st.shared.u32 	[%r6+60], %r2123;
	st.shared.u32 	[%r6+64], %r2175;
	bar.warp.sync 	-1;
	ld.shared.u32 	%r2087, [%r5];
	ld.shared.u32 	%r2088, [%r5+128];
	ld.shared.u32 	%r2089, [%r5+256];
	ld.shared.u32 	%r2090, [%r5+384];
	ld.shared.u32 	%r2091, [%r5+512];
	ld.shared.u32 	%r2092, [%r5+640];
	ld.shared.u32 	%r2093, [%r5+768];
	ld.shared.u32 	%r2094, [%r5+896];
	ld.shared.u32 	%r2095, [%r5+1024];
	ld.shared.u32 	%r2096, [%r5+1152];
	ld.shared.u32 	%r2097, [%r5+1280];
	ld.shared.u32 	%r2098, [%r5+1408];
	ld.shared.u32 	%r2099, [%r5+1536];
	ld.shared.u32 	%r2100, [%r5+1664];
	ld.shared.u32 	%r2101, [%r5+1792];
	ld.shared.u32 	%r2102, [%r5+1920];
	ld.shared.u32 	%r2103, [%r5+2048];
	cvt.u64.u32 	%rd1452, %r4;
	add.s32 	%r2104, %r3, %r1;
	cvt.u64.u32 	%rd1453, %r2104;
	add.s64 	%rd1454, %rd1453, %rd1452;
	shl.b64 	%rd1455, %rd1454, 2;
	add.s64 	%rd1456, %rd3, %rd1455;
	st.global.u32 	[%rd1456], %r2087;
	st.global.u32 	[%rd1456+128], %r2088;
	st.global.u32 	[%rd1456+256], %r2089;
	st.global.u32 	[%rd1456+384], %r2090;
	st.global.u32 	[%rd1456+512], %r2091;
	st.global.u32 	[%rd1456+640], %r2092;
	st.global.u32 	[%rd1456+768], %r2093;
	st.global.u32 	[%rd1456+896], %r2094;
	st.global.u32 	[%rd1456+1024], %r2095;
	st.global.u32 	[%rd1456+1152], %r2096;
	st.global.u32 	[%rd1456+1280], %r2097;
	st.global.u32 	[%rd1456+1408], %r2098;
	st.global.u32 	[%rd1456+1536], %r2099;
	st.global.u32 	[%rd1456+1664], %r2100;
	st.global.u32 	[%rd1456+1792], %r2101;
	st.global.u32 	[%rd1456+1920], %r2102;
	st.global.u32 	[%rd1456+2048], %r2103;
	bra.uni 	$L__BB2_351;
$L__BB2_107:
	st.shared.u32 	[%r6], %r2138;
	st.shared.u32 	[%r6+4], %r2137;
	st.shared.u32 	[%r6+8], %r2136;
	st.shared.u32 	[%r6+12], %r2135;
	st.shared.u32 	[%r6+16], %r2134;
	st.shared.u32 	[%r6+20], %r2133;
	st.shared.u32 	[%r6+24], %r2132;
	st.shared.u32 	[%r6+28], %r2131;
	st.shared.u32 	[%r6+32], %r2130;
	st.shared.u32 	[%r6+36], %r2129;
	st.shared.u32 	[%r6+40], %r2128;
	st.shared.u32 	[%r6+44], %r2127;
	st.shared.u32 	[%r6+48], %r2126;
	st.shared.u32 	[%r6+52], %r2125;
	st.shared.u32 	[%r6+56], %r2124;
	st.shared.u32 	[%r6+60], %r2123;
	st.shared.u32 	[%r6+64], %r2175;
	bar.warp.sync 	-1;
	ld.shared.u32 	%r2105, [%r5];
	ld.shared.u32 	%r2106, [%r5+128];
	ld.shared.u32 	%r2107, [%r5+256];
	ld.shared.u32 	%r2108, [%r5+384];
	ld.shared.u32 	%r2109, [%r5+512];
	ld.shared.u32 	%r2110, [%r5+640];
	ld.shared.u32 	%r2111, [%r5+768];
	ld.shared.u32 	%r2112, [%r5+896];
	ld.shared.u32 	%r2113, [%r5+1024];
	ld.shared.u32 	%r2114, [%r5+1152];
	ld.shared.u32 	%r2115, [%r5+1280];
	ld.shared.u32 	%r2116, [%r5+1408];
	ld.shared.u32 	%r2117, [%r5+1536];
	ld.shared.u32 	%r2118, [%r5+1664];
	ld.shared.u32 	%r2119, [%r5+1792];
	ld.shared.u32 	%r2120, [%r5+1920];
	ld.shared.u32 	%r2121, [%r5+2048];
	add.s64 	%rd1458, %rd1, %rd833;
	st.global.u32 	[%rd1458], %r2105;
	st.global.u32 	[%rd1458+128], %r2106;
	st.global.u32 	[%rd1458+256], %r2107;
	st.global.u32 	[%rd1458+384], %r2108;
	st.global.u32 	[%rd1458+512], %r2109;
	st.global.u32 	[%rd1458+640], %r2110;
	st.global.u32 	[%rd1458+768], %r2111;
	st.global.u32 	[%rd1458+896], %r2112;
	st.global.u32 	[%rd1458+1024], %r2113;
	st.global.u32 	[%rd1458+1152], %r2114;
	st.global.u32 	[%rd1458+1280], %r2115;
	st.global.u32 	[%rd1458+1408], %r2116;
	st.global.u32 	[%rd1458+1536], %r2117;
	st.global.u32 	[%rd1458+1664], %r2118;
	st.global.u32 	[%rd1458+1792], %r2119;
	st.global.u32 	[%rd1458+1920], %r2120;
	st.global.u32 	[%rd1458+2048], %r2121;
	bra.uni 	$L__BB2_351;
$L__BB2_108:
	sub.s32 	%r517, %r513, %r1;
	min.s32 	%r174, %r517, 4352;
	// begin inline asm
	griddepcontrol.wait;
	// end inline asm
	cvt.u64.u32 	%rd6, %r1;
	mul.wide.u32 	%rd13, %r1, 4;
	add.s64 	%rd14, %rd2, %rd13;
	mov.u32 	%r175, %tid.x;
	ld.global.u32 	%r2192, [%rd14];
	and.b32  	%r518, %r175, 31;
	and.b32  	%r519, %r175, 992;
	mul.lo.s32 	%r520, %r519, 17;
	or.b32  	%r177, %r520, %r518;
	setp.ge.s32 	%p66, %r177, %r174;
	mov.u32 	%r2176, %r2192;
	@%p66 bra 	$L__BB2_110;
	cvt.u64.u32 	%rd15, %r177;
	add.s64 	%rd16, %rd15, %rd6;
	shl.b64 	%rd17, %rd16, 2;
	add.s64 	%rd18, %rd2, %rd17;
	ld.global.u32 	%r2176, [%rd18];
$L__BB2_110:
	add.s32 	%r521, %r177, 32;
	setp.ge.s32 	%p67, %r521, %r174;
	mov.u32 	%r2177, %r2192;
	@%p67 bra 	$L__BB2_112;
	cvt.u64.u32 	%rd19, %r177;
	add.s64 	%rd20, %rd19, %rd6;
	shl.b64 	%rd21, %rd20, 2;
	add.s64 	%rd22, %rd2, %rd21;
	ld.global.u32 	%r2177, [%rd22+128];
$L__BB2_112:
	add.s32 	%r522, %r177, 64;
	setp.ge.s32 	%p68, %r522, %r174;
	mov.u32 	%r2178, %r2192;
	@%p68 bra 	$L__BB2_114;
	cvt.u64.u32 	%rd23, %r177;
	add.s64 	%rd24, %rd23, %rd6;
	shl.b64 	%rd25, %rd24, 2;
	add.s64 	%rd26, %rd2, %rd25;
	ld.global.u32 	%r2178, [%rd26+256];
$L__BB2_114:
	add.s32 	%r523, %r177, 96;
	setp.ge.s32 	%p69, %r523, %r174;
	mov.u32 	%r2179, %r2192;
	@%p69 bra 	$L__BB2_116;
	cvt.u64.u32 	%rd27, %r177;
	add.s64 	%rd28, %rd27, %rd6;
	shl.b64 	%rd29, %rd28, 2;
	add.s64 	%rd30, %rd2, %rd29;
	ld.global.u32 	%r2179, [%rd30+384];
$L__BB2_116:
	add.s32 	%r524, %r177, 128;
	setp.ge.s32 	%p70, %r524, %r174;
	mov.u32 	%r2180, %r2192;
	@%p70 bra 	$L__BB2_118;
	cvt.u64.u32 	%rd31, %r177;
	add.s64 	%rd32, %rd31, %rd6;
	shl.b64 	%rd33, %rd32, 2;
	add.s64 	%rd34, %rd2, %rd33;
	ld.global.u32 	%r2180, [%rd34+512];
$L__BB2_118:
	add.s32 	%r525, %r177, 160;
	setp.ge.s32 	%p71, %r525, %r174;
	mov.u32 	%r2181, %r2192;
	@%p71 bra 	$L__BB2_120;
	cvt.u64.u32 	%rd35, %r177;
	add.s64 	%rd36, %rd35, %rd6;
	shl.b64 	%rd37, %rd36, 2;
	add.s64 	%rd38, %rd2, %rd37;
	ld.global.u32 	%r2181, [%rd38+640];
$L__BB2_120:
	add.s32 	%r190, %r177, 192;
	setp.ge.s32 	%p72, %r190, %r174;
	mov.u32 	%r2182, %r2192;
	@%p72 bra 	$L__BB2_122;
	cvt.u64.u32 	%rd39, %r177;
	add.s64 	%rd40, %rd39, %rd6;
	shl.b64 	%rd41, %rd40, 2;
	add.s64 	%rd42, %rd2, %rd41;
	ld.global.u32 	%r2182, [%rd42+768];
$L__BB2_122:
	add.s32 	%r193, %r177, 224;
	setp.ge.s32 	%p73, %r193, %r174;
	mov.u32 	%r2183, %r2192;
	@%p73 bra 	$L__BB2_124;
	cvt.u64.u32 	%rd43, %r177;
	add.s64 	%rd44, %rd43, %rd6;
	shl.b64 	%rd45, %rd44, 2;
	add.s64 	%rd46, %rd2, %rd45;
	ld.global.u32 	%r2183, [%rd46+896];
$L__BB2_124:
	add.s32 	%r196, %r177, 256;
	setp.ge.s32 	%p74, %r196, %r174;
	mov.u32 	%r2184, %r2192;
	@%p74 bra 	$L__BB2_126;
	cvt.u64.u32 	%rd47, %r177;
	add.s64 	%rd48, %rd47, %rd6;
	shl.b64 	%rd49, %rd48, 2;
	add.s64 	%rd50, %rd2, %rd49;
	ld.global.u32 	%r2184, [%rd50+1024];
$L__BB2_126:
	add.s32 	%r199, %r177, 288;
	setp.ge.s32 	%p75, %r199, %r174;
	mov.u32 	%r2185, %r2192;
	@%p75 bra 	$L__BB2_128;
	cvt.u64.u32 	%rd51, %r177;
	add.s64 	%rd52, %rd51, %rd6;
	shl.b64 	%rd53, %rd52, 2;
	add.s64 	%rd54, %rd2, %rd53;
	ld.global.u32 	%r2185, [%rd54+1152];
$L__BB2_128:
	add.s32 	%r202, %r177, 320;
	setp.ge.s32 	%p76, %r202, %r174;
	mov.u32 	%r2186, %r2192;
	@%p76 bra 	$L__BB2_130;
	cvt.u64.u32 	%rd55, %r177;
	add.s64 	%rd56, %rd55, %rd6;
	shl.b64 	%rd57, %rd56, 2;
	add.s64 	%rd58, %rd2, %rd57;
	ld.global.u32 	%r2186, [%rd58+1280];
$L__BB2_130:
	add.s32 	%r205, %r177, 352;
	setp.ge.s32 	%p77, %r205, %r174;
	mov.u32 	%r2187, %r2192;
	@%p77 bra 	$L__BB2_132;
	cvt.u64.u32 	%rd59, %r177;
	add.s64 	%rd60, %rd59, %rd6;
	shl.b64 	%rd61, %rd60, 2;
	add.s64 	%rd62, %rd2, %rd61;
	ld.global.u32 	%r2187, [%rd62+1408];
$L__BB2_132:
	add.s32 	%r526, %r177, 384;
	setp.ge.s32 	%p78, %r526, %r174;
	mov.u32 	%r2188, %r2192;
	@%p78 bra 	$L__BB2_134;
	cvt.u64.u32 	%rd63, %r177;
	add.s64 	%rd64, %rd63, %rd6;
	shl.b64 	%rd65, %rd64, 2;
	add.s64 	%rd66, %rd2, %rd65;
	ld.global.u32 	%r2188, [%rd66+1536];
$L__BB2_134:
	add.s32 	%r527, %r177, 416;
	setp.ge.s32 	%p79, %r527, %r174;
	mov.u32 	%r2189, %r2192;
	@%p79 bra 	$L__BB2_136;
	cvt.u64.u32 	%rd67, %r177;
	add.s64 	%rd68, %rd67, %rd6;
	shl.b64 	%rd69, %rd68, 2;
	add.s64 	%rd70, %rd2, %rd69;
	ld.global.u32 	%r2189, [%rd70+1664];
$L__BB2_136:
	add.s32 	%r528, %r177, 448;
	setp.ge.s32 	%p80, %r528, %r174;
	mov.u32 	%r2190, %r2192;
	@%p80 bra 	$L__BB2_138;
	cvt.u64.u32 	%rd71, %r177;
	add.s64 	%rd72, %rd71, %rd6;
	shl.b64 	%rd73, %rd72, 2;
	add.s64 	%rd74, %rd2, %rd73;
	ld.global.u32 	%r2190, [%rd74+1792];
$L__BB2_138:
	add.s32 	%r529, %r177, 480;
	setp.ge.s32 	%p81, %r529, %r174;
	mov.u32 	%r2191, %r2192;
	@%p81 bra 	$L__BB2_140;
	cvt.u64.u32 	%rd75, %r177;
	add.s64 	%rd76, %rd75, %rd6;
	shl.b64 	%rd77, %rd76, 2;
	add.s64 	%rd78, %rd2, %rd77;
	ld.global.u32 	%r2191, [%rd78+1920];
$L__BB2_140:
	add.s32 	%r216, %r177, 512;
	setp.ge.s32 	%p82, %r216, %r174;
	@%p82 bra 	$L__BB2_142;
	cvt.u64.u32 	%rd79, %r177;
	add.s64 	%rd80, %rd79, %rd6;
	shl.b64 	%rd81, %rd80, 2;
	add.s64 	%rd82, %rd2, %rd81;
	ld.global.u32 	%r2192, [%rd82+2048];
$L__BB2_142:
	// begin inline asm
	mov.u32 %r530, %laneid;
	// end inline asm
	shr.u32 	%r531, %r175, 5;
	mad.lo.s32 	%r532, %r531, 544, %r530;
	shl.b32 	%r533, %r532, 2;
	mov.u32 	%r534, _ZZN3cub18CUB_300001_SM_10006detail10merge_sort30DeviceMergeSortBlockSortKernelINS2_10policy_hubIN6thrust24THRUST_300001_SM_1000_NS10device_ptrIiEEE9Policy600ES8_PNS0_8NullTypeES8_SC_j4cmpiiSB_EEvbT0_T1_T2_T3_T4_PT6_PT7_T5_NS1_7vsmem_tEE19static_temp_storage;
	add.s32 	%r219, %r534, %r533;
	st.shared.u32 	[%r219], %r2176;
	st.shared.u32 	[%r219+128], %r2177;
	st.shared.u32 	[%r219+256], %r2178;
	st.shared.u32 	[%r219+384], %r2179;
	st.shared.u32 	[%r219+512], %r2180;
	st.shared.u32 	[%r219+640], %r2181;
	st.shared.u32 	[%r219+768], %r2182;
	st.shared.u32 	[%r219+896], %r2183;
	st.shared.u32 	[%r219+1024], %r2184;
	st.shared.u32 	[%r219+1152], %r2185;
	st.shared.u32 	[%r219+1280], %r2186;
	st.shared.u32 	[%r219+1408], %r2187;
	st.shared.u32 	[%r219+1536], %r2188;
	st.shared.u32 	[%r219+1664], %r2189;
	st.shared.u32 	[%r219+1792], %r2190;
	st.shared.u32 	[%r219+1920], %r2191;
	st.shared.u32 	[%r219+2048], %r2192;
	bar.warp.sync 	-1;
	shl.b32 	%r535, %r530, 4;
	add.s32 	%r536, %r532, %r535;
	shl.b32 	%r537, %r536, 2;
	add.s32 	%r220, %r534, %r537;
	ld.shared.u32 	%r2256, [%r220];
	ld.shared.u32 	%r222, [%r220+4];
	ld.shared.u32 	%r223, [%r220+8];
	ld.shared.u32 	%r224, [%r220+12];
	ld.shared.u32 	%r225, [%r220+16];
	ld.shared.u32 	%r226, [%r220+20];
	ld.shared.u32 	%r227, [%r220+24];
	ld.shared.u32 	%r228, [%r220+28];
	ld.shared.u32 	%r229, [%r220+32];
	ld.shared.u32 	%r230, [%r220+36];
	ld.shared.u32 	%r231, [%r220+40];
	ld.shared.u32 	%r232, [%r220+44];
	ld.shared.u32 	%r233, [%r220+48];
	ld.shared.u32 	%r234, [%r220+52];
	ld.shared.u32 	%r235, [%r220+56];
	ld.shared.u32 	%r236, [%r220+60];
	ld.shared.u32 	%r237, [%r220+64];
	bar.sync 	0;
	// begin inline asm
	griddepcontrol.launch_dependents;
	// end inline asm
	mul.lo.s32 	%r238, %r175, 17;
	ld.global.u64 	%rd7, [a_i];
	add.s32 	%r538, %r238, 1;
	setp.ge.u32 	%p83, %r538, %r174;
	mov.u32 	%r2238, %r2256;
	mov.u32 	%r2195, %r2256;
	@%p83 bra 	$L__BB2_144;
	mul.wide.s32 	%rd83, %r2256, 4;
	add.s64 	%rd84, %rd7, %rd83;
	ld.u32 	%r539, [%rd84];
	mul.wide.s32 	%rd85, %r222, 4;
	add.s64 	%rd86, %rd7, %rd85;
	ld.u32 	%r540, [%rd86];
	setp.lt.s32 	%p84, %r539, %r540;
	selp.b32 	%r2195, %r222, %r2256, %p84;
	mov.u32 	%r2238, %r222;
$L__BB2_144:
	add.s32 	%r541, %r238, 2;
	setp.ge.u32 	%p85, %r541, %r174;
	mov.u32 	%r2197, %r2195;
	@%p85 bra 	$L__BB2_146;
	mul.wide.s32 	%rd87, %r2195, 4;
	add.s64 	%rd88, %rd7, %rd87;
	ld.u32 	%r542, [%rd88];
	mul.wide.s32 	%rd89, %r223, 4;
	add.s64 	%rd90, %rd7, %rd89;
	ld.u32 	%r543, [%rd90];
	setp.lt.s32 	%p86, %r542, %r543;
	selp.b32 	%r2197, %r223, %r2195, %p86;
	mov.u32 	%r2195, %r223;
$L__BB2_146:
	add.s32 	%r544, %r238, 3;
	setp.ge.u32 	%p87, %r544, %r174;
	mov.u32 	%r2199, %r2197;
	@%p87 bra 	$L__BB2_148;
	mul.wide.s32 	%rd91, %r2197, 4;
	add.s64 	%rd92, %rd7, %rd91;
	ld.u32 	%r545, [%rd92];
	mul.wide.s32 	%rd93, %r224, 4;
	add.s64 	%rd94, %rd7, %rd93;
	ld.u32 	%r546, [%rd94];
	setp.lt.s32 	%p88, %r545, %r546;
	selp.b32 	%r2199, %r224, %r2197, %p88;
	mov.u32 	%r2197, %r224;
$L__BB2_148:
	add.s32 	%r547, %r238, 4;
	setp.ge.u32 	%p89, %r547, %r174;
	mov.u32 	%r2201, %r2199;
	@%p89 bra 	$L__BB2_150;
	mul.wide.s32 	%rd95, %r2199, 4;
	add.s64 	%rd96, %rd7, %rd95;
	ld.u32 	%r548, [%rd96];
	mul.wide.s32 	%rd97, %r225, 4;
	add.s64 	%rd98, %rd7, %rd97;
	ld.u32 	%r549, [%rd98];
	setp.lt.s32 	%p90, %r548, %r549;
	selp.b32 	%r2201, %r225, %r2199, %p90;
	mov.u32 	%r2199, %r225;
$L__BB2_150:
	add.s32 	%r550, %r238, 5;
	setp.ge.u32 	%p91, %r550, %r174;
	mov.u32 	%r2203, %r2201;
	@%p91 bra 	$L__BB2_152;
	mul.wide.s32 	%rd99, %r2201, 4;
	add.s64 	%rd100, %rd7, %rd99;
	ld.u32 	%r551, [%rd100];
	mul.wide.s32 	%rd101, %r226, 4;
	add.s64 	%rd102, %rd7, %rd101;
	ld.u32 	%r552, [%rd102];
	setp.lt.s32 	%p92, %r551, %r552;
	selp.b32 	%r2203, %r226, %r2201, %p92;
	mov.u32 	%r2201, %r226;
$L__BB2_152:
	add.s32 	%r553, %r238, 6;
	setp.ge.u32 	%p93, %r553, %r174;
	mov.u32 	%r2205, %r2203;
	@%p93 bra 	$L__BB2_154;
	mul.wide.s32 	%rd103, %r2203, 4;
	add.s64 	%rd104, %rd7, %rd103;
	ld.u32 	%r554, [%rd104];
	mul.wide.s32 	%rd105, %r227, 4;
	add.s64 	%rd106, %rd7, %rd105;
	ld.u32 	%r555, [%rd106];
	setp.lt.s32 	%p94, %r554, %r555;
	selp.b32 	%r2205, %r227, %r2203, %p94;
	mov.u32 	%r2203, %r227;
$L__BB2_154:
	add.s32 	%r556, %r238, 7;
	setp.ge.u32 	%p95, %r556, %r174;
	mov.u32 	%r2207, %r2205;
	@%p95 bra 	$L__BB2_156;
	mul.wide.s32 	%rd107, %r2205, 4;
	add.s64 	%rd108, %rd7, %rd107;
	ld.u32 	%r557, [%rd108];
	mul.wide.s32 	%rd109, %r228, 4;
	add.s64 	%rd110, %rd7, %rd109;
	ld.u32 	%r558, [%rd110];
	setp.lt.s32 	%p96, %r557, %r558;
	selp.b32 	%r2207, %r228, %r2205, %p96;
	mov.u32 	%r2205, %r228;
$L__BB2_156:
	add.s32 	%r559, %r238, 8;
	setp.ge.u32 	%p97, %r559, %r174;
	mov.u32 	%r2209, %r2207;
	@%p97 bra 	$L__BB2_158;
	mul.wide.s32 	%rd111, %r2207, 4;
	add.s64 	%rd112, %rd7, %rd111;
	ld.u32 	%r560, [%rd112];
	mul.wide.s32 	%rd113, %r229, 4;
	add.s64 	%rd114, %rd7, %rd113;
	ld.u32 	%r561, [%rd114];
	setp.lt.s32 	%p98, %r560, %r561;
	selp.b32 	%r2209, %r229, %r2207, %p98;
	mov.u32 	%r2207, %r229;
$L__BB2_158:
	add.s32 	%r562, %r238, 9;
	setp.ge.u32 	%p99, %r562, %r174;
	mov.u32 	%r2211, %r2209;
	@%p99 bra 	$L__BB2_160;
	mul.wide.s32 	%rd115, %r2209, 4;
	add.s64 	%rd116, %rd7, %rd115;
	ld.u32 	%r563, [%rd116];
	mul.wide.s32 	%rd117, %r230, 4;
	add.s64 	%rd118, %rd7, %rd117;
	ld.u32 	%r564, [%rd118];
	setp.lt.s32 	%p100, %r563, %r564;
	selp.b32 	%r2211, %r230, %r2209, %p100;
	mov.u32 	%r2209, %r230;
$L__BB2_160:
	add.s32 	%r565, %r238, 10;
	setp.ge.u32 	%p101, %r565, %r174;
	mov.u32 	%r2213, %r2211;
	@%p101 bra 	$L__BB2_162;
	mul.wide.s32 	%rd119, %r2211, 4;
	add.s64 	%rd120, %rd7, %rd119;
	ld.u32 	%r566, [%rd120];
	mul.wide.s32 	%rd121, %r231, 4;
	add.s64 	%rd122, %rd7, %rd121;
	ld.u32 	%r567, [%rd122];
	setp.lt.s32 	%p102, %r566, %r567;
	selp.b32 	%r2213, %r231, %r2211, %p102;
	mov.u32 	%r2211, %r231;
$L__BB2_162:
	add.s32 	%r568, %r238, 11;
	setp.ge.u32 	%p103, %r568, %r174;
	mov.u32 	%r2215, %r2213;
	@%p103 bra 	$L__BB2_164;
	mul.wide.s32 	%rd123, %r2213, 4;
	add.s64 	%rd124, %rd7, %rd123;
	ld.u32 	%r569, [%rd124];
	mul.wide.s32 	%rd125, %r232, 4;
	add.s64 	%rd126, %rd7, %rd125;
	ld.u32 	%r570, [%rd126];
	setp.lt.s32 	%p104, %r569, %r570;
	selp.b32 	%r2215, %r232, %r2213, %p104;
	mov.u32 	%r2213, %r232;
$L__BB2_164:
	add.s32 	%r571, %r238, 12;
	setp.ge.u32 	%p105, %r571, %r174;
	mov.u32 	%r2217, %r2215;
	@%p105 bra 	$L__BB2_166;
	mul.wide.s32 	%rd127, %r2215, 4;
	add.s64 	%rd128, %rd7, %rd127;
	ld.u32 	%r572, [%rd128];
	mul.wide.s32 	%rd129, %r233, 4;
	add.s64 	%rd130, %rd7, %rd129;
	ld.u32 	%r573, [%rd130];
	setp.lt.s32 	%p106, %r572, %r573;
	selp.b32 	%r2217, %r233, %r2215, %p106;
	mov.u32 	%r2215, %r233;
$L__BB2_166:
	add.s32 	%r574, %r238, 13;
	setp.ge.u32 	%p107, %r574, %r174;
	mov.u32 	%r2219, %r2217;
	@%p107 bra 	$L__BB2_168;
	mul.wide.s32 	%rd131, %r2217, 4;
	add.s64 	%rd132, %rd7, %rd131;
	ld.u32 	%r575, [%rd132];
	mul.wide.s32 	%rd133, %r234, 4;
	add.s64 	%rd134, %rd7, %rd133;
	ld.u32 	%r576, [%rd134];
	setp.lt.s32 	%p108, %r575, %r576;
	selp.b32 	%r2219, %r234, %r2217, %p108;
	mov.u32 	%r2217, %r234;
$L__BB2_168:
	add.s32 	%r577, %r238, 14;
	setp.ge.u32 	%p109, %r577, %r174;
	mov.u32 	%r2221, %r2219;
	@%p109 bra 	$L__BB2_170;
	mul.wide.s32 	%rd135, %r2219, 4;
	add.s64 	%rd136, %rd7, %rd135;
	ld.u32 	%r578, [%rd136];
	mul.wide.s32 	%rd137, %r235, 4;
	add.s64 	%rd138, %rd7, %rd137;
	ld.u32 	%r579, [%rd138];
	setp.lt.s32 	%p110, %r578, %r579;
	selp.b32 	%r2221, %r235, %r2219, %p110;
	mov.u32 	%r2219, %r235;
$L__BB2_170:
	add.s32 	%r580, %r238, 15;
	setp.ge.u32 	%p111, %r580, %r174;
	mov.u32 	%r2222, %r2221;
	@%p111 bra 	$L__BB2_172;
	mul.wide.s32 	%rd139, %r2221, 4;
	add.s64 	%rd140, %rd7, %rd139;
	ld.u32 	%r581, [%rd140];
	mul.wide.s32 	%rd141, %r236, 4;
	add.s64 	%rd142, %rd7, %rd141;
	ld.u32 	%r582, [%rd142];
	setp.lt.s32 	%p112, %r581, %r582;
	selp.b32 	%r2222, %r236, %r2221, %p112;
	mov.u32 	%r2221, %r236;
$L__BB2_172:
	add.s32 	%r583, %r238, 16;
	setp.lt.u32 	%p113, %r583, %r174;
	selp.b32 	%r2293, %r237, %r2222, %p113;
	setp.ge.u32 	%p114, %r238, %r174;
	@%p114 bra 	$L__BB2_174;
	mul.wide.s32 	%rd143, %r2238, 4;
	add.s64 	%rd144, %rd7, %rd143;
	ld.u32 	%r584, [%rd144];
	mul.wide.s32 	%rd145, %r2256, 4;
	add.s64 	%rd146, %rd7, %rd145;
	ld.u32 	%r585, [%rd146];
	setp.lt.s32 	%p115, %r584, %r585;
	selp.b32 	%r586, %r2256, %r2238, %p115;
	selp.b32 	%r587, %r2238, %r2256, %p115;
	mul.wide.s32 	%rd147, %r2197, 4;
	add.s64 	%rd148, %rd7, %rd147;
	ld.u32 	%r588, [%rd148];
	mul.wide.s32 	%rd149, %r2195, 4;
	add.s64 	%rd150, %rd7, %rd149;
	ld.u32 	%r589, [%rd150];
	setp.lt.s32 	%p116, %r588, %r589;
	selp.b32 	%r590, %r2195, %r2197, %p116;
	selp.b32 	%r591, %r2197, %r2195, %p116;
	mul.wide.s32 	%rd151, %r2201, 4;
	add.s64 	%rd152, %rd7, %rd151;
	ld.u32 	%r592, [%rd152];
	mul.wide.s32 	%rd153, %r2199, 4;
	add.s64 	%rd154, %rd7, %rd153;
	ld.u32 	%r593, [%rd154];
	setp.lt.s32 	%p117, %r592, %r593;
	selp.b32 	%r594, %r2199, %r2201, %p117;
	selp.b32 	%r595, %r2201, %r2199, %p117;
	mul.wide.s32 	%rd155, %r2205, 4;
	add.s64 	%rd156, %rd7, %rd155;
	ld.u32 	%r596, [%rd156];
	mul.wide.s32 	%rd157, %r2203, 4;
	add.s64 	%rd158, %rd7, %rd157;
	ld.u32 	%r597, [%rd158];
	setp.lt.s32 	%p118, %r596, %r597;
	selp.b32 	%r598, %r2203, %r2205, %p118;
	selp.b32 	%r599, %r2205, %r2203, %p118;
	mul.wide.s32 	%rd159, %r2209, 4;
	add.s64 	%rd160, %rd7, %rd159;
	ld.u32 	%r600, [%rd160];
	mul.wide.s32 	%rd161, %r2207, 4;
	add.s64 	%rd162, %rd7, %rd161;
	ld.u32 	%r601, [%rd162];
	setp.lt.s32 	%p119, %r600, %r601;
	selp.b32 	%r602, %r2207, %r2209, %p119;
	selp.b32 	%r603, %r2209, %r2207, %p119;
	mul.wide.s32 	%rd163, %r2213, 4;
	add.s64 	%rd164, %rd7, %rd163;
	ld.u32 	%r604, [%rd164];
	mul.wide.s32 	%rd165, %r2211, 4;
	add.s64 	%rd166, %rd7, %rd165;
	ld.u32 	%r605, [%rd166];
	setp.lt.s32 	%p120, %r604, %r605;
	selp.b32 	%r606, %r2211, %r2213, %p120;
	selp.b32 	%r607, %r2213, %r2211, %p120;
	mul.wide.s32 	%rd167, %r2217, 4;
	add.s64 	%rd168, %rd7, %rd167;
	ld.u32 	%r608, [%rd168];
	mul.wide.s32 	%rd169, %r2215, 4;
	add.s64 	%rd170, %rd7, %rd169;
	ld.u32 	%r609, [%rd170];
	setp.lt.s32 	%p121, %r608, %r609;
	selp.b32 	%r610, %r2215, %r2217, %p121;
	selp.b32 	%r611, %r2217, %r2215, %p121;
	mul.wide.s32 	%rd171, %r2221, 4;
	add.s64 	%rd172, %rd7, %rd171;
	ld.u32 	%r612, [%rd172];
	mul.wide.s32 	%rd173, %r2219, 4;
	add.s64 	%rd174, %rd7, %rd173;
	ld.u32 	%r613, [%rd174];
	setp.lt.s32 	%p122, %r612, %r613;
	selp.b32 	%r614, %r2219, %r2221, %p122;
	selp.b32 	%r615, %r2221, %r2219, %p122;
	mul.wide.s32 	%rd175, %r591, 4;
	add.s64 	%rd176, %rd7, %rd175;
	ld.u32 	%r616, [%rd176];
	mul.wide.s32 	%rd177, %r586, 4;
	add.s64 	%rd178, %rd7, %rd177;
	ld.u32 	%r617, [%rd178];
	setp.lt.s32 	%p123, %r616, %r617;
	selp.b32 	%r618, %r586, %r591, %p123;
	selp.b32 	%r619, %r591, %r586, %p123;
	mul.wide.s32 	%rd179, %r595, 4;
	add.s64 	%rd180, %rd7, %rd179;
	ld.u32 	%r620, [%rd180];
	mul.wide.s32 	%rd181, %r590, 4;
	add.s64 	%rd182, %rd7, %rd181;
	ld.u32 	%r621, [%rd182];
	setp.lt.s32 	%p124, %r620, %r621;
	selp.b32 	%r622, %r590, %r595, %p124;
	selp.b32 	%r623, %r595, %r590, %p124;
	mul.wide.s32 	%rd183, %r599, 4;
	add.s64 	%rd184, %rd7, %rd183;
	ld.u32 	%r624, [%rd184];
	mul.wide.s32 	%rd185, %r594, 4;
	add.s64 	%rd186, %rd7, %rd185;
	ld.u32 	%r625, [%rd186];
	setp.lt.s32 	%p125, %r624, %r625;
	selp.b32 	%r626, %r594, %r599, %p125;
	selp.b32 	%r627, %r599, %r594, %p125;
	mul.wide.s32 	%rd187, %r603, 4;
	add.s64 	%rd188, %rd7, %rd187;
	ld.u32 	%r628, [%rd188];
	mul.wide.s32 	%rd189, %r598, 4;
	add.s64 	%rd190, %rd7, %rd189;
	ld.u32 	%r629, [%rd190];
	setp.lt.s32 	%p126, %r628, %r629;
	selp.b32 	%r630, %r598, %r603, %p126;
	selp.b32 	%r631, %r603, %r598, %p126;
	mul.wide.s32 	%rd191, %r607, 4;
	add.s64 	%rd192, %rd7, %rd191;
	ld.u32 	%r632, [%rd192];
	mul.wide.s32 	%rd193, %r602, 4;
	add.s64 	%rd194, %rd7, %rd193;
	ld.u32 	%r633, [%rd194];
	setp.lt.s32 	%p127, %r632, %r633;
	selp.b32 	%r634, %r602, %r607, %p127;
	selp.b32 	%r635, %r607, %r602, %p127;
	mul.wide.s32 	%rd195, %r611, 4;
	add.s64 	%rd196, %rd7, %rd195;
	ld.u32 	%r636, [%rd196];
	mul.wide.s32 	%rd197, %r606, 4;
	add.s64 	%rd198, %rd7, %rd197;
	ld.u32 	%r637, [%rd198];
	setp.lt.s32 	%p128, %r636, %r637;
	selp.b32 	%r638, %r606, %r611, %p128;
	selp.b32 	%r639, %r611, %r606, %p128;
	mul.wide.s32 	%rd199, %r615, 4;
	add.s64 	%rd200, %rd7, %rd199;
	ld.u32 	%r640, [%rd200];
	mul.wide.s32 	%rd201, %r610, 4;
	add.s64 	%rd202, %rd7, %rd201;
	ld.u32 	%r641, [%rd202];
	setp.lt.s32 	%p129, %r640, %r641;
	selp.b32 	%r642, %r610, %r615, %p129;
	selp.b32 	%r643, %r615, %r610, %p129;
	mul.wide.s32 	%rd203, %r2293, 4;
	add.s64 	%rd204, %rd7, %rd203;
	ld.u32 	%r644, [%rd204];
	mul.wide.s32 	%rd205, %r614, 4;
	add.s64 	%rd206, %rd7, %rd205;
	ld.u32 	%r645, [%rd206];
	setp.lt.s32 	%p130, %r644, %r645;
	selp.b32 	%r646, %r614, %r2293, %p130;
	selp.b32 	%r647, %r2293, %r614, %p130;
	mul.wide.s32 	%rd207, %r619, 4;
	add.s64 	%rd208, %rd7, %rd207;
	ld.u32 	%r648, [%rd208];
	mul.wide.s32 	%rd209, %r587, 4;
	add.s64 	%rd210, %rd7, %rd209;
	ld.u32 	%r649, [%rd210];
	setp.lt.s32 	%p131, %r648, %r649;
	selp.b32 	%r650, %r587, %r619, %p131;
	selp.b32 	%r651, %r619, %r587, %p131;
	mul.wide.s32 	%rd211, %r623, 4;
	add.s64 	%rd212, %rd7, %rd211;
	ld.u32 	%r652, [%rd212];
	mul.wide.s32 	%rd213, %r618, 4;
	add.s64 	%rd214, %rd7, %rd213;
	ld.u32 	%r653, [%rd214];
	setp.lt.s32 	%p132, %r652, %r653;
	selp.b32 	%r654, %r618, %r623, %p132;
	selp.b32 	%r655, %r623, %r618, %p132;
	mul.wide.s32 	%rd215, %r627, 4;
	add.s64 	%rd216, %rd7, %rd215;
	ld.u32 	%r656, [%rd216];
	mul.wide.s32 	%rd217, %r622, 4;
	add.s64 	%rd218, %rd7, %rd217;
	ld.u32 	%r657, [%rd218];
	setp.lt.s32 	%p133, %r656, %r657;
	selp.b32 	%r658, %r622, %r627, %p133;
	selp.b32 	%r659, %r627, %r622, %p133;
	mul.wide.s32 	%rd219, %r631, 4;
	add.s64 	%rd220, %rd7, %rd219;
	ld.u32 	%r660, [%rd220];
	mul.wide.s32 	%rd221, %r626, 4;
	add.s64 	%rd222, %rd7, %rd221;
	ld.u32 	%r661, [%rd222];
	setp.lt.s32 	%p134, %r660, %r661;
	selp.b32 	%r662, %r626, %r631, %p134;
	selp.b32 	%r663, %r631, %r626, %p134;
	mul.wide.s32 	%rd223, %r635, 4;
	add.s64 	%rd224, %rd7, %rd223;
	ld.u32 	%r664, [%rd224];
	mul.wide.s32 	%rd225, %r630, 4;
	add.s64 	%rd226, %rd7, %rd225;
	ld.u32 	%r665, [%rd226];
	setp.lt.s32 	%p135, %r664, %r665;
	selp.b32 	%r666, %r630, %r635, %p135;
	selp.b32 	%r667, %r635, %r630, %p135;
	mul.wide.s32 	%rd227, %r639, 4;
	add.s64 	%rd228, %rd7, %rd227;
	ld.u32 	%r668, [%rd228];
	mul.wide.s32 	%rd229, %r634, 4;
	add.s64 	%rd230, %rd7, %rd229;
	ld.u32 	%r669, [%rd230];
	setp.lt.s32 	%p136, %r668, %r669;
	selp.b32 	%r670, %r634, %r639, %p136;
	selp.b32 	%r671, %r639, %r634, %p136;
	mul.wide.s32 	%rd231, %r643, 4;
	add.s64 	%rd232, %rd7, %rd231;
	ld.u32 	%r672, [%rd232];
	mul.wide.s32 	%rd233, %r638, 4;
	add.s64 	%rd234, %rd7, %rd233;
	ld.u32 	%r673, [%rd234];
	setp.lt.s32 	%p137, %r672, %r673;
	selp.b32 	%r674, %r638, %r643, %p137;
	selp.b32 	%r675, %r643, %r638, %p137;
	mul.wide.s32 	%rd235, %r647, 4;
	add.s64 	%rd236, %rd7, %rd235;
	ld.u32 	%r676, [%rd236];
	mul.wide.s32 	%rd237, %r642, 4;
	add.s64 	%rd238, %rd7, %rd237;
	ld.u32 	%r677, [%rd238];
	setp.lt.s32 	%p138, %r676, %r677;
	selp.b32 	%r678, %r642, %r647, %p138;
	selp.b32 	%r679, %r647, %r642, %p138;
	mul.wide.s32 	%rd239, %r655, 4;
	add.s64 	%rd240, %rd7, %rd239;
	ld.u32 	%r680, [%rd240];
	mul.wide.s32 	%rd241, %r650, 4;
	add.s64 	%rd242, %rd7, %rd241;
	ld.u32 	%r681, [%rd242];
	setp.lt.s32 	%p139, %r680, %r681;
	selp.b32 	%r682, %r650, %r655, %p139;
	selp.b32 	%r683, %r655, %r650, %p139;
	mul.wide.s32 	%rd243, %r659, 4;
	add.s64 	%rd244, %rd7, %rd243;
	ld.u32 	%r684, [%rd244];
	mul.wide.s32 	%rd245, %r654, 4;
	add.s64 	%rd246, %rd7, %rd245;
	ld.u32 	%r685, [%rd246];
	setp.lt.s32 	%p140, %r684, %r685;
	selp.b32 	%r686, %r654, %r659, %p140;
	selp.b32 	%r687, %r659, %r654, %p140;
	mul.wide.s32 	%rd247, %r663, 4;
	add.s64 	%rd248, %rd7, %rd247;
	ld.u32 	%r688, [%rd248];
	mul.wide.s32 	%rd249, %r658, 4;
	add.s64 	%rd250, %rd7, %rd249;
	ld.u32 	%r689, [%rd250];
	setp.lt.s32 	%p141, %r688, %r689;
	selp.b32 	%r690, %r658, %r663, %p141;
	selp.b32 	%r691, %r663, %r658, %p141;
	mul.wide.s32 	%rd251, %r667, 4;
	add.s64 	%rd252, %rd7, %rd251;
	ld.u32 	%r692, [%rd252];
	mul.wide.s32 	%rd253, %r662, 4;
	add.s64 	%rd254, %rd7, %rd253;
	ld.u32 	%r693, [%rd254];
	setp.lt.s32 	%p142, %r692, %r693;
	selp.b32 	%r694, %r662, %r667, %p142;
	selp.b32 	%r695, %r667, %r662, %p142;
	mul.wide.s32 	%rd255, %r671, 4;
	add.s64 	%rd256, %rd7, %rd255;
	ld.u32 	%r696, [%rd256];
	mul.wide.s32 	%rd257, %r666, 4;
	add.s64 	%rd258, %rd7, %rd257;
	ld.u32 	%r697, [%rd258];
	setp.lt.s32 	%p143, %r696, %r697;
	selp.b32 	%r698, %r666, %r671, %p143;
	selp.b32 	%r699, %r671, %r666, %p143;
	mul.wide.s32 	%rd259, %r675, 4;
	add.s64 	%rd260, %rd7, %rd259;
	ld.u32 	%r700, [%rd260];
	mul.wide.s32 	%rd261, %r670, 4;
	add.s64 	%rd262, %rd7, %rd261;
	ld.u32 	%r701, [%rd262];
	setp.lt.s32 	%p144, %r700, %r701;
	selp.b32 	%r702, %r670, %r675, %p144;
	selp.b32 	%r703, %r675, %r670, %p144;
	mul.wide.s32 	%rd263, %r679, 4;
	add.s64 	%rd264, %rd7, %rd263;
	ld.u32 	%r704, [%rd264];
	mul.wide.s32 	%rd265, %r674, 4;
	add.s64 	%rd266, %rd7, %rd265;
	ld.u32 	%r705, [%rd266];
	setp.lt.s32 	%p145, %r704, %r705;
	selp.b32 	%r706, %r674, %r679, %p145;
	selp.b32 	%r707, %r679, %r674, %p145;
	mul.wide.s32 	%rd267, %r646, 4;
	add.s64 	%rd268, %rd7, %rd267;
	ld.u32 	%r708, [%rd268];
	mul.wide.s32 	%rd269, %r678, 4;
	add.s64 	%rd270, %rd7, %rd269;
	ld.u32 	%r709, [%rd270];
	setp.lt.s32 	%p146, %r708, %r709;
	selp.b32 	%r710, %r678, %r646, %p146;
	selp.b32 	%r711, %r646, %r678, %p146;
	mul.wide.s32 	%rd271, %r683, 4;
	add.s64 	%rd272, %rd7, %rd271;
	ld.u32 	%r712, [%rd272];
	mul.wide.s32 	%rd273, %r651, 4;
	add.s64 	%rd274, %rd7, %rd273;
	ld.u32 	%r713, [%rd274];
	setp.lt.s32 	%p147, %r712, %r713;
	selp.b32 	%r714, %r651, %r683, %p147;
	selp.b32 	%r715, %r683, %r651, %p147;
	mul.wide.s32 	%rd275, %r687, 4;
	add.s64 	%rd276, %rd7, %rd275;
	ld.u32 	%r716, [%rd276];
	mul.wide.s32 	%rd277, %r682, 4;
	add.s64 	%rd278, %rd7, %rd277;
	ld.u32 	%r717, [%rd278];
	setp.lt.s32 	%p148, %r716, %r717;
	selp.b32 	%r718, %r682, %r687, %p148;
	selp.b32 	%r719, %r687, %r682, %p148;
	mul.wide.s32 	%rd279, %r691, 4;
	add.s64 	%rd280, %rd7, %rd279;
	ld.u32 	%r720, [%rd280];
	mul.wide.s32 	%rd281, %r686, 4;
	add.s64 	%rd282, %rd7, %rd281;
	ld.u32 	%r721, [%rd282];
	setp.lt.s32 	%p149, %r720, %r721;
	selp.b32 	%r722, %r686, %r691, %p149;
	selp.b32 	%r723, %r691, %r686, %p149;
	mul.wide.s32 	%rd283, %r695, 4;
	add.s64 	%rd284, %rd7, %rd283;
	ld.u32 	%r724, [%rd284];
	mul.wide.s32 	%rd285, %r690, 4;
	add.s64 	%rd286, %rd7, %rd285;
	ld.u32 	%r725, [%rd286];
	setp.lt.s32 	%p150, %r724, %r725;
	selp.b32 	%r726, %r690, %r695, %p150;
	selp.b32 	%r727, %r695, %r690, %p150;
	mul.wide.s32 	%rd287, %r699, 4;
	add.s64 	%rd288, %rd7, %rd287;
	ld.u32 	%r728, [%rd288];
	mul.wide.s32 	%rd289, %r694, 4;
	add.s64 	%rd290, %rd7, %rd289;
	ld.u32 	%r729, [%rd290];
	setp.lt.s32 	%p151, %r728, %r729;
	selp.b32 	%r730, %r694, %r699, %p151;
	selp.b32 	%r731, %r699, %r694, %p151;
	mul.wide.s32 	%rd291, %r703, 4;
	add.s64 	%rd292, %rd7, %rd291;
	ld.u32 	%r732, [%rd292];
	mul.wide.s32 	%rd293, %r698, 4;
	add.s64 	%rd294, %rd7, %rd293;
	ld.u32 	%r733, [%rd294];
	setp.lt.s32 	%p152, %r732, %r733;
	selp.b32 	%r734, %r698, %r703, %p152;
	selp.b32 	%r735, %r703, %r698, %p152;
	mul.wide.s32 	%rd295, %r707, 4;
	add.s64 	%rd296, %rd7, %rd295;
	ld.u32 	%r736, [%rd296];
	mul.wide.s32 	%rd297, %r702, 4;
	add.s64 	%rd298, %rd7, %rd297;
	ld.u32 	%r737, [%rd298];
	setp.lt.s32 	%p153, %r736, %r737;
	selp.b32 	%r738, %r702, %r707, %p153;
	selp.b32 	%r739, %r707, %r702, %p153;
	mul.wide.s32 	%rd299, %r711, 4;
	add.s64 	%rd300, %rd7, %rd299;
	ld.u32 	%r740, [%rd300];
	mul.wide.s32 	%rd301, %r706, 4;
	add.s64 	%rd302, %rd7, %rd301;
	ld.u32 	%r741, [%rd302];
	setp.lt.s32 	%p154, %r740, %r741;
	selp.b32 	%r742, %r706, %r711, %p154;
	selp.b32 	%r743, %r711, %r706, %p154;
	mul.wide.s32 	%rd303, %r719, 4;
	add.s64 	%rd304, %rd7, %rd303;
	ld.u32 	%r744, [%rd304];
	mul.wide.s32 	%rd305, %r714, 4;
	add.s64 	%rd306, %rd7, %rd305;
	ld.u32 	%r745, [%rd306];
	setp.lt.s32 	%p155, %r744, %r745;
	selp.b32 	%r746, %r714, %r719, %p155;
	selp.b32 	%r747, %r719, %r714, %p155;
	mul.wide.s32 	%rd307, %r723, 4;
	add.s64 	%rd308, %rd7, %rd307;
	ld.u32 	%r748, [%rd308];
	mul.wide.s32 	%rd309, %r718, 4;
	add.s64 	%rd310, %rd7, %rd309;
	ld.u32 	%r749, [%rd310];
	setp.lt.s32 	%p156, %r748, %r749;
	selp.b32 	%r750, %r718, %r723, %p156;
	selp.b32 	%r751, %r723, %r718, %p156;
	mul.wide.s32 	%rd311, %r727, 4;
	add.s64 	%rd312, %rd7, %rd311;
	ld.u32 	%r752, [%rd312];
	mul.wide.s32 	%rd313, %r722, 4;
	add.s64 	%rd314, %rd7, %rd313;
	ld.u32 	%r753, [%rd314];
	setp.lt.s32 	%p157, %r752, %r753;
	selp.b32 	%r754, %r722, %r727, %p157;
	selp.b32 	%r755, %r727, %r722, %p157;
	mul.wide.s32 	%rd315, %r731, 4;
	add.s64 	%rd316, %rd7, %rd315;
	ld.u32 	%r756, [%rd316];
	mul.wide.s32 	%rd317, %r726, 4;
	add.s64 	%rd318, %rd7, %rd317;
	ld.u32 	%r757, [%rd318];
	setp.lt.s32 	%p158, %r756, %r757;
	selp.b32 	%r758, %r726, %r731, %p158;
	selp.b32 	%r759, %r731, %r726, %p158;
	mul.wide.s32 	%rd319, %r735, 4;
	add.s64 	%rd320, %rd7, %rd319;
	ld.u32 	%r760, [%rd320];
	mul.wide.s32 	%rd321, %r730, 4;
	add.s64 	%rd322, %rd7, %rd321;
	ld.u32 	%r761, [%rd322];
	setp.lt.s32 	%p159, %r760, %r761;
	selp.b32 	%r762, %r730, %r735, %p159;
	selp.b32 	%r763, %r735, %r730, %p159;
	mul.wide.s32 	%rd323, %r739, 4;
	add.s64 	%rd324, %rd7, %rd323;
	ld.u32 	%r764, [%rd324];
	mul.wide.s32 	%rd325, %r734, 4;
	add.s64 	%rd326, %rd7, %rd325;
	ld.u32 	%r765, [%rd326];
	setp.lt.s32 	%p160, %r764, %r765;
	selp.b32 	%r766, %r734, %r739, %p160;
	selp.b32 	%r767, %r739, %r734, %p160;
	mul.wide.s32 	%rd327, %r743, 4;
	add.s64 	%rd328, %rd7, %rd327;
	ld.u32 	%r768, [%rd328];
	mul.wide.s32 	%rd329, %r738, 4;
	add.s64 	%rd330, %rd7, %rd329;
	ld.u32 	%r769, [%rd330];
	setp.lt.s32 	%p161, %r768, %r769;
	selp.b32 	%r770, %r738, %r743, %p161;
	selp.b32 	%r771, %r743, %r738, %p161;
	mul.wide.s32 	%rd331, %r710, 4;
	add.s64 	%rd332, %rd7, %rd331;
	ld.u32 	%r772, [%rd332];
	mul.wide.s32 	%rd333, %r742, 4;
	add.s64 	%rd334, %rd7, %rd333;
	ld.u32 	%r773, [%rd334];
	setp.lt.s32 	%p162, %r772, %r773;
	selp.b32 	%r774, %r742, %r710, %p162;
	selp.b32 	%r775, %r710, %r742, %p162;
	mul.wide.s32 	%rd335, %r747, 4;
	add.s64 	%rd336, %rd7, %rd335;
	ld.u32 	%r776, [%rd336];
	mul.wide.s32 	%rd337, %r715, 4;
	add.s64 	%rd338, %rd7, %rd337;
	ld.u32 	%r777, [%rd338];
	setp.lt.s32 	%p163, %r776, %r777;
	selp.b32 	%r778, %r715, %r747, %p163;
	selp.b32 	%r779, %r747, %r715, %p163;
	mul.wide.s32 	%rd339, %r751, 4;
	add.s64 	%rd340, %rd7, %rd339;
	ld.u32 	%r780, [%rd340];
	mul.wide.s32 	%rd341, %r746, 4;
	add.s64 	%rd342, %rd7, %rd341;
	ld.u32 	%r781, [%rd342];
	setp.lt.s32 	%p164, %r780, %r781;
	selp.b32 	%r782, %r746, %r751, %p164;
	selp.b32 	%r783, %r751, %r746, %p164;
	mul.wide.s32 	%rd343, %r755, 4;
	add.s64 	%rd344, %rd7, %rd343;
	ld.u32 	%r784, [%rd344];
	mul.wide.s32 	%rd345, %r750, 4;
	add.s64 	%rd346, %rd7, %rd345;
	ld.u32 	%r785, [%rd346];
	setp.lt.s32 	%p165, %r784, %r785;
	selp.b32 	%r786, %r750, %r755, %p165;
	selp.b32 	%r787, %r755, %r750, %p165;
	mul.wide.s32 	%rd347, %r759, 4;
	add.s64 	%rd348, %rd7, %rd347;
	ld.u32 	%r788, [%rd348];
	mul.wide.s32 	%rd349, %r754, 4;
	add.s64 	%rd350, %rd7, %rd349;
	ld.u32 	%r789, [%rd350];
	setp.lt.s32 	%p166, %r788, %r789;
	selp.b32 	%r790, %r754, %r759, %p166;
	selp.b32 	%r791, %r759, %r754, %p166;
	mul.wide.s32 	%rd351, %r763, 4;
	add.s64 	%rd352, %rd7, %rd351;
	ld.u32 	%r792, [%rd352];
	mul.wide.s32 	%rd353, %r758, 4;
	add.s64 	%rd354, %rd7, %rd353;
	ld.u32 	%r793, [%rd354];
	setp.lt.s32 	%p167, %r792, %r793;
	selp.b32 	%r794, %r758, %r763, %p167;
	selp.b32 	%r795, %r763, %r758, %p167;
	mul.wide.s32 	%rd355, %r767, 4;
	add.s64 	%rd356, %rd7, %rd355;
	ld.u32 	%r796, [%rd356];
	mul.wide.s32 	%rd357, %r762, 4;
	add.s64 	%rd358, %rd7, %rd357;
	ld.u32 	%r797, [%rd358];
	setp.lt.s32 	%p168, %r796, %r797;
	selp.b32 	%r798, %r762, %r767, %p168;
	selp.b32 	%r799, %r767, %r762, %p168;
	mul.wide.s32 	%rd359, %r771, 4;
	add.s64 	%rd360, %rd7, %rd359;
	ld.u32 	%r800, [%rd360];
	mul.wide.s32 	%rd361, %r766, 4;
	add.s64 	%rd362, %rd7, %rd361;
	ld.u32 	%r801, [%rd362];
	setp.lt.s32 	%p169, %r800, %r801;
	selp.b32 	%r802, %r766, %r771, %p169;
	selp.b32 	%r803, %r771, %r766, %p169;
	mul.wide.s32 	%rd363, %r775, 4;
	add.s64 	%rd364, %rd7, %rd363;
	ld.u32 	%r804, [%rd364];
	mul.wide.s32 	%rd365, %r770, 4;
	add.s64 	%rd366, %rd7, %rd365;
	ld.u32 	%r805, [%rd366];
	setp.lt.s32 	%p170, %r804, %r805;
	selp.b32 	%r806, %r770, %r775, %p170;
	selp.b32 	%r807, %r775, %r770, %p170;
	mul.wide.s32 	%rd367, %r783, 4;
	add.s64 	%rd368, %rd7, %rd367;
	ld.u32 	%r808, [%rd368];
	mul.wide.s32 	%rd369, %r778, 4;
	add.s64 	%rd370, %rd7, %rd369;
	ld.u32 	%r809, [%rd370];
	setp.lt.s32 	%p171, %r808, %r809;
	selp.b32 	%r810, %r778, %r783, %p171;
	selp.b32 	%r811, %r783, %r778, %p171;
	mul.wide.s32 	%rd371, %r787, 4;
	add.s64 	%rd372, %rd7, %rd371;
	ld.u32 	%r812, [%rd372];
	mul.wide.s32 	%rd373, %r782, 4;
	add.s64 	%rd374, %rd7, %rd373;
	ld.u32 	%r813, [%rd374];
	setp.lt.s32 	%p172, %r812, %r813;
	selp.b32 	%r814, %r782, %r787, %p172;
	selp.b32 	%r815, %r787, %r782, %p172;
	mul.wide.s32 	%rd375, %r791, 4;
	add.s64 	%rd376, %rd7, %rd375;
	ld.u32 	%r816, [%rd376];
	mul.wide.s32 	%rd377, %r786, 4;
	add.s64 	%rd378, %rd7, %rd377;
	ld.u32 	%r817, [%rd378];
	setp.lt.s32 	%p173, %r816, %r817;
	selp.b32 	%r818, %r786, %r791, %p173;
	selp.b32 	%r819, %r791, %r786, %p173;
	mul.wide.s32 	%rd379, %r795, 4;
	add.s64 	%rd380, %rd7, %rd379;
	ld.u32 	%r820, [%rd380];
	mul.wide.s32 	%rd381, %r790, 4;
	add.s64 	%rd382, %rd7, %rd381;
	ld.u32 	%r821, [%rd382];
	setp.lt.s32 	%p174, %r820, %r821;
	selp.b32 	%r822, %r790, %r795, %p174;
	selp.b32 	%r823, %r795, %r790, %p174;
	mul.wide.s32 	%rd383, %r799, 4;
	add.s64 	%rd384, %rd7, %rd383;
	ld.u32 	%r824, [%rd384];
	mul.wide.s32 	%rd385, %r794, 4;
	add.s64 	%rd386, %rd7, %rd385;
	ld.u32 	%r825, [%rd386];
	setp.lt.s32 	%p175, %r824, %r825;
	selp.b32 	%r826, %r794, %r799, %p175;
	selp.b32 	%r827, %r799, %r794, %p175;
	mul.wide.s32 	%rd387, %r803, 4;
	add.s64 	%rd388, %rd7, %rd387;
	ld.u32 	%r828, [%rd388];
	mul.wide.s32 	%rd389, %r798, 4;
	add.s64 	%rd390, %rd7, %rd389;
	ld.u32 	%r829, [%rd390];
	setp.lt.s32 	%p176, %r828, %r829;
	selp.b32 	%r830, %r798, %r803, %p176;
	selp.b32 	%r831, %r803, %r798, %p176;
	mul.wide.s32 	%rd391, %r807, 4;
	add.s64 	%rd392, %rd7, %rd391;
	ld.u32 	%r832, [%rd392];
	mul.wide.s32 	%rd393, %r802, 4;
	add.s64 	%rd394, %rd7, %rd393;
	ld.u32 	%r833, [%rd394];
	setp.lt.s32 	%p177, %r832, %r833;
	selp.b32 	%r834, %r802, %r807, %p177;
	selp.b32 	%r835, %r807, %r802, %p177;
	mul.wide.s32 	%rd395, %r774, 4;
	add.s64 	%rd396, %rd7, %rd395;
	ld.u32 	%r836, [%rd396];
	mul.wide.s32 	%rd397, %r806, 4;
	add.s64 	%rd398, %rd7, %rd397;
	ld.u32 	%r837, [%rd398];
	setp.lt.s32 	%p178, %r836, %r837;
	selp.b32 	%r838, %r806, %r774, %p178;
	selp.b32 	%r839, %r774, %r806, %p178;
	mul.wide.s32 	%rd399, %r811, 4;
	add.s64 	%rd400, %rd7, %rd399;
	ld.u32 	%r840, [%rd400];
	mul.wide.s32 	%rd401, %r779, 4;
	add.s64 	%rd402, %rd7, %rd401;
	ld.u32 	%r841, [%rd402];
	setp.lt.s32 	%p179, %r840, %r841;
	selp.b32 	%r842, %r779, %r811, %p179;
	selp.b32 	%r843, %r811, %r779, %p179;
	mul.wide.s32 	%rd403, %r815, 4;
	add.s64 	%rd404, %rd7, %rd403;
	ld.u32 	%r844, [%rd404];
	mul.wide.s32 	%rd405, %r810, 4;
	add.s64 	%rd406, %rd7, %rd405;
	ld.u32 	%r845, [%rd406];
	setp.lt.s32 	%p180, %r844, %r845;
	selp.b32 	%r846, %r810, %r815, %p180;
	selp.b32 	%r847, %r815, %r810, %p180;
	mul.wide.s32 	%rd407, %r819, 4;
	add.s64 	%rd408, %rd7, %rd407;
	ld.u32 	%r848, [%rd408];
	mul.wide.s32 	%rd409, %r814, 4;
	add.s64 	%rd410, %rd7, %rd409;
	ld.u32 	%r849, [%rd410];
	setp.lt.s32 	%p181, %r848, %r849;
	selp.b32 	%r850, %r814, %r819, %p181;
	selp.b32 	%r851, %r819, %r814, %p181;
	mul.wide.s32 	%rd411, %r823, 4;
	add.s64 	%rd412, %rd7, %rd411;
	ld.u32 	%r852, [%rd412];
	mul.wide.s32 	%rd413, %r818, 4;
	add.s64 	%rd414, %rd7, %rd413;
	ld.u32 	%r853, [%rd414];
	setp.lt.s32 	%p182, %r852, %r853;
	selp.b32 	%r854, %r818, %r823, %p182;
	selp.b32 	%r855, %r823, %r818, %p182;
	mul.wide.s32 	%rd415, %r827, 4;
	add.s64 	%rd416, %rd7, %rd415;
	ld.u32 	%r856, [%rd416];
	mul.wide.s32 	%rd417, %r822, 4;
	add.s64 	%rd418, %rd7, %rd417;
	ld.u32 	%r857, [%rd418];
	setp.lt.s32 	%p183, %r856, %r857;
	selp.b32 	%r858, %r822, %r827, %p183;
	selp.b32 	%r859, %r827, %r822, %p183;
	mul.wide.s32 	%rd419, %r831, 4;
	add.s64 	%rd420, %rd7, %rd419;
	ld.u32 	%r860, [%rd420];
	mul.wide.s32 	%rd421, %r826, 4;
	add.s64 	%rd422, %rd7, %rd421;
	ld.u32 	%r861, [%rd422];
	setp.lt.s32 	%p184, %r860, %r861;
	selp.b32 	%r862, %r826, %r831, %p184;
	selp.b32 	%r863, %r831, %r826, %p184;
	mul.wide.s32 	%rd423, %r835, 4;
	add.s64 	%rd424, %rd7, %rd423;
	ld.u32 	%r864, [%rd424];
	mul.wide.s32 	%rd425, %r830, 4;
	add.s64 	%rd426, %rd7, %rd425;
	ld.u32 	%r865, [%rd426];
	setp.lt.s32 	%p185, %r864, %r865;
	selp.b32 	%r866, %r830, %r835, %p185;
	selp.b32 	%r867, %r835, %r830, %p185;
	mul.wide.s32 	%rd427, %r839, 4;
	add.s64 	%rd428, %rd7, %rd427;
	ld.u32 	%r868, [%rd428];
	mul.wide.s32 	%rd429, %r834, 4;
	add.s64 	%rd430, %rd7, %rd429;
	ld.u32 	%r869, [%rd430];
	setp.lt.s32 	%p186, %r868, %r869;
	selp.b32 	%r870, %r834, %r839, %p186;
	selp.b32 	%r871, %r839, %r834, %p186;
	mul.wide.s32 	%rd431, %r847, 4;
	add.s64 	%rd432, %rd7, %rd431;
	ld.u32 	%r872, [%rd432];
	mul.wide.s32 	%rd433, %r842, 4;
	add.s64 	%rd434, %rd7, %rd433;
	ld.u32 	%r873, [%rd434];
	setp.lt.s32 	%p187, %r872, %r873;
	selp.b32 	%r874, %r842, %r847, %p187;
	selp.b32 	%r875, %r847, %r842, %p187;
	mul.wide.s32 	%rd435, %r851, 4;
	add.s64 	%rd436, %rd7, %rd435;
	ld.u32 	%r876, [%rd436];
	mul.wide.s32 	%rd437, %r846, 4;
	add.s64 	%rd438, %rd7, %rd437;
	ld.u32 	%r877, [%rd438];
	setp.lt.s32 	%p188, %r876, %r877;
	selp.b32 	%r878, %r846, %r851, %p188;
	selp.b32 	%r879, %r851, %r846, %p188;
	mul.wide.s32 	%rd439, %r855, 4;
	add.s64 	%rd440, %rd7, %rd439;
	ld.u32 	%r880, [%rd440];
	mul.wide.s32 	%rd441, %r850, 4;
	add.s64 	%rd442, %rd7, %rd441;
	ld.u32 	%r881, [%rd442];
	setp.lt.s32 	%p189, %r880, %r881;
	selp.b32 	%r882, %r850, %r855, %p189;
	selp.b32 	%r883, %r855, %r850, %p189;
	mul.wide.s32 	%rd443, %r859, 4;
	add.s64 	%rd444, %rd7, %rd443;
	ld.u32 	%r884, [%rd444];
	mul.wide.s32 	%rd445, %r854, 4;
	add.s64 	%rd446, %rd7, %rd445;
	ld.u32 	%r885, [%rd446];
	setp.lt.s32 	%p190, %r884, %r885;
	selp.b32 	%r886, %r854, %r859, %p190;
	selp.b32 	%r887, %r859, %r854, %p190;
	mul.wide.s32 	%rd447, %r863, 4;
	add.s64 	%rd448, %rd7, %rd447;
	ld.u32 	%r888, [%rd448];
	mul.wide.s32 	%rd449, %r858, 4;
	add.s64 	%rd450, %rd7, %rd449;
	ld.u32 	%r889, [%rd450];
	setp.lt.s32 	%p191, %r888, %r889;
	selp.b32 	%r890, %r858, %r863, %p191;
	selp.b32 	%r891, %r863, %r858, %p191;
	mul.wide.s32 	%rd451, %r867, 4;
	add.s64 	%rd452, %rd7, %rd451;
	ld.u32 	%r892, [%rd452];
	mul.wide.s32 	%rd453, %r862, 4;
	add.s64 	%rd454, %rd7, %rd453;
	ld.u32 	%r893, [%rd454];
	setp.lt.s32 	%p192, %r892, %r893;
	selp.b32 	%r894, %r862, %r867, %p192;
	selp.b32 	%r895, %r867, %r862, %p192;
	mul.wide.s32 	%rd455, %r871, 4;
	add.s64 	%rd456, %rd7, %rd455;
	ld.u32 	%r896, [%rd456];
	mul.wide.s32 	%rd457, %r866, 4;
	add.s64 	%rd458, %rd7, %rd457;
	ld.u32 	%r897, [%rd458];
	setp.lt.s32 	%p193, %r896, %r897;
	selp.b32 	%r898, %r866, %r871, %p193;
	selp.b32 	%r899, %r871, %r866, %p193;
	mul.wide.s32 	%rd459, %r838, 4;
	add.s64 	%rd460, %rd7, %rd459;
	ld.u32 	%r900, [%rd460];
	mul.wide.s32 	%rd461, %r870, 4;
	add.s64 	%rd462, %rd7, %rd461;
	ld.u32 	%r901, [%rd462];
	setp.lt.s32 	%p194, %r900, %r901;
	selp.b32 	%r902, %r870, %r838, %p194;
	selp.b32 	%r903, %r838, %r870, %p194;
	mul.wide.s32 	%rd463, %r875, 4;
	add.s64 	%rd464, %rd7, %rd463;
	ld.u32 	%r904, [%rd464];
	mul.wide.s32 	%rd465, %r843, 4;
	add.s64 	%rd466, %rd7, %rd465;
	ld.u32 	%r905, [%rd466];
	setp.lt.s32 	%p195, %r904, %r905;
	selp.b32 	%r906, %r843, %r875, %p195;
	selp.b32 	%r907, %r875, %r843, %p195;
	mul.wide.s32 	%rd467, %r879, 4;
	add.s64 	%rd468, %rd7, %rd467;
	ld.u32 	%r908, [%rd468];
	mul.wide.s32 	%rd469, %r874, 4;
	add.s64 	%rd470, %rd7, %rd469;
	ld.u32 	%r909, [%rd470];
	setp.lt.s32 	%p196, %r908, %r909;
	selp.b32 	%r910, %r874, %r879, %p196;
	selp.b32 	%r911, %r879, %r874, %p196;
	mul.wide.s32 	%rd471, %r883, 4;
	add.s64 	%rd472, %rd7, %rd471;
	ld.u32 	%r912, [%rd472];
	mul.wide.s32 	%rd473, %r878, 4;
	add.s64 	%rd474, %rd7, %rd473;
	ld.u32 	%r913, [%rd474];
	setp.lt.s32 	%p197, %r912, %r913;
	selp.b32 	%r914, %r878, %r883, %p197;
	selp.b32 	%r915, %r883, %r878, %p197;
	mul.wide.s32 	%rd475, %r887, 4;
	add.s64 	%rd476, %rd7, %rd475;
	ld.u32 	%r916, [%rd476];
	mul.wide.s32 	%rd477, %r882, 4;
	add.s64 	%rd478, %rd7, %rd477;
	ld.u32 	%r917, [%rd478];
	setp.lt.s32 	%p198, %r916, %r917;
	selp.b32 	%r918, %r882, %r887, %p198;
	selp.b32 	%r919, %r887, %r882, %p198;
	mul.wide.s32 	%rd479, %r891, 4;
	add.s64 	%rd480, %rd7, %rd479;
	ld.u32 	%r920, [%rd480];
	mul.wide.s32 	%rd481, %r886, 4;
	add.s64 	%rd482, %rd7, %rd481;
	ld.u32 	%r921, [%rd482];
	setp.lt.s32 	%p199, %r920, %r921;
	selp.b32 	%r922, %r886, %r891, %p199;
	selp.b32 	%r923, %r891, %r886, %p199;
	mul.wide.s32 	%rd483, %r895, 4;
	add.s64 	%rd484, %rd7, %rd483;
	ld.u32 	%r924, [%rd484];
	mul.wide.s32 	%rd485, %r890, 4;
	add.s64 	%rd486, %rd7, %rd485;
	ld.u32 	%r925, [%rd486];
	setp.lt.s32 	%p200, %r924, %r925;
	selp.b32 	%r926, %r890, %r895, %p200;
	selp.b32 	%r927, %r895, %r890, %p200;
	mul.wide.s32 	%rd487, %r899, 4;
	add.s64 	%rd488, %rd7, %rd487;
	ld.u32 	%r928, [%rd488];
	mul.wide.s32 	%rd489, %r894, 4;
	add.s64 	%rd490, %rd7, %rd489;
	ld.u32 	%r929, [%rd490];
	setp.lt.s32 	%p201, %r928, %r929;
	selp.b32 	%r930, %r894, %r899, %p201;
	selp.b32 	%r931, %r899, %r894, %p201;
	mul.wide.s32 	%rd491, %r903, 4;
	add.s64 	%rd492, %rd7, %rd491;
	ld.u32 	%r932, [%rd492];
	mul.wide.s32 	%rd493, %r898, 4;
	add.s64 	%rd494, %rd7, %rd493;
	ld.u32 	%r933, [%rd494];
	setp.lt.s32 	%p202, %r932, %r933;
	selp.b32 	%r934, %r898, %r903, %p202;
	selp.b32 	%r935, %r903, %r898, %p202;
	mul.wide.s32 	%rd495, %r911, 4;
	add.s64 	%rd496, %rd7, %rd495;
	ld.u32 	%r936, [%rd496];
	mul.wide.s32 	%rd497, %r906, 4;
	add.s64 	%rd498, %rd7, %rd497;
	ld.u32 	%r937, [%rd498];
	setp.lt.s32 	%p203, %r936, %r937;
	selp.b32 	%r938, %r906, %r911, %p203;
	selp.b32 	%r939, %r911, %r906, %p203;
	mul.wide.s32 	%rd499, %r915, 4;
	add.s64 	%rd500, %rd7, %rd499;
	ld.u32 	%r940, [%rd500];
	mul.wide.s32 	%rd501, %r910, 4;
	add.s64 	%rd502, %rd7, %rd501;
	ld.u32 	%r941, [%rd502];
	setp.lt.s32 	%p204, %r940, %r941;
	selp.b32 	%r942, %r910, %r915, %p204;
	selp.b32 	%r943, %r915, %r910, %p204;
	mul.wide.s32 	%rd503, %r919, 4;
	add.s64 	%rd504, %rd7, %rd503;
	ld.u32 	%r944, [%rd504];
	mul.wide.s32 	%rd505, %r914, 4;
	add.s64 	%rd506, %rd7, %rd505;
	ld.u32 	%r945, [%rd506];
	setp.lt.s32 	%p205, %r944, %r945;
	selp.b32 	%r946, %r914, %r919, %p205;
	selp.b32 	%r947, %r919, %r914, %p205;
	mul.wide.s32 	%rd507, %r923, 4;
	add.s64 	%rd508, %rd7, %rd507;
	ld.u32 	%r948, [%rd508];
	mul.wide.s32 	%rd509, %r918, 4;
	add.s64 	%rd510, %rd7, %rd509;
	ld.u32 	%r949, [%rd510];
	setp.lt.s32 	%p206, %r948, %r949;
	selp.b32 	%r950, %r918, %r923, %p206;
	selp.b32 	%r951, %r923, %r918, %p206;
	mul.wide.s32 	%rd511, %r927, 4;
	add.s64 	%rd512, %rd7, %rd511;
	ld.u32 	%r952, [%rd512];
	mul.wide.s32 	%rd513, %r922, 4;
	add.s64 	%rd514, %rd7, %rd513;
	ld.u32 	%r953, [%rd514];
	setp.lt.s32 	%p207, %r952, %r953;
	selp.b32 	%r954, %r922, %r927, %p207;
	selp.b32 	%r955, %r927, %r922, %p207;
	mul.wide.s32 	%rd515, %r931, 4;
	add.s64 	%rd516, %rd7, %rd515;
	ld.u32 	%r956, [%rd516];
	mul.wide.s32 	%rd517, %r926, 4;
	add.s64 	%rd518, %rd7, %rd517;
	ld.u32 	%r957, [%rd518];
	setp.lt.s32 	%p208, %r956, %r957;
	selp.b32 	%r958, %r926, %r931, %p208;
	selp.b32 	%r959, %r931, %r926, %p208;
	mul.wide.s32 	%rd519, %r935, 4;
	add.s64 	%rd520, %rd7, %rd519;
	ld.u32 	%r960, [%rd520];
	mul.wide.s32 	%rd521, %r930, 4;
	add.s64 	%rd522, %rd7, %rd521;
	ld.u32 	%r961, [%rd522];
	setp.lt.s32 	%p209, %r960, %r961;
	selp.b32 	%r962, %r930, %r935, %p209;
	selp.b32 	%r963, %r935, %r930, %p209;
	mul.wide.s32 	%rd523, %r902, 4;
	add.s64 	%rd524, %rd7, %rd523;
	ld.u32 	%r964, [%rd524];
	mul.wide.s32 	%rd525, %r934, 4;
	add.s64 	%rd526, %rd7, %rd525;
	ld.u32 	%r965, [%rd526];
	setp.lt.s32 	%p210, %r964, %r965;
	selp.b32 	%r966, %r934, %r902, %p210;
	selp.b32 	%r967, %r902, %r934, %p210;
	mul.wide.s32 	%rd527, %r939, 4;
	add.s64 	%rd528, %rd7, %rd527;
	ld.u32 	%r968, [%rd528];
	mul.wide.s32 	%rd529, %r907, 4;
	add.s64 	%rd530, %rd7, %rd529;
	ld.u32 	%r969, [%rd530];
	setp.lt.s32 	%p211, %r968, %r969;
	selp.b32 	%r970, %r907, %r939, %p211;
	selp.b32 	%r971, %r939, %r907, %p211;
	mul.wide.s32 	%rd531, %r943, 4;
	add.s64 	%rd532, %rd7, %rd531;
	ld.u32 	%r972, [%rd532];
	mul.wide.s32 	%rd533, %r938, 4;
	add.s64 	%rd534, %rd7, %rd533;
	ld.u32 	%r973, [%rd534];
	setp.lt.s32 	%p212, %r972, %r973;
	selp.b32 	%r974, %r938, %r943, %p212;
	selp.b32 	%r975, %r943, %r938, %p212;
	mul.wide.s32 	%rd535, %r947, 4;
	add.s64 	%rd536, %rd7, %rd535;
	ld.u32 	%r976, [%rd536];
	mul.wide.s32 	%rd537, %r942, 4;
	add.s64 	%rd538, %rd7, %rd537;
	ld.u32 	%r977, [%rd538];
	setp.lt.s32 	%p213, %r976, %r977;
	selp.b32 	%r978, %r942, %r947, %p213;
	selp.b32 	%r979, %r947, %r942, %p213;
	mul.wide.s32 	%rd539, %r951, 4;
	add.s64 	%rd540, %rd7, %rd539;
	ld.u32 	%r980, [%rd540];
	mul.wide.s32 	%rd541, %r946, 4;
	add.s64 	%rd542, %rd7, %rd541;
	ld.u32 	%r981, [%rd542];
	setp.lt.s32 	%p214, %r980, %r981;
	selp.b32 	%r982, %r946, %r951, %p214;
	selp.b32 	%r983, %r951, %r946, %p214;
	mul.wide.s32 	%rd543, %r955, 4;
	add.s64 	%rd544, %rd7, %rd543;
	ld.u32 	%r984, [%rd544];
	mul.wide.s32 	%rd545, %r950, 4;
	add.s64 	%rd546, %rd7, %rd545;
	ld.u32 	%r985, [%rd546];
	setp.lt.s32 	%p215, %r984, %r985;
	selp.b32 	%r986, %r950, %r955, %p215;
	selp.b32 	%r987, %r955, %r950, %p215;
	mul.wide.s32 	%rd547, %r959, 4;
	add.s64 	%rd548, %rd7, %rd547;
	ld.u32 	%r988, [%rd548];
	mul.wide.s32 	%rd549, %r954, 4;
	add.s64 	%rd550, %rd7, %rd549;
	ld.u32 	%r989, [%rd550];
	setp.lt.s32 	%p216, %r988, %r989;
	selp.b32 	%r990, %r954, %r959, %p216;
	selp.b32 	%r991, %r959, %r954, %p216;
	mul.wide.s32 	%rd551, %r963, 4;
	add.s64 	%rd552, %rd7, %rd551;
	ld.u32 	%r992, [%rd552];
	mul.wide.s32 	%rd553, %r958, 4;
	add.s64 	%rd554, %rd7, %rd553;
	ld.u32 	%r993, [%rd554];
	setp.lt.s32 	%p217, %r992, %r993;
	selp.b32 	%r994, %r958, %r963, %p217;
	selp.b32 	%r995, %r963, %r958, %p217;
	mul.wide.s32 	%rd555, %r967, 4;
	add.s64 	%rd556, %rd7, %rd555;
	ld.u32 	%r996, [%rd556];
	mul.wide.s32 	%rd557, %r962, 4;
	add.s64 	%rd558, %rd7, %rd557;
	ld.u32 	%r997, [%rd558];
	setp.lt.s32 	%p218, %r996, %r997;
	selp.b32 	%r998, %r962, %r967, %p218;
	selp.b32 	%r999, %r967, %r962, %p218;
	mul.wide.s32 	%rd559, %r975, 4;
	add.s64 	%rd560, %rd7, %rd559;
	ld.u32 	%r1000, [%rd560];
	mul.wide.s32 	%rd561, %r970, 4;
	add.s64 	%rd562, %rd7, %rd561;
	ld.u32 	%r1001, [%rd562];
	setp.lt.s32 	%p219, %r1000, %r1001;
	selp.b32 	%r1002, %r970, %r975, %p219;
	selp.b32 	%r1003, %r975, %r970, %p219;
	mul.wide.s32 	%rd563, %r979, 4;
	add.s64 	%rd564, %rd7, %rd563;
	ld.u32 	%r1004, [%rd564];
	mul.wide.s32 	%rd565, %r974, 4;
	add.s64 	%rd566, %rd7, %rd565;
	ld.u32 	%r1005, [%rd566];
	setp.lt.s32 	%p220, %r1004, %r1005;
	selp.b32 	%r1006, %r974, %r979, %p220;
	selp.b32 	%r1007, %r979, %r974, %p220;
	mul.wide.s32 	%rd567, %r983, 4;
	add.s64 	%rd568, %rd7, %rd567;
	ld.u32 	%r1008, [%rd568];
	mul.wide.s32 	%rd569, %r978, 4;
	add.s64 	%rd570, %rd7, %rd569;
	ld.u32 	%r1009, [%rd570];
	setp.lt.s32 	%p221, %r1008, %r1009;
	selp.b32 	%r1010, %r978, %r983, %p221;
	selp.b32 	%r1011, %r983, %r978, %p221;
	mul.wide.s32 	%rd571, %r987, 4;
	add.s64 	%rd572, %rd7, %rd571;
	ld.u32 	%r1012, [%rd572];
	mul.wide.s32 	%rd573, %r982, 4;
	add.s64 	%rd574, %rd7, %rd573;
	ld.u32 	%r1013, [%rd574];
	setp.lt.s32 	%p222, %r1012, %r1013;
	selp.b32 	%r1014, %r982, %r987, %p222;
	selp.b32 	%r1015, %r987, %r982, %p222;
	mul.wide.s32 	%rd575, %r991, 4;
	add.s64 	%rd576, %rd7, %rd575;
	ld.u32 	%r1016, [%rd576];
	mul.wide.s32 	%rd577, %r986, 4;
	add.s64 	%rd578, %rd7, %rd577;
	ld.u32 	%r1017, [%rd578];
	setp.lt.s32 	%p223, %r1016, %r1017;
	selp.b32 	%r1018, %r986, %r991, %p223;
	selp.b32 	%r1019, %r991, %r986, %p223;
	mul.wide.s32 	%rd579, %r995, 4;
	add.s64 	%rd580, %rd7, %rd579;
	ld.u32 	%r1020, [%rd580];
	mul.wide.s32 	%rd581, %r990, 4;
	add.s64 	%rd582, %rd7, %rd581;
	ld.u32 	%r1021, [%rd582];
	setp.lt.s32 	%p224, %r1020, %r1021;
	selp.b32 	%r1022, %r990, %r995, %p224;
	selp.b32 	%r1023, %r995, %r990, %p224;
	mul.wide.s32 	%rd583, %r999, 4;
	add.s64 	%rd584, %rd7, %rd583;
	ld.u32 	%r1024, [%rd584];
	mul.wide.s32 	%rd585, %r994, 4;
	add.s64 	%rd586, %rd7, %rd585;
	ld.u32 	%r1025, [%rd586];
	setp.lt.s32 	%p225, %r1024, %r1025;
	selp.b32 	%r1026, %r994, %r999, %p225;
	selp.b32 	%r1027, %r999, %r994, %p225;
	mul.wide.s32 	%rd587, %r966, 4;
	add.s64 	%rd588, %rd7, %rd587;
	ld.u32 	%r1028, [%rd588];
	mul.wide.s32 	%rd589, %r998, 4;
	add.s64 	%rd590, %rd7, %rd589;
	ld.u32 	%r1029, [%rd590];
	setp.lt.s32 	%p226, %r1028, %r1029;
	selp.b32 	%r1030, %r998, %r966, %p226;
	selp.b32 	%r1031, %r966, %r998, %p226;
	mul.wide.s32 	%rd591, %r1003, 4;
	add.s64 	%rd592, %rd7, %rd591;
	ld.u32 	%r1032, [%rd592];
	mul.wide.s32 	%rd593, %r971, 4;
	add.s64 	%rd594, %rd7, %rd593;
	ld.u32 	%r1033, [%rd594];
	setp.lt.s32 	%p227, %r1032, %r1033;
	selp.b32 	%r1034, %r971, %r1003, %p227;
	selp.b32 	%r1035, %r1003, %r971, %p227;
	mul.wide.s32 	%rd595, %r1007, 4;
	add.s64 	%rd596, %rd7, %rd595;
	ld.u32 	%r1036, [%rd596];
	mul.wide.s32 	%rd597, %r1002, 4;
	add.s64 	%rd598, %rd7, %rd597;
	ld.u32 	%r1037, [%rd598];
	setp.lt.s32 	%p228, %r1036, %r1037;
	selp.b32 	%r1038, %r1002, %r1007, %p228;
	selp.b32 	%r1039, %r1007, %r1002, %p228;
	mul.wide.s32 	%rd599, %r1011, 4;
	add.s64 	%rd600, %rd7, %rd599;
	ld.u32 	%r1040, [%rd600];
	mul.wide.s32 	%rd601, %r1006, 4;
	add.s64 	%rd602, %rd7, %rd601;
	ld.u32 	%r1041, [%rd602];
	setp.lt.s32 	%p229, %r1040, %r1041;
	selp.b32 	%r1042, %r1006, %r1011, %p229;
	selp.b32 	%r1043, %r1011, %r1006, %p229;
	mul.wide.s32 	%rd603, %r1015, 4;
	add.s64 	%rd604, %rd7, %rd603;
	ld.u32 	%r1044, [%rd604];
	mul.wide.s32 	%rd605, %r1010, 4;
	add.s64 	%rd606, %rd7, %rd605;
	ld.u32 	%r1045, [%rd606];
	setp.lt.s32 	%p230, %r1044, %r1045;
	selp.b32 	%r1046, %r1010, %r1015, %p230;
	selp.b32 	%r1047, %r1015, %r1010, %p230;
	mul.wide.s32 	%rd607, %r1019, 4;
	add.s64 	%rd608, %rd7, %rd607;
	ld.u32 	%r1048, [%rd608];
	mul.wide.s32 	%rd609, %r1014, 4;
	add.s64 	%rd610, %rd7, %rd609;
	ld.u32 	%r1049, [%rd610];
	setp.lt.s32 	%p231, %r1048, %r1049;
	selp.b32 	%r1050, %r1014, %r1019, %p231;
	selp.b32 	%r1051, %r1019, %r1014, %p231;
	mul.wide.s32 	%rd611, %r1023, 4;
	add.s64 	%rd612, %rd7, %rd611;
	ld.u32 	%r1052, [%rd612];
	mul.wide.s32 	%rd613, %r1018, 4;
	add.s64 	%rd614, %rd7, %rd613;
	ld.u32 	%r1053, [%rd614];
	setp.lt.s32 	%p232, %r1052, %r1053;
	selp.b32 	%r1054, %r1018, %r1023, %p232;
	selp.b32 	%r1055, %r1023, %r1018, %p232;
	mul.wide.s32 	%rd615, %r1027, 4;
	add.s64 	%rd616, %rd7, %rd615;
	ld.u32 	%r1056, [%rd616];
	mul.wide.s32 	%rd617, %r1022, 4;
	add.s64 	%rd618, %rd7, %rd617;
	ld.u32 	%r1057, [%rd618];
	setp.lt.s32 	%p233, %r1056, %r1057;
	selp.b32 	%r1058, %r1022, %r1027, %p233;
	selp.b32 	%r1059, %r1027, %r1022, %p233;
	mul.wide.s32 	%rd619, %r1031, 4;
	add.s64 	%rd620, %rd7, %rd619;
	ld.u32 	%r1060, [%rd620];
	mul.wide.s32 	%rd621, %r1026, 4;
	add.s64 	%rd622, %rd7, %rd621;
	ld.u32 	%r1061, [%rd622];
	setp.lt.s32 	%p234, %r1060, %r1061;
	selp.b32 	%r1062, %r1026, %r1031, %p234;
	selp.b32 	%r1063, %r1031, %r1026, %p234;
	mul.wide.s32 	%rd623, %r1039, 4;
	add.s64 	%rd624, %rd7, %rd623;
	ld.u32 	%r1064, [%rd624];
	mul.wide.s32 	%rd625, %r1034, 4;
	add.s64 	%rd626, %rd7, %rd625;
	ld.u32 	%r1065, [%rd626];
	setp.lt.s32 	%p235, %r1064, %r1065;
	selp.b32 	%r1066, %r1034, %r1039, %p235;
	selp.b32 	%r1067, %r1039, %r1034, %p235;
	mul.wide.s32 	%rd627, %r1043, 4;
	add.s64 	%rd628, %rd7, %rd627;
	ld.u32 	%r1068, [%rd628];
	mul.wide.s32 	%rd629, %r1038, 4;
	add.s64 	%rd630, %rd7, %rd629;
	ld.u32 	%r1069, [%rd630];
	setp.lt.s32 	%p236, %r1068, %r1069;
	selp.b32 	%r1070, %r1038, %r1043, %p236;
	selp.b32 	%r1071, %r1043, %r1038, %p236;
	mul.wide.s32 	%rd631, %r1047, 4;
	add.s64 	%rd632, %rd7, %rd631;
	ld.u32 	%r1072, [%rd632];
	mul.wide.s32 	%rd633, %r1042, 4;
	add.s64 	%rd634, %rd7, %rd633;
	ld.u32 	%r1073, [%rd634];
	setp.lt.s32 	%p237, %r1072, %r1073;
	selp.b32 	%r1074, %r1042, %r1047, %p237;
	selp.b32 	%r1075, %r1047, %r1042, %p237;
	mul.wide.s32 	%rd635, %r1051, 4;
	add.s64 	%rd636, %rd7, %rd635;
	ld.u32 	%r1076, [%rd636];
	mul.wide.s32 	%rd637, %r1046, 4;
	add.s64 	%rd638, %rd7, %rd637;
	ld.u32 	%r1077, [%rd638];
	setp.lt.s32 	%p238, %r1076, %r1077;
	selp.b32 	%r1078, %r1046, %r1051, %p238;
	selp.b32 	%r1079, %r1051, %r1046, %p238;
	mul.wide.s32 	%rd639, %r1055, 4;
	add.s64 	%rd640, %rd7, %rd639;
	ld.u32 	%r1080, [%rd640];
	mul.wide.s32 	%rd641, %r1050, 4;
	add.s64 	%rd642, %rd7, %rd641;
	ld.u32 	%r1081, [%rd642];
	setp.lt.s32 	%p239, %r1080, %r1081;
	selp.b32 	%r1082, %r1050, %r1055, %p239;
	selp.b32 	%r1083, %r1055, %r1050, %p239;
	mul.wide.s32 	%rd643, %r1059, 4;
	add.s64 	%rd644, %rd7, %rd643;
	ld.u32 	%r1084, [%rd644];
	mul.wide.s32 	%rd645, %r1054, 4;
	add.s64 	%rd646, %rd7, %rd645;
	ld.u32 	%r1085, [%rd646];
	setp.lt.s32 	%p240, %r1084, %r1085;
	selp.b32 	%r1086, %r1054, %r1059, %p240;
	selp.b32 	%r1087, %r1059, %r1054, %p240;
	mul.wide.s32 	%rd647, %r1063, 4;
	add.s64 	%rd648, %rd7, %rd647;
	ld.u32 	%r1088, [%rd648];
	mul.wide.s32 	%rd649, %r1058, 4;
	add.s64 	%rd650, %rd7, %rd649;
	ld.u32 	%r1089, [%rd650];
	setp.lt.s32 	%p241, %r1088, %r1089;
	selp.b32 	%r1090, %r1058, %r1063, %p241;
	selp.b32 	%r1091, %r1063, %r1058, %p241;
	mul.wide.s32 	%rd651, %r1030, 4;
	add.s64 	%rd652, %rd7, %rd651;
	ld.u32 	%r1092, [%rd652];
	mul.wide.s32 	%rd653, %r1062, 4;
	add.s64 	%rd654, %rd7, %rd653;
	ld.u32 	%r1093, [%rd654];
	setp.lt.s32 	%p242, %r1092, %r1093;
	selp.b32 	%r2293, %r1062, %r1030, %p242;
	selp.b32 	%r1094, %r1030, %r1062, %p242;
	mul.wide.s32 	%rd655, %r1067, 4;
	add.s64 	%rd656, %rd7, %rd655;
	ld.u32 	%r1095, [%rd656];
	mul.wide.s32 	%rd657, %r1035, 4;
	add.s64 	%rd658, %rd7, %rd657;
	ld.u32 	%r1096, [%rd658];
	setp.lt.s32 	%p243, %r1095, %r1096;
	selp.b32 	%r2238, %r1035, %r1067, %p243;
	selp.b32 	%r2256, %r1067, %r1035, %p243;
	mul.wide.s32 	%rd659, %r1071, 4;
	add.s64 	%rd660, %rd7, %rd659;
	ld.u32 	%r1097, [%rd660];
	mul.wide.s32 	%rd661, %r1066, 4;
	add.s64 	%rd662, %rd7, %rd661;
	ld.u32 	%r1098, [%rd662];
	setp.lt.s32 	%p244, %r1097, %r1098;
	selp.b32 	%r2197, %r1066, %r1071, %p244;
	selp.b32 	%r2195, %r1071, %r1066, %p244;
	mul.wide.s32 	%rd663, %r1075, 4;
	add.s64 	%rd664, %rd7, %rd663;
	ld.u32 	%r1099, [%rd664];
	mul.wide.s32 	%rd665, %r1070, 4;
	add.s64 	%rd666, %rd7, %rd665;
	ld.u32 	%r1100, [%rd666];
	setp.lt.s32 	%p245, %r1099, %r1100;
	selp.b32 	%r2201, %r1070, %r1075, %p245;
	selp.b32 	%r2199, %r1075, %r1070, %p245;
	mul.wide.s32 	%rd667, %r1079, 4;
	add.s64 	%rd668, %rd7, %rd667;
	ld.u32 	%r1101, [%rd668];
	mul.wide.s32 	%rd669, %r1074, 4;
	add.s64 	%rd670, %rd7, %rd669;
	ld.u32 	%r1102, [%rd670];
	setp.lt.s32 	%p246, %r1101, %r1102;
	selp.b32 	%r2205, %r1074, %r1079, %p246;
	selp.b32 	%r2203, %r1079, %r1074, %p246;
	mul.wide.s32 	%rd671, %r1083, 4;
	add.s64 	%rd672, %rd7, %rd671;
	ld.u32 	%r1103, [%rd672];
	mul.wide.s32 	%rd673, %r1078, 4;
	add.s64 	%rd674, %rd7, %rd673;
	ld.u32 	%r1104, [%rd674];
	setp.lt.s32 	%p247, %r1103, %r1104;
	selp.b32 	%r2209, %r1078, %r1083, %p247;
	selp.b32 	%r2207, %r1083, %r1078, %p247;
	mul.wide.s32 	%rd675, %r1087, 4;
	add.s64 	%rd676, %rd7, %rd675;
	ld.u32 	%r1105, [%rd676];
	mul.wide.s32 	%rd677, %r1082, 4;
	add.s64 	%rd678, %rd7, %rd677;
	ld.u32 	%r1106, [%rd678];
	setp.lt.s32 	%p248, %r1105, %r1106;
	selp.b32 	%r2213, %r1082, %r1087, %p248;
	selp.b32 	%r2211, %r1087, %r1082, %p248;
	mul.wide.s32 	%rd679, %r1091, 4;
	add.s64 	%rd680, %rd7, %rd679;
	ld.u32 	%r1107, [%rd680];
	mul.wide.s32 	%rd681, %r1086, 4;
	add.s64 	%rd682, %rd7, %rd681;
	ld.u32 	%r1108, [%rd682];
	setp.lt.s32 	%p249, %r1107, %r1108;
	selp.b32 	%r2217, %r1086, %r1091, %p249;
	selp.b32 	%r2215, %r1091, %r1086, %p249;
	mul.wide.s32 	%rd683, %r1094, 4;
	add.s64 	%rd684, %rd7, %rd683;
	ld.u32 	%r1109, [%rd684];
	mul.wide.s32 	%rd685, %r1090, 4;
	add.s64 	%rd686, %rd7, %rd685;
	ld.u32 	%r1110, [%rd686];
	setp.lt.s32 	%p250, %r1109, %r1110;
	selp.b32 	%r2221, %r1090, %r1094, %p250;
	selp.b32 	%r2219, %r1094, %r1090, %p250;
$L__BB2_174:
	mov.b32 	%r2257, 2;
$L__BB2_175:
	mov.u32 	%r336, %r2257;
	bar.sync 	0;
	add.s32 	%r1112, %r336, -1;
	shr.u32 	%r1113, %r336, 1;
	mov.u32 	%r1114, _ZZN3cub18CUB_300001_SM_10006detail10merge_sort30DeviceMergeSortBlockSortKernelINS2_10policy_hubIN6thrust24THRUST_300001_SM_1000_NS10device_ptrIiEEE9Policy600ES8_PNS0_8NullTypeES8_SC_j4cmpiiSB_EEvbT0_T1_T2_T3_T4_PT6_PT7_T5_NS1_7vsmem_tEE19static_temp_storage;
	mad.lo.s32 	%r1115, %r175, 68, %r1114;
	st.shared.u32 	[%r1115], %r2256;
	st.shared.u32 	[%r1115+4], %r2238;
	st.shared.u32 	[%r1115+8], %r2195;
	st.shared.u32 	[%r1115+12], %r2197;
	st.shared.u32 	[%r1115+16], %r2199;
	st.shared.u32 	[%r1115+20], %r2201;
	st.shared.u32 	[%r1115+24], %r2203;
	st.shared.u32 	[%r1115+28], %r2205;
	st.shared.u32 	[%r1115+32], %r2207;
	st.shared.u32 	[%r1115+36], %r2209;
	st.shared.u32 	[%r1115+40], %r2211;
	st.shared.u32 	[%r1115+44], %r2213;
	st.shared.u32 	[%r1115+48], %r2215;
	st.shared.u32 	[%r1115+52], %r2217;
	st.shared.u32 	[%r1115+56], %r2219;
	st.shared.u32 	[%r1115+60], %r2221;
	st.shared.u32 	[%r1115+64], %r2293;
	bar.sync 	0;
	neg.s32 	%r1116, %r336;
	and.b32  	%r1117, %r175, %r1116;
	mul.lo.s32 	%r1118, %r1117, 17;
	mul.lo.s32 	%r1119, %r1113, 17;
	and.b32  	%r1120, %r1112, %r175;
	mul.lo.s32 	%r1121, %r1120, 17;
	min.s32 	%r337, %r1121, %r174;
	min.s32 	%r338, %r1118, %r174;
	add.s32 	%r1122, %r338, %r1119;
	min.s32 	%r339, %r1122, %r174;
	add.s32 	%r1123, %r339, %r1119;
	min.s32 	%r340, %r1123, %r174;
	sub.s32 	%r1124, %r339, %r338;
	sub.s32 	%r1125, %r340, %r339;
	setp.lt.s32 	%p251, %r337, %r1125;
	sub.s32 	%r1126, %r337, %r1125;
	selp.b32 	%r2260, 0, %r1126, %p251;
	min.s32 	%r2258, %r1124, %r337;
	setp.ge.s32 	%p252, %r2260, %r2258;
	ld.global.u64 	%rd8, [a_i];
	@%p252 bra 	$L__BB2_178;
	add.s32 	%r343, %r339, %r337;
$L__BB2_177:
	sub.s32 	%r1127, %r2258, %r2260;
	shr.u32 	%r1128, %r1127, 31;
	add.s32 	%r1129, %r1127, %r1128;
	shr.s32 	%r1130, %r1129, 1;
	add.s32 	%r1131, %r1130, %r2260;
	add.s32 	%r1132, %r1131, %r338;
	shl.b32 	%r1133, %r1132, 2;
	add.s32 	%r1135, %r1114, %r1133;
	ld.shared.u32 	%r1136, [%r1135];
	not.b32 	%r1137, %r1131;
	add.s32 	%r1138, %r343, %r1137;
	shl.b32 	%r1139, %r1138, 2;
	add.s32 	%r1140, %r1114, %r1139;
	ld.shared.u32 	%r1141, [%r1140];
	mul.wide.s32 	%rd687, %r1141, 4;
	add.s64 	%rd688, %rd8, %rd687;
	ld.u32 	%r1142, [%rd688];
	mul.wide.s32 	%rd689, %r1136, 4;
	add.s64 	%rd690, %rd8, %rd689;
	ld.u32 	%r1143, [%rd690];
	setp.lt.s32 	%p253, %r1142, %r1143;
	add.s32 	%r1144, %r1131, 1;
	selp.b32 	%r2260, %r2260, %r1144, %p253;
	selp.b32 	%r2258, %r1131, %r2258, %p253;
	setp.lt.s32 	%p254, %r2260, %r2258;
	@%p254 bra 	$L__BB2_177;
$L__BB2_178:
	add.s32 	%r349, %r2260, %r338;
	add.s32 	%r1145, %r339, %r337;
	sub.s32 	%r350, %r1145, %r2260;
	shl.b32 	%r1146, %r349, 2;
	add.s32 	%r1148, %r1114, %r1146;
	ld.shared.u32 	%r2263, [%r1148];
	shl.b32 	%r1149, %r350, 2;
	add.s32 	%r1150, %r1114, %r1149;
	ld.shared.u32 	%r2262, [%r1150];
	setp.ge.s32 	%p256, %r350, %r340;
	mov.pred 	%p617, 0;
	@%p256 bra 	$L__BB2_181;
	setp.ge.s32 	%p258, %r349, %r339;
	mov.pred 	%p617, -1;
	@%p258 bra 	$L__BB2_181;
	mul.wide.s32 	%rd691, %r2262, 4;
	add.s64 	%rd692, %rd8, %rd691;
	ld.u32 	%r1151, [%rd692];
	mul.wide.s32 	%rd693, %r2263, 4;
	add.s64 	%rd694, %rd8, %rd693;
	ld.u32 	%r1152, [%rd694];
	setp.lt.s32 	%p617, %r1151, %r1152;
$L__BB2_181:
	selp.b32 	%r2256, %r2262, %r2263, %p617;
	selp.u32 	%r1153, 1, 0, %p617;
	add.s32 	%r354, %r350, %r1153;
	not.pred 	%p259, %p617;
	selp.u32 	%r1154, 1, 0, %p259;
	add.s32 	%r355, %r349, %r1154;
	@%p259 bra 	$L__BB2_183;
	shl.b32 	%r1158, %r354, 2;
	add.s32 	%r1160, %r1114, %r1158;
	ld.shared.u32 	%r2262, [%r1160];
	bra.uni 	$L__BB2_184;
$L__BB2_183:
	shl.b32 	%r1155, %r355, 2;
	add.s32 	%r1157, %r1114, %r1155;
	ld.shared.u32 	%r2263, [%r1157];
$L__BB2_184:
	setp.ge.s32 	%p261, %r354, %r340;
	mov.pred 	%p618, 0;
	@%p261 bra 	$L__BB2_187;
	setp.ge.s32 	%p263, %r355, %r339;
	mov.pred 	%p618, -1;
	@%p263 bra 	$L__BB2_187;
	mul.wide.s32 	%rd695, %r2262, 4;
	add.s64 	%rd696, %rd8, %rd695;
	ld.u32 	%r1161, [%rd696];
	mul.wide.s32 	%rd697, %r2263, 4;
	add.s64 	%rd698, %rd8, %rd697;
	ld.u32 	%r1162, [%rd698];
	setp.lt.s32 	%p618, %r1161, %r1162;
$L__BB2_187:
	selp.b32 	%r2238, %r2262, %r2263, %p618;
	selp.u32 	%r1163, 1, 0, %p618;
	add.s32 	%r361, %r354, %r1163;
	not.pred 	%p264, %p618;
	selp.u32 	%r1164, 1, 0, %p264;
	add.s32 	%r362, %r355, %r1164;
	@%p618 bra 	$L__BB2_189;
	shl.b32 	%r1165, %r362, 2;
	add.s32 	%r1167, %r1114, %r1165;
	ld.shared.u32 	%r2263, [%r1167];
	bra.uni 	$L__BB2_190;
$L__BB2_189:
	shl.b32 	%r1168, %r361, 2;
	add.s32 	%r1170, %r1114, %r1168;
	ld.shared.u32 	%r2262, [%r1170];
$L__BB2_190:
	setp.ge.s32 	%p266, %r361, %r340;
	mov.pred 	%p619, 0;
	@%p266 bra 	$L__BB2_193;
	setp.ge.s32 	%p268, %r362, %r339;
	mov.pred 	%p619, -1;
	@%p268 bra 	$L__BB2_193;
	mul.wide.s32 	%rd699, %r2262, 4;
	add.s64 	%rd700, %rd8, %rd699;
	ld.u32 	%r1171, [%rd700];
	mul.wide.s32 	%rd701, %r2263, 4;
	add.s64 	%rd702, %rd8, %rd701;
	ld.u32 	%r1172, [%rd702];
	setp.lt.s32 	%p619, %r1171, %r1172;
$L__BB2_193:
	selp.b32 	%r2195, %r2262, %r2263, %p619;
	selp.u32 	%r1173, 1, 0, %p619;
	add.s32 	%r368, %r361, %r1173;
	not.pred 	%p269, %p619;
	selp.u32 	%r1174, 1, 0, %p269;
	add.s32 	%r369, %r362, %r1174;
	@%p619 bra 	$L__BB2_195;
	shl.b32 	%r1175, %r369, 2;
	add.s32 	%r1177, %r1114, %r1175;
	ld.shared.u32 	%r2263, [%r1177];
	bra.uni 	$L__BB2_196;
$L__BB2_195:
	shl.b32 	%r1178, %r368, 2;
	add.s32 	%r1180, %r1114, %r1178;
	ld.shared.u32 	%r2262, [%r1180];
$L__BB2_196:
	setp.ge.s32 	%p271, %r368, %r340;
	mov.pred 	%p620, 0;
	@%p271 bra 	$L__BB2_199;
	setp.ge.s32 	%p273, %r369, %r339;
	mov.pred 	%p620, -1;
	@%p273 bra 	$L__BB2_199;
	mul.wide.s32 	%rd703, %r2262, 4;
	add.s64 	%rd704, %rd8, %rd703;
	ld.u32 	%r1181, [%rd704];
	mul.wide.s32 	%rd705, %r2263, 4;
	add.s64 	%rd706, %rd8, %rd705;
	ld.u32 	%r1182, [%rd706];
	setp.lt.s32 	%p620, %r1181, %r1182;
$L__BB2_199:
	selp.b32 	%r2197, %r2262, %r2263, %p620;
	selp.u32 	%r1183, 1, 0, %p620;
	add.s32 	%r375, %r368, %r1183;
	not.pred 	%p274, %p620;
	selp.u32 	%r1184, 1, 0, %p274;
	add.s32 	%r376, %r369, %r1184;
	@%p620 bra 	$L__BB2_201;
	shl.b32 	%r1185, %r376, 2;
	add.s32 	%r1187, %r1114, %r1185;
	ld.shared.u32 	%r2263, [%r1187];
	bra.uni 	$L__BB2_202;
$L__BB2_201:
	shl.b32 	%r1188, %r375, 2;
	add.s32 	%r1190, %r1114, %r1188;
	ld.shared.u32 	%r2262, [%r1190];
$L__BB2_202:
	setp.ge.s32 	%p276, %r375, %r340;
	mov.pred 	%p621, 0;
	@%p276 bra 	$L__BB2_205;
	setp.ge.s32 	%p278, %r376, %r339;
	mov.pred 	%p621, -1;
	@%p278 bra 	$L__BB2_205;
	mul.wide.s32 	%rd707, %r2262, 4;
	add.s64 	%rd708, %rd8, %rd707;
	ld.u32 	%r1191, [%rd708];
	mul.wide.s32 	%rd709, %r2263, 4;
	add.s64 	%rd710, %rd8, %rd709;
	ld.u32 	%r1192, [%rd710];
	setp.lt.s32 	%p621, %r1191, %r1192;
$L__BB2_205:
	selp.b32 	%r2199, %r2262, %r2263, %p621;
	selp.u32 	%r1193, 1, 0, %p621;
	add.s32 	%r382, %r375, %r1193;
	not.pred 	%p279, %p621;
	selp.u32 	%r1194, 1, 0, %p279;
	add.s32 	%r383, %r376, %r1194;
	@%p621 bra 	$L__BB2_207;
	shl.b32 	%r1195, %r383, 2;
	add.s32 	%r1197, %r1114, %r1195;
	ld.shared.u32 	%r2263, [%r1197];
	bra.uni 	$L__BB2_208;
$L__BB2_207:
	shl.b32 	%r1198, %r382, 2;
	add.s32 	%r1200, %r1114, %r1198;
	ld.shared.u32 	%r2262, [%r1200];
$L__BB2_208:
	setp.ge.s32 	%p281, %r382, %r340;
	mov.pred 	%p622, 0;
	@%p281 bra 	$L__BB2_211;
	setp.ge.s32 	%p283, %r383, %r339;
	mov.pred 	%p622, -1;
	@%p283 bra 	$L__BB2_211;
	mul.wide.s32 	%rd711, %r2262, 4;
	add.s64 	%rd712, %rd8, %rd711;
	ld.u32 	%r1201, [%rd712];
	mul.wide.s32 	%rd713, %r2263, 4;
	add.s64 	%rd714, %rd8, %rd713;
	ld.u32 	%r1202, [%rd714];
	setp.lt.s32 	%p622, %r1201, %r1202;
$L__BB2_211:
	selp.b32 	%r2201, %r2262, %r2263, %p622;
	selp.u32 	%r1203, 1, 0, %p622;
	add.s32 	%r389, %r382, %r1203;
	not.pred 	%p284, %p622;
	selp.u32 	%r1204, 1, 0, %p284;
	add.s32 	%r390, %r383, %r1204;
	@%p622 bra 	$L__BB2_213;
	shl.b32 	%r1205, %r390, 2;
	add.s32 	%r1207, %r1114, %r1205;
	ld.shared.u32 	%r2263, [%r1207];
	bra.uni 	$L__BB2_214;
$L__BB2_213:
	shl.b32 	%r1208, %r389, 2;
	add.s32 	%r1210, %r1114, %r1208;
	ld.shared.u32 	%r2262, [%r1210];
$L__BB2_214:
	setp.ge.s32 	%p286, %r389, %r340;
	mov.pred 	%p623, 0;
	@%p286 bra 	$L__BB2_217;
	setp.ge.s32 	%p288, %r390, %r339;
	mov.pred 	%p623, -1;
	@%p288 bra 	$L__BB2_217;
	mul.wide.s32 	%rd715, %r2262, 4;
	add.s64 	%rd716, %rd8, %rd715;
	ld.u32 	%r1211, [%rd716];
	mul.wide.s32 	%rd717, %r2263, 4;
	add.s64 	%rd718, %rd8, %rd717;
	ld.u32 	%r1212, [%rd718];
	setp.lt.s32 	%p623, %r1211, %r1212;
$L__BB2_217:
	selp.b32 	%r2203, %r2262, %r2263, %p623;
	selp.u32 	%r1213, 1, 0, %p623;
	add.s32 	%r396, %r389, %r1213;
	not.pred 	%p289, %p623;
	selp.u32 	%r1214, 1, 0, %p289;
	add.s32 	%r397, %r390, %r1214;
	@%p623 bra 	$L__BB2_219;
	shl.b32 	%r1215, %r397, 2;
	add.s32 	%r1217, %r1114, %r1215;
	ld.shared.u32 	%r2263, [%r1217];
	bra.uni 	$L__BB2_220;
$L__BB2_219:
	shl.b32 	%r1218, %r396, 2;
	add.s32 	%r1220, %r1114, %r1218;
	ld.shared.u32 	%r2262, [%r1220];
$L__BB2_220:
	setp.ge.s32 	%p291, %r396, %r340;
	mov.pred 	%p624, 0;
	@%p291 bra 	$L__BB2_223;
	setp.ge.s32 	%p293, %r397, %r339;
	mov.pred 	%p624, -1;
	@%p293 bra 	$L__BB2_223;
	mul.wide.s32 	%rd719, %r2262, 4;
	add.s64 	%rd720, %rd8, %rd719;
	ld.u32 	%r1221, [%rd720];
	mul.wide.s32 	%rd721, %r2263, 4;
	add.s64 	%rd722, %rd8, %rd721;
	ld.u32 	%r1222, [%rd722];
	setp.lt.s32 	%p624, %r1221, %r1222;
$L__BB2_223:
	selp.b32 	%r2205, %r2262, %r2263, %p624;
	selp.u32 	%r1223, 1, 0, %p624;
	add.s32 	%r403, %r396, %r1223;
	not.pred 	%p294, %p624;
	selp.u32 	%r1224, 1, 0, %p294;
	add.s32 	%r404, %r397, %r1224;
	@%p624 bra 	$L__BB2_225;
	shl.b32 	%r1225, %r404, 2;
	mov.u32 	%r1226, _ZZN3cub18CUB_300001_SM_10006detail10merge_sort30DeviceMergeSortBlockSortKernelINS2_10policy_hubIN6thrust24THRUST_300001_SM_1000_NS10device_ptrIiEEE9Policy600ES8_PNS0_8NullTypeES8_SC_j4cmpiiSB_EEvbT0_T1_T2_T3_T4_PT6_PT7_T5_NS1_7vsmem_tEE19static_temp_storage;
	add.s32 	%r1227, %r1226, %r1225;
	ld.shared.u32 	%r2263, [%r1227];
	bra.uni 	$L__BB2_226;
$L__BB2_225:
	shl.b32 	%r1228, %r403, 2;
	mov.u32 	%r1229, _ZZN3cub18CUB_300001_SM_10006detail10merge_sort30DeviceMergeSortBlockSortKernelINS2_10policy_hubIN6thrust24THRUST_300001_SM_1000_NS10device_ptrIiEEE9Policy600ES8_PNS0_8NullTypeES8_SC_j4cmpiiSB_EEvbT0_T1_T2_T3_T4_PT6_PT7_T5_NS1_7vsmem_tEE19static_temp_storage;
	add.s32 	%r1230, %r1229, %r1228;
	ld.shared.u32 	%r2262, [%r1230];
$L__BB2_226:
	setp.ge.s32 	%p296, %r403, %r340;
	mov.pred 	%p625, 0;
	@%p296 bra 	$L__BB2_229;
	setp.ge.s32 	%p298, %r404, %r339;
	mov.pred 	%p625, -1;
	@%p298 bra 	$L__BB2_229;
	mul.wide.s32 	%rd723, %r2262, 4;
	add.s64 	%rd724, %rd8, %rd723;
	ld.u32 	%r1231, [%rd724];
	mul.wide.s32 	%rd725, %r2263, 4;
	add.s64 	%rd726, %rd8, %rd725;
	ld.u32 	%r1232, [%rd726];
	setp.lt.s32 	%p625, %r1231, %r1232;
$L__BB2_229:
	selp.b32 	%r2207, %r2262, %r2263, %p625;
	selp.u32 	%r1233, 1, 0, %p625;
	add.s32 	%r410, %r403, %r1233;
	not.pred 	%p299, %p625;
	selp.u32 	%r1234, 1, 0, %p299;
	add.s32 	%r411, %r404, %r1234;
	@%p625 bra 	$L__BB2_231;
	shl.b32 	%r1235, %r411, 2;
	mov.u32 	%r1236, _ZZN3cub18CUB_300001_SM_10006detail10merge_sort30DeviceMergeSortBlockSortKernelINS2_10policy_hubIN6thrust24THRUST_300001_SM_1000_NS10device_ptrIiEEE9Policy600ES8_PNS0_8NullTypeES8_SC_j4cmpiiSB_EEvbT0_T1_T2_T3_T4_PT6_PT7_T5_NS1_7vsmem_tEE19static_temp_storage;
	add.s32 	%r1237, %r1236, %r1235;
	ld.shared.u32 	%r2263, [%r1237];
	bra.uni 	$L__BB2_232;
$L__BB2_231:
	shl.b32 	%r1238, %r410, 2;
	mov.u32 	%r1239, _ZZN3cub18CUB_300001_SM_10006detail10merge_sort30DeviceMergeSortBlockSortKernelINS2_10policy_hubIN6thrust24THRUST_300001_SM_1000_NS10device_ptrIiEEE9Policy600ES8_PNS0_8NullTypeES8_SC_j4cmpiiSB_EEvbT0_T1_T2_T3_T4_PT6_PT7_T5_NS1_7vsmem_tEE19static_temp_storage;
	add.s32 	%r1240, %r1239, %r1238;
	ld.shared.u32 	%r2262, [%r1240];
$L__BB2_232:
	setp.ge.s32 	%p301, %r410, %r340;
	mov.pred 	%p626, 0;
	@%p301 bra 	$L__BB2_235;
	setp.ge.s32 	%p303, %r411, %r339;
	mov.pred 	%p626, -1;
	@%p303 bra 	$L__BB2_235;
	mul.wide.s32 	%rd727, %r2262, 4;
	add.s64 	%rd728, %rd8, %rd727;
	ld.u32 	%r1241, [%rd728];
	mul.wide.s32 	%rd729, %r2263, 4;
	add.s64 	%rd730, %rd8, %rd729;
	ld.u32 	%r1242, [%rd730];
	setp.lt.s32 	%p626, %r1241, %r1242;
$L__BB2_235:
	selp.b32 	%r2209, %r2262, %r2263, %p626;
	selp.u32 	%r1243, 1, 0, %p626;
	add.s32 	%r417, %r410, %r1243;
	not.pred 	%p304, %p626;
	selp.u32 	%r1244, 1, 0, %p304;
	add.s32 	%r418, %r411, %r1244;
	@%p626 bra 	$L__BB2_237;
	shl.b32 	%r1245, %r418, 2;
	mov.u32 	%r1246, _ZZN3cub18CUB_300001_SM_10006detail10merge_sort30DeviceMergeSortBlockSortKernelINS2_10policy_hubIN6thrust24THRUST_300001_SM_1000_NS10device_ptrIiEEE9Policy600ES8_PNS0_8NullTypeES8_SC_j4cmpiiSB_EEvbT0_T1_T2_T3_T4_PT6_PT7_T5_NS1_7vsmem_tEE19static_temp_storage;
	add.s32 	%r1247, %r1246, %r1245;
	ld.shared.u32 	%r2263, [%r1247];
	bra.uni 	$L__BB2_238;
$L__BB2_237:
	shl.b32 	%r1248, %r417, 2;
	mov.u32 	%r1249, _ZZN3cub18CUB_300001_SM_10006detail10merge_sort30DeviceMergeSortBlockSortKernelINS2_10policy_hubIN6thrust24THRUST_300001_SM_1000_NS10device_ptrIiEEE9Policy600ES8_PNS0_8NullTypeES8_SC_j4cmpiiSB_EEvbT0_T1_T2_T3_T4_PT6_PT7_T5_NS1_7vsmem_tEE19static_temp_storage;
	add.s32 	%r1250, %r1249, %r1248;
	ld.shared.u32 	%r2262, [%r1250];
$L__BB2_238:
	setp.ge.s32 	%p306, %r417, %r340;
	mov.pred 	%p627, 0;
	@%p306 bra 	$L__BB2_241;
	setp.ge.s32 	%p308, %r418, %r339;
	mov.pred 	%p627, -1;
	@%p308 bra 	$L__BB2_241;
	mul.wide.s32 	%rd731, %r2262, 4;
	add.s64 	%rd732, %rd8, %rd731;
	ld.u32 	%r1251, [%rd732];
	mul.wide.s32 	%rd733, %r2263, 4;
	add.s64 	%rd734, %rd8, %rd733;
	ld.u32 	%r1252, [%rd734];
	setp.lt.s32 	%p627, %r1251, %r1252;
$L__BB2_241:
	selp.b32 	%r2211, %r2262, %r2263, %p627;
	selp.u32 	%r1253, 1, 0, %p627;
	add.s32 	%r424, %r417, %r1253;
	not.pred 	%p309, %p627;
	selp.u32 	%r1254, 1, 0, %p309;
	add.s32 	%r425, %r418, %r1254;
	@%p627 bra 	$L__BB2_243;
	shl.b32 	%r1255, %r425, 2;
	mov.u32 	%r1256, _ZZN3cub18CUB_300001_SM_10006detail10merge_sort30DeviceMergeSortBlockSortKernelINS2_10policy_hubIN6thrust24THRUST_300001_SM_1000_NS10device_ptrIiEEE9Policy600ES8_PNS0_8NullTypeES8_SC_j4cmpiiSB_EEvbT0_T1_T2_T3_T4_PT6_PT7_T5_NS1_7vsmem_tEE19static_temp_storage;
	add.s32 	%r1257, %r1256, %r1255;
	ld.shared.u32 	%r2263, [%r1257];
	bra.uni 	$L__BB2_244;
$L__BB2_243:
	shl.b32 	%r1258, %r424, 2;
	mov.u32 	%r1259, _ZZN3cub18CUB_300001_SM_10006detail10merge_sort30DeviceMergeSortBlockSortKernelINS2_10policy_hubIN6thrust24THRUST_300001_SM_1000_NS10device_ptrIiEEE9Policy600ES8_PNS0_8NullTypeES8_SC_j4cmpiiSB_EEvbT0_T1_T2_T3_T4_PT6_PT7_T5_NS1_7vsmem_tEE19static_temp_storage;
	add.s32 	%r1260, %r1259, %r1258;
	ld.shared.u32 	%r2262, [%r1260];
$L__BB2_244:
	setp.ge.s32 	%p311, %r424, %r340;
	mov.pred 	%p628, 0;
	@%p311 bra 	$L__BB2_247;
	setp.ge.s32 	%p313, %r425, %r339;
	mov.pred 	%p628, -1;
	@%p313 bra 	$L__BB2_247;
	mul.wide.s32 	%rd735, %r2262, 4;
	add.s64 	%rd736, %rd8, %rd735;
	ld.u32 	%r1261, [%rd736];
	mul.wide.s32 	%rd737, %r2263, 4;
	add.s64 	%rd738, %rd8, %rd737;
	ld.u32 	%r1262, [%rd738];
	setp.lt.s32 	%p628, %r1261, %r1262;
$L__BB2_247:
	selp.b32 	%r2213, %r2262, %r2263, %p628;
	selp.u32 	%r1263, 1, 0, %p628;
	add.s32 	%r431, %r424, %r1263;
	not.pred 	%p314, %p628;
	selp.u32 	%r1264, 1, 0, %p314;
	add.s32 	%r432, %r425, %r1264;
	@%p628 bra 	$L__BB2_249;
	shl.b32 	%r1265, %r432, 2;
	mov.u32 	%r1266, _ZZN3cub18CUB_300001_SM_10006detail10merge_sort30DeviceMergeSortBlockSortKernelINS2_10policy_hubIN6thrust24THRUST_300001_SM_1000_NS10device_ptrIiEEE9Policy600ES8_PNS0_8NullTypeES8_SC_j4cmpiiSB_EEvbT0_T1_T2_T3_T4_PT6_PT7_T5_NS1_7vsmem_tEE19static_temp_storage;
	add.s32 	%r1267, %r1266, %r1265;
	ld.shared.u32 	%r2263, [%r1267];
	bra.uni 	$L__BB2_250;
$L__BB2_249:
	shl.b32 	%r1268, %r431, 2;
	mov.u32 	%r1269, _ZZN3cub18CUB_300001_SM_10006detail10merge_sort30DeviceMergeSortBlockSortKernelINS2_10policy_hubIN6thrust24THRUST_300001_SM_1000_NS10device_ptrIiEEE9Policy600ES8_PNS0_8NullTypeES8_SC_j4cmpiiSB_EEvbT0_T1_T2_T3_T4_PT6_PT7_T5_NS1_7vsmem_tEE19static_temp_storage;
	add.s32 	%r1270, %r1269, %r1268;
	ld.shared.u32 	%r2262, [%r1270];
$L__BB2_250:
	setp.ge.s32 	%p316, %r431, %r340;
	mov.pred 	%p629, 0;
	@%p316 bra 	$L__BB2_253;
	setp.ge.s32 	%p318, %r432, %r339;
	mov.pred 	%p629, -1;
	@%p318 bra 	$L__BB2_253;
	mul.wide.s32 	%rd739, %r2262, 4;
	add.s64 	%rd740, %rd8, %rd739;
	ld.u32 	%r1271, [%rd740];
	mul.wide.s32 	%rd741, %r2263, 4;
	add.s64 	%rd742, %rd8, %rd741;
	ld.u32 	%r1272, [%rd742];
	setp.lt.s32 	%p629, %r1271, %r1272;
$L__BB2_253:
	selp.b32 	%r2215, %r2262, %r2263, %p629;
	selp.u32 	%r1273, 1, 0, %p629;
	add.s32 	%r438, %r431, %r1273;
	not.pred 	%p319, %p629;
	selp.u32 	%r1274, 1, 0, %p319;
	add.s32 	%r439, %r432, %r1274;
	@%p629 bra 	$L__BB2_255;
	shl.b32 	%r1275, %r439, 2;
	mov.u32 	%r1276, _ZZN3cub18CUB_300001_SM_10006detail10merge_sort30DeviceMergeSortBlockSortKernelINS2_10policy_hubIN6thrust24THRUST_300001_SM_1000_NS10device_ptrIiEEE9Policy600ES8_PNS0_8NullTypeES8_SC_j4cmpiiSB_EEvbT0_T1_T2_T3_T4_PT6_PT7_T5_NS1_7vsmem_tEE19static_temp_storage;
	add.s32 	%r1277, %r1276, %r1275;
	ld.shared.u32 	%r2263, [%r1277];
	bra.uni 	$L__BB2_256;
$L__BB2_255:
	shl.b32 	%r1278, %r438, 2;
	mov.u32 	%r1279, _ZZN3cub18CUB_300001_SM_10006detail10merge_sort30DeviceMergeSortBlockSortKernelINS2_10policy_hubIN6thrust24THRUST_300001_SM_1000_NS10device_ptrIiEEE9Policy600ES8_PNS0_8NullTypeES8_SC_j4cmpiiSB_EEvbT0_T1_T2_T3_T4_PT6_PT7_T5_NS1_7vsmem_tEE19static_temp_storage;
	add.s32 	%r1280, %r1279, %r1278;
	ld.shared.u32 	%r2262, [%r1280];
$L__BB2_256:
	setp.ge.s32 	%p321, %r438, %r340;
	mov.pred 	%p630, 0;
	@%p321 bra 	$L__BB2_259;
	setp.ge.s32 	%p323, %r439, %r339;
	mov.pred 	%p630, -1;
	@%p323 bra 	$L__BB2_259;
	mul.wide.s32 	%rd743, %r2262, 4;
	add.s64 	%rd744, %rd8, %rd743;
	ld.u32 	%r1281, [%rd744];
	mul.wide.s32 	%rd745, %r2263, 4;
	add.s64 	%rd746, %rd8, %rd745;
	ld.u32 	%r1282, [%rd746];
	setp.lt.s32 	%p630, %r1281, %r1282;
$L__BB2_259:
	selp.b32 	%r2217, %r2262, %r2263, %p630;
	selp.u32 	%r1283, 1, 0, %p630;
	add.s32 	%r445, %r438, %r1283;
	not.pred 	%p324, %p630;
	selp.u32 	%r1284, 1, 0, %p324;
	add.s32 	%r446, %r439, %r1284;
	@%p630 bra 	$L__BB2_261;
	shl.b32 	%r1285, %r446, 2;
	mov.u32 	%r1286, _ZZN3cub18CUB_300001_SM_10006detail10merge_sort30DeviceMergeSortBlockSortKernelINS2_10policy_hubIN6thrust24THRUST_300001_SM_1000_NS10device_ptrIiEEE9Policy600ES8_PNS0_8NullTypeES8_SC_j4cmpiiSB_EEvbT0_T1_T2_T3_T4_PT6_PT7_T5_NS1_7vsmem_tEE19static_temp_storage;
	add.s32 	%r1287, %r1286, %r1285;
	ld.shared.u32 	%r2263, [%r1287];
	bra.uni 	$L__BB2_262;
$L__BB2_261:
	shl.b32 	%r1288, %r445, 2;
	mov.u32 	%r1289, _ZZN3cub18CUB_300001_SM_10006detail10merge_sort30DeviceMergeSortBlockSortKernelINS2_10policy_hubIN6thrust24THRUST_300001_SM_1000_NS10device_ptrIiEEE9Policy600ES8_PNS0_8NullTypeES8_SC_j4cmpiiSB_EEvbT0_T1_T2_T3_T4_PT6_PT7_T5_NS1_7vsmem_tEE19static_temp_storage;
	add.s32 	%r1290, %r1289, %r1288;
	ld.shared.u32 	%r2262, [%r1290];
$L__BB2_262:
	setp.ge.s32 	%p326, %r445, %r340;
	mov.pred 	%p631, 0;
	@%p326 bra 	$L__BB2_265;
	setp.ge.s32 	%p328, %r446, %r339;
	mov.pred 	%p631, -1;
	@%p328 bra 	$L__BB2_265;
	mul.wide.s32 	%rd747, %r2262, 4;
	add.s64 	%rd748, %rd8, %rd747;
	ld.u32 	%r1291, [%rd748];
	mul.wide.s32 	%rd749, %r2263, 4;
	add.s64 	%rd750, %rd8, %rd749;
	ld.u32 	%r1292, [%rd750];
	setp.lt.s32 	%p631, %r1291, %r1292;
$L__BB2_265:
	selp.b32 	%r2219, %r2262, %r2263, %p631;
	selp.u32 	%r1293, 1, 0, %p631;
	add.s32 	%r452, %r445, %r1293;
	not.pred 	%p329, %p631;
	selp.u32 	%r1294, 1, 0, %p329;
	add.s32 	%r453, %r446, %r1294;
	@%p631 bra 	$L__BB2_267;
	shl.b32 	%r1295, %r453, 2;
	mov.u32 	%r1296, _ZZN3cub18CUB_300001_SM_10006detail10merge_sort30DeviceMergeSortBlockSortKernelINS2_10policy_hubIN6thrust24THRUST_300001_SM_1000_NS10device_ptrIiEEE9Policy600ES8_PNS0_8NullTypeES8_SC_j4cmpiiSB_EEvbT0_T1_T2_T3_T4_PT6_PT7_T5_NS1_7vsmem_tEE19static_temp_storage;
	add.s32 	%r1297, %r1296, %r1295;
	ld.shared.u32 	%r2263, [%r1297];
	bra.uni 	$L__BB2_268;
$L__BB2_267:
	shl.b32 	%r1298, %r452, 2;
	mov.u32 	%r1299, _ZZN3cub18CUB_300001_SM_10006detail10merge_sort30DeviceMergeSortBlockSortKernelINS2_10policy_hubIN6thrust24THRUST_300001_SM_1000_NS10device_ptrIiEEE9Policy600ES8_PNS0_8NullTypeES8_SC_j4cmpiiSB_EEvbT0_T1_T2_T3_T4_PT6_PT7_T5_NS1_7vsmem_tEE19static_temp_storage;
	add.s32 	%r1300, %r1299, %r1298;
	ld.shared.u32 	%r2262, [%r1300];
$L__BB2_268:
	setp.ge.s32 	%p331, %r452, %r340;
	mov.pred 	%p632, 0;
	@%p331 bra 	$L__BB2_271;
	setp.ge.s32 	%p333, %r453, %r339;
	mov.pred 	%p632, -1;
	@%p333 bra 	$L__BB2_271;
	mul.wide.s32 	%rd751, %r2262, 4;
	add.s64 	%rd752, %rd8, %rd751;
	ld.u32 	%r1301, [%rd752];
	mul.wide.s32 	%rd753, %r2263, 4;
	add.s64 	%rd754, %rd8, %rd753;
	ld.u32 	%r1302, [%rd754];
	setp.lt.s32 	%p632, %r1301, %r1302;
$L__BB2_271:
	selp.b32 	%r2221, %r2262, %r2263, %p632;
	selp.u32 	%r1303, 1, 0, %p632;
	add.s32 	%r459, %r452, %r1303;
	not.pred 	%p334, %p632;
	selp.u32 	%r1304, 1, 0, %p334;
	add.s32 	%r460, %r453, %r1304;
	@%p632 bra 	$L__BB2_273;
	shl.b32 	%r1305, %r460, 2;
	mov.u32 	%r1306, _ZZN3cub18CUB_300001_SM_10006detail10merge_sort30DeviceMergeSortBlockSortKernelINS2_10policy_hubIN6thrust24THRUST_300001_SM_1000_NS10device_ptrIiEEE9Policy600ES8_PNS0_8NullTypeES8_SC_j4cmpiiSB_EEvbT0_T1_T2_T3_T4_PT6_PT7_T5_NS1_7vsmem_tEE19static_temp_storage;
	add.s32 	%r1307, %r1306, %r1305;
	ld.shared.u32 	%r2263, [%r1307];
	bra.uni 	$L__BB2_274;
$L__BB2_273:
	shl.b32 	%r1308, %r459, 2;
	mov.u32 	%r1309, _ZZN3cub18CUB_300001_SM_10006detail10merge_sort30DeviceMergeSortBlockSortKernelINS2_10policy_hubIN6thrust24THRUST_300001_SM_1000_NS10device_ptrIiEEE9Policy600ES8_PNS0_8NullTypeES8_SC_j4cmpiiSB_EEvbT0_T1_T2_T3_T4_PT6_PT7_T5_NS1_7vsmem_tEE19static_temp_storage;
	add.s32 	%r1310, %r1309, %r1308;
	ld.shared.u32 	%r2262, [%r1310];
$L__BB2_274:
	setp.ge.s32 	%p335, %r459, %r340;
	mov.u32 	%r2293, %r2263;
	@%p335 bra 	$L__BB2_277;
	setp.ge.s32 	%p336, %r460, %r339;
	mov.u32 	%r2293, %r2262;
	@%p336 bra 	$L__BB2_277;
	mul.wide.s32 	%rd755, %r2262, 4;
	add.s64 	%rd756, %rd8, %rd755;
	ld.u32 	%r1311, [%rd756];
	mul.wide.s32 	%rd757, %r2263, 4;
	add.s64 	%rd758, %rd8, %rd757;
	ld.u32 	%r1312, [%rd758];
	setp.lt.s32 	%p337, %r1311, %r1312;
	selp.b32 	%r2293, %r2262, %r2263, %p337;
$L__BB2_277:
	shl.b32 	%r2257, %r336, 1;
	setp.lt.u32 	%p338, %r336, 129;
	@%p338 bra 	$L__BB2_175;
	ld.param.s8 	%rs2, [_ZN3cub18CUB_300001_SM_10006detail10merge_sort30DeviceMergeSortBlockSortKernelINS2_10policy_hubIN6thrust24THRUST_300001_SM_1000_NS10device_ptrIiEEE9Policy600ES8_PNS0_8NullTypeES8_SC_j4cmpiiSB_EEvbT0_T1_T2_T3_T4_PT6_PT7_T5_NS1_7vsmem_tE_param_0];
	add.s32 	%r468, %r177, 384;
	add.s32 	%r469, %r177, 32;
	add.s32 	%r470, %r177, 416;
	add.s32 	%r471, %r177, 480;
	add.s32 	%r472, %r177, 448;
	add.s32 	%r473, %r177, 64;
	add.s32 	%r474, %r177, 96;
	add.s32 	%r475, %r177, 128;
	add.s32 	%r476, %r177, 160;
	bar.sync 	0;
	setp.eq.s16 	%p339, %rs2, 0;
	@%p339 bra 	$L__BB2_315;
	st.shared.u32 	[%r220], %r2256;
	st.shared.u32 	[%r220+4], %r2238;
	st.shared.u32 	[%r220+8], %r2195;
	st.shared.u32 	[%r220+12], %r2197;
	st.shared.u32 	[%r220+16], %r2199;
	st.shared.u32 	[%r220+20], %r2201;
	st.shared.u32 	[%r220+24], %r2203;
	st.shared.u32 	[%r220+28], %r2205;
	st.shared.u32 	[%r220+32], %r2207;
	st.shared.u32 	[%r220+36], %r2209;
	st.shared.u32 	[%r220+40], %r2211;
	st.shared.u32 	[%r220+44], %r2213;
	st.shared.u32 	[%r220+48], %r2215;
	st.shared.u32 	[%r220+52], %r2217;
	st.shared.u32 	[%r220+56], %r2219;
	st.shared.u32 	[%r220+60], %r2221;
	st.shared.u32 	[%r220+64], %r2293;
	bar.warp.sync 	-1;
	ld.shared.u32 	%r477, [%r219];
	ld.shared.u32 	%r478, [%r219+128];
	ld.shared.u32 	%r479, [%r219+256];
	ld.shared.u32 	%r480, [%r219+384];
	ld.shared.u32 	%r481, [%r219+512];
	ld.shared.u32 	%r482, [%r219+640];
	ld.shared.u32 	%r483, [%r219+768];
	ld.shared.u32 	%r484, [%r219+896];
	ld.shared.u32 	%r485, [%r219+1024];
	ld.shared.u32 	%r486, [%r219+1152];
	ld.shared.u32 	%r487, [%r219+1280];
	ld.shared.u32 	%r488, [%r219+1408];
	ld.shared.u32 	%r489, [%r219+1536];
	ld.shared.u32 	%r490, [%r219+1664];
	ld.shared.u32 	%r491, [%r219+1792];
	ld.shared.u32 	%r492, [%r219+1920];
	ld.shared.u32 	%r493, [%r219+2048];
	setp.eq.s32 	%p340, %r175, 0;
	@%p340 bra 	$L__BB2_280;
	bra.uni 	$L__BB2_281;
$L__BB2_280:
	st.volatile.shared.u32 	[_ZZN3cub18CUB_300001_SM_10006detail10merge_sort30DeviceMergeSortBlockSortKernelINS2_10policy_hubIN6thrust24THRUST_300001_SM_1000_NS10device_ptrIiEEE9Policy600ES8_PNS0_8NullTypeES8_SC_j4cmpiiSB_EEvbT0_T1_T2_T3_T4_PT6_PT7_T5_NS1_7vsmem_tEE19static_temp_storage+17408], %r174;
$L__BB2_281:
	bar.sync 	0;
	ld.volatile.shared.u32 	%r511, [_ZZN3cub18CUB_300001_SM_10006detail10merge_sort30DeviceMergeSortBlockSortKernelINS2_10policy_hubIN6thrust24THRUST_300001_SM_1000_NS10device_ptrIiEEE9Policy600ES8_PNS0_8NullTypeES8_SC_j4cmpiiSB_EEvbT0_T1_T2_T3_T4_PT6_PT7_T5_NS1_7vsmem_tEE19static_temp_storage+17408];
	mov.u32 	%r1313, %tid.x;
	and.b32  	%r1314, %r1313, 992;
	mul.lo.s32 	%r1315, %r1314, 17;
	cvt.u64.u32 	%rd759, %r1315;
	and.b32  	%r1316, %r1313, 31;
	add.s32 	%r1317, %r1316, %r1;
	cvt.u64.u32 	%rd760, %r1317;
	add.s64 	%rd761, %rd760, %rd759;
	setp.ge.s32 	%p341, %r177, %r511;
	shl.b64 	%rd762, %rd761, 2;
	add.s64 	%rd9, %rd3, %rd762;
	@%p341 bra 	$L__BB2_283;
	st.global.u32 	[%rd9], %r477;
$L__BB2_283:
	setp.ge.s32 	%p342, %r469, %r511;
	@%p342 bra 	$L__BB2_285;
	st.global.u32 	[%rd9+128], %r478;
$L__BB2_285:
	setp.ge.s32 	%p343, %r473, %r511;
	@%p343 bra 	$L__BB2_287;
	st.global.u32 	[%rd9+256], %r479;
$L__BB2_287:
	setp.ge.s32 	%p344, %r474, %r511;
	@%p344 bra 	$L__BB2_289;
	st.global.u32 	[%rd9+384], %r480;
$L__BB2_289:
	setp.ge.s32 	%p345, %r475, %r511;
	@%p345 bra 	$L__BB2_291;
	st.global.u32 	[%rd9+512], %r481;
$L__BB2_291:
	setp.ge.s32 	%p346, %r476, %r511;
	@%p346 bra 	$L__BB2_293;
	st.global.u32 	[%rd9+640], %r482;
$L__BB2_293:
	setp.ge.s32 	%p347, %r190, %r511;
	@%p347 bra 	$L__BB2_295;
	st.global.u32 	[%rd9+768], %r483;
$L__BB2_295:
	setp.ge.s32 	%p348, %r193, %r511;
	@%p348 bra 	$L__BB2_297;
	st.global.u32 	[%rd9+896], %r484;
$L__BB2_297:
	setp.ge.s32 	%p349, %r196, %r511;
	@%p349 bra 	$L__BB2_299;
	st.global.u32 	[%rd9+1024], %r485;
$L__BB2_299:
	setp.ge.s32 	%p350, %r199, %r511;
	@%p350 bra 	$L__BB2_301;
	st.global.u32 	[%rd9+1152], %r486;
$L__BB2_301:
	setp.ge.s32 	%p351, %r202, %r511;
	@%p351 bra 	$L__BB2_303;
	st.global.u32 	[%rd9+1280], %r487;
$L__BB2_303:
	setp.ge.s32 	%p352, %r205, %r511;
	@%p352 bra 	$L__BB2_305;
	st.global.u32 	[%rd9+1408], %r488;
$L__BB2_305:
	setp.ge.s32 	%p353, %r468, %r511;
	@%p353 bra 	$L__BB2_307;
	st.global.u32 	[%rd9+1536], %r489;
$L__BB2_307:
	setp.ge.s32 	%p354, %r470, %r511;
	@%p354 bra 	$L__BB2_309;
	st.global.u32 	[%rd9+1664], %r490;
$L__BB2_309:
	setp.ge.s32 	%p355, %r472, %r511;
	@%p355 bra 	$L__BB2_311;
	st.global.u32 	[%rd9+1792], %r491;
$L__BB2_311:
	setp.ge.s32 	%p356, %r471, %r511;
	@%p356 bra 	$L__BB2_313;
	st.global.u32 	[%rd9+1920], %r492;
$L__BB2_313:
	setp.ge.s32 	%p357, %r216, %r511;
	@%p357 bra 	$L__BB2_351;
	st.global.u32 	[%rd9+2048], %r493;
	bra.uni 	$L__BB2_351;
$L__BB2_315:
	st.shared.u32 	[%r220], %r2256;
	st.shared.u32 	[%r220+4], %r2238;
	st.shared.u32 	[%r220+8], %r2195;
	st.shared.u32 	[%r220+12], %r2197;
	st.shared.u32 	[%r220+16], %r2199;
	st.shared.u32 	[%r220+20], %r2201;
	st.shared.u32 	[%r220+24], %r2203;
	st.shared.u32 	[%r220+28], %r2205;
	st.shared.u32 	[%r220+32], %r2207;
	st.shared.u32 	[%r220+36], %r2209;
	st.shared.u32 	[%r220+40], %r2211;
	st.shared.u32 	[%r220+44], %r2213;
	st.shared.u32 	[%r220+48], %r2215;
	st.shared.u32 	[%r220+52], %r2217;
	st.shared.u32 	[%r220+56], %r2219;
	st.shared.u32 	[%r220+60], %r2221;
	st.shared.u32 	[%r220+64], %r2293;
	bar.warp.sync 	-1;
	ld.shared.u32 	%r494, [%r219];
	ld.shared.u32 	%r495, [%r219+128];
	ld.shared.u32 	%r496, [%r219+256];
	ld.shared.u32 	%r497, [%r219+384];
	ld.shared.u32 	%r498, [%r219+512];
	ld.shared.u32 	%r499, [%r219+640];
	ld.shared.u32 	%r500, [%r219+768];
	ld.shared.u32 	%r501, [%r219+896];
	ld.shared.u32 	%r502, [%r219+1024];
	ld.shared.u32 	%r503, [%r219+1152];
	ld.shared.u32 	%r504, [%r219+1280];
	ld.shared.u32 	%r505, [%r219+1408];
	ld.shared.u32 	%r506, [%r219+1536];
	ld.shared.u32 	%r507, [%r219+1664];
	ld.shared.u32 	%r508, [%r219+1792];
	ld.shared.u32 	%r509, [%r219+1920];
	ld.shared.u32 	%r510, [%r219+2048];
	setp.eq.s32 	%p358, %r175, 0;
	@%p358 bra 	$L__BB2_316;
	bra.uni 	$L__BB2_317;
$L__BB2_316:
	st.volatile.shared.u32 	[_ZZN3cub18CUB_300001_SM_10006detail10merge_sort30DeviceMergeSortBlockSortKernelINS2_10policy_hubIN6thrust24THRUST_300001_SM_1000_NS10device_ptrIiEEE9Policy600ES8_PNS0_8NullTypeES8_SC_j4cmpiiSB_EEvbT0_T1_T2_T3_T4_PT6_PT7_T5_NS1_7vsmem_tEE19static_temp_storage+17408], %r174;
$L__BB2_317:
	bar.sync 	0;
	ld.volatile.shared.u32 	%r512, [_ZZN3cub18CUB_300001_SM_10006detail10merge_sort30DeviceMergeSortBlockSortKernelINS2_10policy_hubIN6thrust24THRUST_300001_SM_1000_NS10device_ptrIiEEE9Policy600ES8_PNS0_8NullTypeES8_SC_j4cmpiiSB_EEvbT0_T1_T2_T3_T4_PT6_PT7_T5_NS1_7vsmem_tEE19static_temp_storage+17408];
	setp.ge.s32 	%p359, %r177, %r512;
	@%p359 bra 	$L__BB2_319;
	cvt.u64.u32 	%rd763, %r177;
	add.s64 	%rd764, %rd763, %rd6;
	shl.b64 	%rd765, %rd764, 2;
	add.s64 	%rd766, %rd1, %rd765;
	st.global.u32 	[%rd766], %r494;
$L__BB2_319:
	setp.ge.s32 	%p360, %r469, %r512;
	@%p360 bra 	$L__BB2_321;
	cvt.u64.u32 	%rd767, %r177;
	add.s64 	%rd768, %rd767, %rd6;
	shl.b64 	%rd769, %rd768, 2;
	add.s64 	%rd770, %rd1, %rd769;
	st.global.u32 	[%rd770+128], %r495;
$L__BB2_321:
	setp.ge.s32 	%p361, %r473, %r512;
	@%p361 bra 	$L__BB2_323;
	cvt.u64.u32 	%rd771, %r177;
	add.s64 	%rd772, %rd771, %rd6;
	shl.b64 	%rd773, %rd772, 2;
	add.s64 	%rd774, %rd1, %rd773;
	st.global.u32 	[%rd774+256], %r496;
$L__BB2_323:
	setp.ge.s32 	%p362, %r474, %r512;
	@%p362 bra 	$L__BB2_325;
	cvt.u64.u32 	%rd775, %r177;
	add.s64 	%rd776, %rd775, %rd6;
	shl.b64 	%rd777, %rd776, 2;
	add.s64 	%rd778, %rd1, %rd777;
	st.global.u32 	[%rd778+384], %r497;
$L__BB2_325:
	setp.ge.s32 	%p363, %r475, %r512;
	@%p363 bra 	$L__BB2_327;
	cvt.u64.u32 	%rd779, %r177;
	add.s64 	%rd780, %rd779, %rd6;
	shl.b64 	%rd781, %rd780, 2;
	add.s64 	%rd782, %rd1, %rd781;
	st.global.u32 	[%rd782+512], %r498;
$L__BB2_327:
	setp.ge.s32 	%p364, %r476, %r512;
	@%p364 bra 	$L__BB2_329;
	cvt.u64.u32 	%rd783, %r177;
	add.s64 	%rd784, %rd783, %rd6;
	shl.b64 	%rd785, %rd784, 2;
	add.s64 	%rd786, %rd1, %rd785;
	st.global.u32 	[%rd786+640], %r499;
$L__BB2_329:
	setp.ge.s32 	%p365, %r190, %r512;
	@%p365 bra 	$L__BB2_331;
	cvt.u64.u32 	%rd787, %r177;
	add.s64 	%rd788, %rd787, %rd6;
	shl.b64 	%rd789, %rd788, 2;
	add.s64 	%rd790, %rd1, %rd789;
	st.global.u32 	[%rd790+768], %r500;
$L__BB2_331:
	setp.ge.s32 	%p366, %r193, %r512;
	@%p366 bra 	$L__BB2_333;
	cvt.u64.u32 	%rd791, %r177;
	add.s64 	%rd792, %rd791, %rd6;
	shl.b64 	%rd793, %rd792, 2;
	add.s64 	%rd794, %rd1, %rd793;
	st.global.u32 	[%rd794+896], %r501;
$L__BB2_333:
	setp.ge.s32 	%p367, %r196, %r512;
	@%p367 bra 	$L__BB2_335;
	cvt.u64.u32 	%rd795, %r177;
	add.s64 	%rd796, %rd795, %rd6;
	shl.b64 	%rd797, %rd796, 2;
	add.s64 	%rd798, %rd1, %rd797;
	st.global.u32 	[%rd798+1024], %r502;
$L__BB2_335:
	setp.ge.s32 	%p368, %r199, %r512;
	@%p368 bra 	$L__BB2_337;
	cvt.u64.u32 	%rd799, %r177;
	add.s64 	%rd800, %rd799, %rd6;
	shl.b64 	%rd801, %rd800, 2;
	add.s64 	%rd802, %rd1, %rd801;
	st.global.u32 	[%rd802+1152], %r503;
$L__BB2_337:
	setp.ge.s32 	%p369, %r202, %r512;
	@%p369 bra 	$L__BB2_339;
	cvt.u64.u32 	%rd803, %r177;
	add.s64 	%rd804, %rd803, %rd6;
	shl.b64 	%rd805, %rd804, 2;
	add.s64 	%rd806, %rd1, %rd805;
	st.global.u32 	[%rd806+1280], %r504;
$L__BB2_339:
	setp.ge.s32 	%p370, %r205, %r512;
	@%p370 bra 	$L__BB2_341;
	cvt.u64.u32 	%rd807, %r177;
	add.s64 	%rd808, %rd807, %rd6;
	shl.b64 	%rd809, %rd808, 2;
	add.s64 	%rd810, %rd1, %rd809;
	st.global.u32 	[%rd810+1408], %r505;
$L__BB2_341:
	setp.ge.s32 	%p371, %r468, %r512;
	@%p371 bra 	$L__BB2_343;
	cvt.u64.u32 	%rd811, %r177;
	add.s64 	%rd812, %rd811, %rd6;
	shl.b64 	%rd813, %rd812, 2;
	add.s64 	%rd814, %rd1, %rd813;
	st.global.u32 	[%rd814+1536], %r506;
$L__BB2_343:
	setp.ge.s32 	%p372, %r470, %r512;
	@%p372 bra 	$L__BB2_345;
	cvt.u64.u32 	%rd815, %r177;
	add.s64 	%rd816, %rd815, %rd6;
	shl.b64 	%rd817, %rd816, 2;
	add.s64 	%rd818, %rd1, %rd817;
	st.global.u32 	[%rd818+1664], %r507;
$L__BB2_345:
	setp.ge.s32 	%p373, %r472, %r512;
	@%p373 bra 	$L__BB2_347;
	cvt.u64.u32 	%rd819, %r177;
	add.s64 	%rd820, %rd819, %rd6;
	shl.b64 	%rd821, %rd820, 2;
	add.s64 	%rd822, %rd1, %rd821;
	st.global.u32 	[%rd822+1792], %r508;
$L__BB2_347:
	setp.ge.s32 	%p374, %r471, %r512;
	@%p374 bra 	$L__BB2_349;
	cvt.u64.u32 	%rd823, %r177;
	add.s64 	%rd824, %rd823, %rd6;
	shl.b64 	%rd825, %rd824, 2;
	add.s64 	%rd826, %rd1, %rd825;
	st.global.u32 	[%rd826+1920], %r509;
$L__BB2_349:
	setp.ge.s32 	%p375, %r216, %r512;
	@%p375 bra 	$L__BB2_351;
	cvt.u64.u32 	%rd827, %r177;
	add.s64 	%rd828, %rd827, %rd6;
	shl.b64 	%rd829, %rd828, 2;
	add.s64 	%rd830, %rd1, %rd829;
	st.global.u32 	[%rd830+2048], %r510;
$L__BB2_351:
	ret;

}
	// .globl	_ZN3cub18CUB_300001_SM_10006detail10merge_sort30DeviceMergeSortPartitionKernelIN6thrust24THRUST_300001_SM_1000_NS10device_ptrIiEEj4cmpiiEEvbT_PT2_T0_SC_PSC_T1_SC_i
.visible .entry _ZN3cub18CUB_300001_SM_10006detail10merge_sort30DeviceMergeSortPartitionKernelIN6thrust24THRUST_300001_SM_1000_NS10device_ptrIiEEj4cmpiiEEvbT_PT2_T0_SC_PSC_T1_SC_i(
	.param .u8 _ZN3cub18CUB_300001_SM_10006detail10merge_sort30DeviceMergeSortPartitionKernelIN6thrust24THRUST_300001_SM_1000_NS10device_ptrIiEEj4cmpiiEEvbT_PT2_T0_SC_PSC_T1_SC_i_param_0,
	.param .align 8 .b8 _ZN3cub18CUB_300001_SM_10006detail10merge_sort30DeviceMergeSortPartitionKernelIN6thrust24THRUST_300001_SM_1000_NS10device_ptrIiEEj4cmpiiEEvbT_PT2_T0_SC_PSC_T1_SC_i_param_1[8],
	.param .u64 .ptr .align 1 _ZN3cub18CUB_300001_SM_10006detail10merge_sort30DeviceMergeSortPartitionKernelIN6thrust24THRUST_300001_SM_1000_NS10device_ptrIiEEj4cmpiiEEvbT_PT2_T0_SC_PSC_T1_SC_i_param_2,
	.param .u32 _ZN3cub18CUB_300001_SM_10006detail10merge_sort30DeviceMergeSortPartitionKernelIN6thrust24THRUST_300001_SM_1000_NS10device_ptrIiEEj4cmpiiEEvbT_PT2_T0_SC_PSC_T1_SC_i_param_3,
	.param .u32 _ZN3cub18CUB_300001_SM_10006detail10merge_sort30DeviceMergeSortPartitionKernelIN6thrust24THRUST_300001_SM_1000_NS10device_ptrIiEEj4cmpiiEEvbT_PT2_T0_SC_PSC_T1_SC_i_param_4,
	.param .u64 .ptr .align 1 _ZN3cub18CUB_300001_SM_10006detail10merge_sort30DeviceMergeSortPartitionKernelIN6thrust24THRUST_300001_SM_1000_NS10device_ptrIiEEj4cmpiiEEvbT_PT2_T0_SC_PSC_T1_SC_i_param_5,
	.param .align 1 .b8 _ZN3cub18CUB_300001_SM_10006detail10merge_sort30DeviceMergeSortPartitionKernelIN6thrust24THRUST_300001_SM_1000_NS10device_ptrIiEEj4cmpiiEEvbT_PT2_T0_SC_PSC_T1_SC_i_param_6[1],
	.param .u32 _ZN3cub18CUB_300001_SM_10006detail10merge_sort30DeviceMergeSortPartitionKernelIN6thrust24THRUST_300001_SM_1000_NS10device_ptrIiEEj4cmpiiEEvbT_PT2_T0_SC_PSC_T1_SC_i_param_7,
	.param .u32 _ZN3cub18CUB_300001_SM_10006detail10merge_sort30DeviceMergeSortPartitionKernelIN6thrust24THRUST_300001_SM_1000_NS10device_ptrIiEEj4cmpiiEEvbT_PT2_T0_SC_PSC_T1_SC_i_param_8
)
{
	.reg .pred 	%p<10>;
	.reg .b16 	%rs<2>;
	.reg .b32 	%r<74>;
	.reg .b64 	%rd<42>;

	ld.param.u64 	%rd11, [_ZN3cub18CUB_300001_SM_10006detail10merge_sort30DeviceMergeSortPartitionKernelIN6thrust24THRUST_300001_SM_1000_NS10device_ptrIiEEj4cmpiiEEvbT_PT2_T0_SC_PSC_T1_SC_i_param_1];
	ld.param.s8 	%rs1, [_ZN3cub18CUB_300001_SM_10006detail10merge_sort30DeviceMergeSortPartitionKernelIN6thrust24THRUST_300001_SM_1000_NS10device_ptrIiEEj4cmpiiEEvbT_PT2_T0_SC_PSC_T1_SC_i_param_0];
	ld.param.u64 	%rd12, [_ZN3cub18CUB_300001_SM_10006detail10merge_sort30DeviceMergeSortPartitionKernelIN6thrust24THRUST_300001_SM_1000_NS10device_ptrIiEEj4cmpiiEEvbT_PT2_T0_SC_PSC_T1_SC_i_param_2];
	ld.param.u32 	%r20, [_ZN3cub18CUB_300001_SM_10006detail10merge_sort30DeviceMergeSortPartitionKernelIN6thrust24THRUST_300001_SM_1000_NS10device_ptrIiEEj4cmpiiEEvbT_PT2_T0_SC_PSC_T1_SC_i_param_3];
	ld.param.u32 	%r21, [_ZN3cub18CUB_300001_SM_10006detail10merge_sort30DeviceMergeSortPartitionKernelIN6thrust24THRUST_300001_SM_1000_NS10device_ptrIiEEj4cmpiiEEvbT_PT2_T0_SC_PSC_T1_SC_i_param_4];
	ld.param.u64 	%rd13, [_ZN3cub18CUB_300001_SM_10006detail10merge_sort30DeviceMergeSortPartitionKernelIN6thrust24THRUST_300001_SM_1000_NS10device_ptrIiEEj4cmpiiEEvbT_PT2_T0_SC_PSC_T1_SC_i_param_5];
	ld.param.u32 	%r22, [_ZN3cub18CUB_300001_SM_10006detail10merge_sort30DeviceMergeSortPartitionKernelIN6thrust24THRUST_300001_SM_1000_NS10device_ptrIiEEj4cmpiiEEvbT_PT2_T0_SC_PSC_T1_SC_i_param_7];
	ld.param.u32 	%r23, [_ZN3cub18CUB_300001_SM_10006detail10merge_sort30DeviceMergeSortPartitionKernelIN6thrust24THRUST_300001_SM_1000_NS10device_ptrIiEEj4cmpiiEEvbT_PT2_T0_SC_PSC_T1_SC_i_param_8];
	cvta.to.global.u64 	%rd1, %rd13;
	mov.u32 	%r24, %ntid.x;
	mov.u32 	%r25, %ctaid.x;
	mov.u32 	%r26, %tid.x;
	mad.lo.s32 	%r1, %r24, %r25, %r26;
	setp.ge.u32 	%p1, %r1, %r21;
	@%p1 bra 	$L__BB3_11;
	shr.u32 	%r27, %r22, 1;
	add.s32 	%r2, %r22, -1;
	neg.s32 	%r28, %r22;
	and.b32  	%r29, %r1, %r28;
	mul.lo.s32 	%r30, %r23, %r29;
	mul.lo.s32 	%r31, %r23, %r27;
	min.u32 	%r3, %r30, %r20;
	not.b32 	%r32, %r30;
	min.u32 	%r33, %r31, %r32;
	add.s32 	%r34, %r33, %r30;
	min.u32 	%r4, %r34, %r20;
	not.b32 	%r35, %r4;
	min.u32 	%r36, %r31, %r35;
	add.s32 	%r37, %r36, %r4;
	min.u32 	%r5, %r37, %r20;
	// begin inline asm
	griddepcontrol.wait;
	// end inline asm
	add.s32 	%r38, %r1, 1;
	setp.ne.s32 	%p2, %r38, %r21;
	@%p2 bra 	$L__BB3_3;
	mul.wide.u32 	%rd40, %r1, 4;
	add.s64 	%rd41, %rd1, %rd40;
	st.global.u32 	[%rd41], %r4;
	bra.uni 	$L__BB3_11;
$L__BB3_3:
	sub.s32 	%r39, %r5, %r3;
	and.b32  	%r40, %r2, %r1;
	mul.lo.s32 	%r41, %r40, %r23;
	min.u32 	%r6, %r41, %r39;
	setp.eq.s16 	%p3, %rs1, 0;
	@%p3 bra 	$L__BB3_7;
	sub.s32 	%r42, %r4, %r3;
	sub.s32 	%r43, %r5, %r4;
	max.u32 	%r44, %r6, %r43;
	sub.s32 	%r73, %r44, %r43;
	min.u32 	%r69, %r42, %r6;
	setp.ge.u32 	%p4, %r73, %r69;
	@%p4 bra 	$L__BB3_10;
	cvta.to.global.u64 	%rd3, %rd11;
	ld.global.u64 	%rd4, [a_i];
	cvt.u64.u32 	%rd5, %r4;
	cvt.u64.u32 	%rd6, %r3;
$L__BB3_6:
	sub.s32 	%r45, %r69, %r73;
	shr.u32 	%r46, %r45, 1;
	add.s32 	%r47, %r46, %r73;
	cvt.u64.u32 	%rd14, %r47;
	add.s64 	%rd15, %rd14, %rd6;
	shl.b64 	%rd16, %rd15, 2;
	add.s64 	%rd17, %rd3, %rd16;
	ld.global.u32 	%r48, [%rd17];
	not.b32 	%r49, %r47;
	add.s32 	%r50, %r6, %r49;
	cvt.u64.u32 	%rd18, %r50;
	add.s64 	%rd19, %rd18, %rd5;
	shl.b64 	%rd20, %rd19, 2;
	add.s64 	%rd21, %rd3, %rd20;
	ld.global.u32 	%r51, [%rd21];
	mul.wide.s32 	%rd22, %r51, 4;
	add.s64 	%rd23, %rd4, %rd22;
	ld.u32 	%r52, [%rd23];
	mul.wide.s32 	%rd24, %r48, 4;
	add.s64 	%rd25, %rd4, %rd24;
	ld.u32 	%r53, [%rd25];
	setp.lt.s32 	%p5, %r52, %r53;
	add.s32 	%r54, %r47, 1;
	selp.b32 	%r73, %r73, %r54, %p5;
	selp.b32 	%r69, %r47, %r69, %p5;
	setp.lt.u32 	%p6, %r73, %r69;
	@%p6 bra 	$L__BB3_6;
	bra.uni 	$L__BB3_10;
$L__BB3_7:
	sub.s32 	%r55, %r4, %r3;
	sub.s32 	%r56, %r5, %r4;
	max.u32 	%r57, %r6, %r56;
	sub.s32 	%r73, %r57, %r56;
	min.u32 	%r71, %r55, %r6;
	setp.ge.u32 	%p7, %r73, %r71;
	@%p7 bra 	$L__BB3_10;
	cvta.to.global.u64 	%rd7, %rd12;
	ld.global.u64 	%rd8, [a_i];
	cvt.u64.u32 	%rd9, %r4;
	cvt.u64.u32 	%rd10, %r3;
$L__BB3_9:
	sub.s32 	%r58, %r71, %r73;
	shr.u32 	%r59, %r58, 1;
	add.s32 	%r60, %r59, %r73;
	cvt.u64.u32 	%rd26, %r60;
	add.s64 	%rd27, %rd26, %rd10;
	shl.b64 	%rd28, %rd27, 2;
	add.s64 	%rd29, %rd7, %rd28;
	ld.global.u32 	%r61, [%rd29];
	not.b32 	%r62, %r60;
	add.s32 	%r63, %r6, %r62;
	cvt.u64.u32 	%rd30, %r63;
	add.s64 	%rd31, %rd30, %rd9;
	shl.b64 	%rd32, %rd31, 2;
	add.s64 	%rd33, %rd7, %rd32;
	ld.global.u32 	%r64, [%rd33];
	mul.wide.s32 	%rd34, %r64, 4;
	add.s64 	%rd35, %rd8, %rd34;
	ld.u32 	%r65, [%rd35];
	mul.wide.s32 	%rd36, %r61, 4;
	add.s64 	%rd37, %rd8, %rd36;
	ld.u32 	%r66, [%rd37];
	setp.lt.s32 	%p8, %r65, %r66;
	add.s32 	%r67, %r60, 1;
	selp.b32 	%r73, %r73, %r67, %p8;
	selp.b32 	%r71, %r60, %r71, %p8;
	setp.lt.u32 	%p9, %r73, %r71;
	@%p9 bra 	$L__BB3_9;
$L__BB3_10:
	add.s32 	%r68, %r73, %r3;
	mul.wide.u32 	%rd38, %r1, 4;
	add.s64 	%rd39, %rd1, %rd38;
	st.global.u32 	[%rd39], %r68;
$L__BB3_11:
	ret;

}
	// .globl	_ZN3cub18CUB_300001_SM_10006detail10merge_sort26DeviceMergeSortMergeKernelINS2_10policy_hubIN6thrust24THRUST_300001_SM_1000_NS10device_ptrIiEEE9Policy600ES8_PNS0_8NullTypeES8_SC_j4cmpiiSB_EEvbT2_T3_T4_PT6_PT7_T5_PSG_SG_NS1_7vsmem_tE
.visible .entry _ZN3cub18CUB_300001_SM_10006detail10merge_sort26DeviceMergeSortMergeKernelINS2_10policy_hubIN6thrust24THRUST_300001_SM_1000_NS10device_ptrIiEEE9Policy600ES8_PNS0_8NullTypeES8_SC_j4cmpiiSB_EEvbT2_T3_T4_PT6_PT7_T5_PSG_SG_NS1_7vsmem_tE(
	.param .u8 _ZN3cub18CUB_300001_SM_10006detail10merge_sort26DeviceMergeSortMergeKernelINS2_10policy_hubIN6thrust24THRUST_300001_SM_1000_NS10device_ptrIiEEE9Policy600ES8_PNS0_8NullTypeES8_SC_j4cmpiiSB_EEvbT2_T3_T4_PT6_PT7_T5_PSG_SG_NS1_7vsmem_tE_param_0,
	.param .align 8 .b8 _ZN3cub18CUB_300001_SM_10006detail10merge_sort26DeviceMergeSortMergeKernelINS2_10policy_hubIN6thrust24THRUST_300001_SM_1000_NS10device_ptrIiEEE9Policy600ES8_PNS0_8NullTypeES8_SC_j4cmpiiSB_EEvbT2_T3_T4_PT6_PT7_T5_PSG_SG_NS1_7vsmem_tE_param_1[8],
	.param .u64 .ptr .align 1 _ZN3cub18CUB_300001_SM_10006detail10merge_sort26DeviceMergeSortMergeKernelINS2_10policy_hubIN6thrust24THRUST_300001_SM_1000_NS10device_ptrIiEEE9Policy600ES8_PNS0_8NullTypeES8_SC_j4cmpiiSB_EEvbT2_T3_T4_PT6_PT7_T5_PSG_SG_NS1_7vsmem_tE_param_2,
	.param .u32 _ZN3cub18CUB_300001_SM_10006detail10merge_sort26DeviceMergeSortMergeKernelINS2_10policy_hubIN6thrust24THRUST_300001_SM_1000_NS10device_ptrIiEEE9Policy600ES8_PNS0_8NullTypeES8_SC_j4cmpiiSB_EEvbT2_T3_T4_PT6_PT7_T5_PSG_SG_NS1_7vsmem_tE_param_3,
	.param .u64 .ptr .align 1 _ZN3cub18CUB_300001_SM_10006detail10merge_sort26DeviceMergeSortMergeKernelINS2_10policy_hubIN6thrust24THRUST_300001_SM_1000_NS10device_ptrIiEEE9Policy600ES8_PNS0_8NullTypeES8_SC_j4cmpiiSB_EEvbT2_T3_T4_PT6_PT7_T5_PSG_SG_NS1_7vsmem_tE_param_4,
	.param .u64 .ptr .align 1 _ZN3cub18CUB_300001_SM_10006detail10merge_sort26DeviceMergeSortMergeKernelINS2_10policy_hubIN6thrust24THRUST_300001_SM_1000_NS10device_ptrIiEEE9Policy600ES8_PNS0_8NullTypeES8_SC_j4cmpiiSB_EEvbT2_T3_T4_PT6_PT7_T5_PSG_SG_NS1_7vsmem_tE_param_5,
	.param .align 1 .b8 _ZN3cub18CUB_300001_SM_10006detail10merge_sort26DeviceMergeSortMergeKernelINS2_10policy_hubIN6thrust24THRUST_300001_SM_1000_NS10device_ptrIiEEE9Policy600ES8_PNS0_8NullTypeES8_SC_j4cmpiiSB_EEvbT2_T3_T4_PT6_PT7_T5_PSG_SG_NS1_7vsmem_tE_param_6[1],
	.param .u64 .ptr .align 1 _ZN3cub18CUB_300001_SM_10006detail10merge_sort26DeviceMergeSortMergeKernelINS2_10policy_hubIN6thrust24THRUST_300001_SM_1000_NS10device_ptrIiEEE9Policy600ES8_PNS0_8NullTypeES8_SC_j4cmpiiSB_EEvbT2_T3_T4_PT6_PT7_T5_PSG_SG_NS1_7vsmem_tE_param_7,
	.param .u32 _ZN3cub18CUB_300001_SM_10006detail10merge_sort26DeviceMergeSortMergeKernelINS2_10policy_hubIN6thrust24THRUST_300001_SM_1000_NS10device_ptrIiEEE9Policy600ES8_PNS0_8NullTypeES8_SC_j4cmpiiSB_EEvbT2_T3_T4_PT6_PT7_T5_PSG_SG_NS1_7vsmem_tE_param_8,
	.param .align 8 .b8 _ZN3cub18CUB_300001_SM_10006detail10merge_sort26DeviceMergeSortMergeKernelINS2_10policy_hubIN6thrust24THRUST_300001_SM_1000_NS10device_ptrIiEEE9Policy600ES8_PNS0_8NullTypeES8_SC_j4cmpiiSB_EEvbT2_T3_T4_PT6_PT7_T5_PSG_SG_NS1_7vsmem_tE_param_9[8]
)
.maxntid 256
{
	.reg .pred 	%p<416>;
	.reg .b16 	%rs<6>;
	.reg .b32 	%r<1335>;
	.reg .b64 	%rd<481>;
	// demoted variable
	.shared .align 16 .b8 _ZZN3cub18CUB_300001_SM_10006detail10merge_sort26DeviceMergeSortMergeKernelINS2_10policy_hubIN6thrust24THRUST_300001_SM_1000_NS10device_ptrIiEEE9Policy600ES8_PNS0_8NullTypeES8_SC_j4cmpiiSB_EEvbT2_T3_T4_PT6_PT7_T5_PSG_SG_NS1_7vsmem_tEE19static_temp_storage[17424];
	ld.param.u64 	%rd15, [_ZN3cub18CUB_300001_SM_10006detail10merge_sort26DeviceMergeSortMergeKernelINS2_10policy_hubIN6thrust24THRUST_300001_SM_1000_NS10device_ptrIiEEE9Policy600ES8_PNS0_8NullTypeES8_SC_j4cmpiiSB_EEvbT2_T3_T4_PT6_PT7_T5_PSG_SG_NS1_7vsmem_tE_param_1];
	ld.param.u32 	%r525, [_ZN3cub18CUB_300001_SM_10006detail10merge_sort26DeviceMergeSortMergeKernelINS2_10policy_hubIN6thrust24THRUST_300001_SM_1000_NS10device_ptrIiEEE9Policy600ES8_PNS0_8NullTypeES8_SC_j4cmpiiSB_EEvbT2_T3_T4_PT6_PT7_T5_PSG_SG_NS1_7vsmem_tE_param_3];
	ld.param.u64 	%rd14, [_ZN3cub18CUB_300001_SM_10006detail10merge_sort26DeviceMergeSortMergeKernelINS2_10policy_hubIN6thrust24THRUST_300001_SM_1000_NS10device_ptrIiEEE9Policy600ES8_PNS0_8NullTypeES8_SC_j4cmpiiSB_EEvbT2_T3_T4_PT6_PT7_T5_PSG_SG_NS1_7vsmem_tE_param_4];
	ld.param.u64 	%rd16, [_ZN3cub18CUB_300001_SM_10006detail10merge_sort26DeviceMergeSortMergeKernelINS2_10policy_hubIN6thrust24THRUST_300001_SM_1000_NS10device_ptrIiEEE9Policy600ES8_PNS0_8NullTypeES8_SC_j4cmpiiSB_EEvbT2_T3_T4_PT6_PT7_T5_PSG_SG_NS1_7vsmem_tE_param_7];
	cvta.to.global.u64 	%rd1, %rd14;
	cvta.to.global.u64 	%rd2, %rd16;
	cvta.to.global.u64 	%rd3, %rd15;
	mov.u32 	%r1, %ctaid.x;
	mov.u32 	%r527, %nctaid.x;
	mov.u32 	%r2, %tid.x;
	add.s32 	%r528, %r527, -1;
	setp.ge.u32 	%p65, %r1, %r528;
	@%p65 bra 	$L__BB4_159;
	ld.param.u32 	%r1179, [_ZN3cub18CUB_300001_SM_10006detail10merge_sort26DeviceMergeSortMergeKernelINS2_10policy_hubIN6thrust24THRUST_300001_SM_1000_NS10device_ptrIiEEE9Policy600ES8_PNS0_8NullTypeES8_SC_j4cmpiiSB_EEvbT2_T3_T4_PT6_PT7_T5_PSG_SG_NS1_7vsmem_tE_param_8];
	ld.param.s8 	%rs4, [_ZN3cub18CUB_300001_SM_10006detail10merge_sort26DeviceMergeSortMergeKernelINS2_10policy_hubIN6thrust24THRUST_300001_SM_1000_NS10device_ptrIiEEE9Policy600ES8_PNS0_8NullTypeES8_SC_j4cmpiiSB_EEvbT2_T3_T4_PT6_PT7_T5_PSG_SG_NS1_7vsmem_tE_param_0];
	mul.wide.u32 	%rd245, %r1, 4;
	add.s64 	%rd246, %rd2, %rd245;
	ld.global.u32 	%r858, [%rd246];
	ld.global.u32 	%r859, [%rd246+4];
	shr.u32 	%r860, %r1179, 1;
	neg.s32 	%r861, %r1179;
	and.b32  	%r862, %r1, %r861;
	mul.lo.s32 	%r3, %r862, 4352;
	mul.lo.s32 	%r4, %r860, 4352;
	sub.s32 	%r863, %r1, %r862;
	mul.lo.s32 	%r864, %r863, 4352;
	sub.s32 	%r5, %r858, %r3;
	sub.s32 	%r865, %r859, %r3;
	sub.s32 	%r866, %r525, %r3;
	max.u32 	%r867, %r866, %r4;
	sub.s32 	%r868, %r867, %r4;
	sub.s32 	%r869, %r864, %r5;
	min.u32 	%r6, %r869, %r868;
	max.u32 	%r870, %r864, -4353;
	not.b32 	%r871, %r870;
	add.s32 	%r872, %r864, %r871;
	sub.s32 	%r873, %r872, %r865;
	or.b32  	%r874, %r1, %r861;
	setp.eq.s32 	%p260, %r874, -1;
	min.u32 	%r875, %r4, %r866;
	selp.b32 	%r876, %r875, %r865, %p260;
	selp.b32 	%r877, %r4, %r873, %p260;
	min.u32 	%r7, %r877, %r868;
	sub.s32 	%r8, %r876, %r5;
	// begin inline asm
	griddepcontrol.wait;
	// end inline asm
	setp.eq.s16 	%p261, %rs4, 0;
	@%p261 bra 	$L__BB4_53;
	cvt.u64.u32 	%rd247, %r3;
	cvt.u64.u32 	%rd248, %r5;
	add.s64 	%rd249, %rd248, %rd247;
	cvt.u64.u32 	%rd250, %r4;
	add.s64 	%rd251, %rd247, %rd250;
	cvt.u64.u32 	%rd252, %r6;
	add.s64 	%rd253, %rd251, %rd252;
	setp.ge.s32 	%p262, %r2, %r8;
	cvt.u64.u32 	%rd254, %r2;
	add.s64 	%rd255, %rd249, %rd254;
	shl.b64 	%rd256, %rd255, 2;
	add.s64 	%rd4, %rd3, %rd256;
	sub.s32 	%r878, %r2, %r8;
	cvt.s64.s32 	%rd257, %r878;
	add.s64 	%rd258, %rd253, %rd257;
	shl.b64 	%rd259, %rd258, 2;
	add.s64 	%rd5, %rd3, %rd259;
	@%p262 bra 	$L__BB4_4;
	ld.global.u32 	%r1213, [%rd4];
	bra.uni 	$L__BB4_5;
$L__BB4_4:
	ld.global.u32 	%r1213, [%rd5];
$L__BB4_5:
	add.s32 	%r879, %r2, 256;
	setp.lt.s32 	%p263, %r879, %r8;
	@%p263 bra 	$L__BB4_7;
	ld.global.u32 	%r1212, [%rd5+1024];
	bra.uni 	$L__BB4_8;
$L__BB4_7:
	ld.global.u32 	%r1212, [%rd4+1024];
$L__BB4_8:
	add.s32 	%r880, %r2, 512;
	setp.lt.s32 	%p264, %r880, %r8;
	@%p264 bra 	$L__BB4_10;
	ld.global.u32 	%r1211, [%rd5+2048];
	bra.uni 	$L__BB4_11;
$L__BB4_10:
	ld.global.u32 	%r1211, [%rd4+2048];
$L__BB4_11:
	add.s32 	%r881, %r2, 768;
	setp.lt.s32 	%p265, %r881, %r8;
	@%p265 bra 	$L__BB4_13;
	ld.global.u32 	%r1210, [%rd5+3072];
	bra.uni 	$L__BB4_14;
$L__BB4_13:
	ld.global.u32 	%r1210, [%rd4+3072];
$L__BB4_14:
	or.b32  	%r882, %r2, 1024;
	setp.lt.s32 	%p266, %r882, %r8;
	@%p266 bra 	$L__BB4_16;
	ld.global.u32 	%r1209, [%rd5+4096];
	bra.uni 	$L__BB4_17;
$L__BB4_16:
	ld.global.u32 	%r1209, [%rd4+4096];
$L__BB4_17:
	add.s32 	%r883, %r2, 1280;
	setp.lt.s32 	%p267, %r883, %r8;
	@%p267 bra 	$L__BB4_19;
	ld.global.u32 	%r1208, [%rd5+5120];
	bra.uni 	$L__BB4_20;
$L__BB4_19:
	ld.global.u32 	%r1208, [%rd4+5120];
$L__BB4_20:
	add.s32 	%r884, %r2, 1536;
	setp.lt.s32 	%p268, %r884, %r8;
	@%p268 bra 	$L__BB4_22;
	ld.global.u32 	%r1207, [%rd5+6144];
	bra.uni 	$L__BB4_23;
$L__BB4_22:
	ld.global.u32 	%r1207, [%rd4+6144];
$L__BB4_23:
	add.s32 	%r885, %r2, 1792;
	setp.lt.s32 	%p269, %r885, %r8;
	@%p269 bra 	$L__BB4_25;
	ld.global.u32 	%r1206, [%rd5+7168];
	bra.uni 	$L__BB4_26;
$L__BB4_25:
	ld.global.u32 	%r1206, [%rd4+7168];
$L__BB4_26:
	or.b32  	%r886, %r2, 2048;
	setp.lt.s32 	%p270, %r886, %r8;
	@%p270 bra 	$L__BB4_28;
	ld.global.u32 	%r1205, [%rd5+8192];
	bra.uni 	$L__BB4_29;
$L__BB4_28:
	ld.global.u32 	%r1205, [%rd4+8192];
$L__BB4_29:
	add.s32 	%r887, %r2, 2304;
	setp.lt.s32 	%p271, %r887, %r8;
	@%p271 bra 	$L__BB4_31;
	ld.global.u32 	%r1204, [%rd5+9216];
	bra.uni 	$L__BB4_32;
$L__BB4_31:
	ld.global.u32 	%r1204, [%rd4+9216];
$L__BB4_32:
	add.s32 	%r888, %r2, 2560;
	setp.lt.s32 	%p272, %r888, %r8;
	@%p272 bra 	$L__BB4_34;
	ld.global.u32 	%r1203, [%rd5+10240];
	bra.uni 	$L__BB4_35;
$L__BB4_34:
	ld.global.u32 	%r1203, [%rd4+10240];
$L__BB4_35:
	add.s32 	%r889, %r2, 2816;
	setp.lt.s32 	%p273, %r889, %r8;
	@%p273 bra 	$L__BB4_37;
	ld.global.u32 	%r1202, [%rd5+11264];
	bra.uni 	$L__BB4_38;
$L__BB4_37:
	ld.global.u32 	%r1202, [%rd4+11264];
$L__BB4_38:
	or.b32  	%r890, %r2, 3072;
	setp.lt.s32 	%p274, %r890, %r8;
	@%p274 bra 	$L__BB4_40;
	ld.global.u32 	%r1201, [%rd5+12288];
	bra.uni 	$L__BB4_41;
$L__BB4_40:
	ld.global.u32 	%r1201, [%rd4+12288];
$L__BB4_41:
	add.s32 	%r891, %r2, 3328;
	setp.lt.s32 	%p275, %r891, %r8;
	@%p275 bra 	$L__BB4_43;
	ld.global.u32 	%r1200, [%rd5+13312];
	bra.uni 	$L__BB4_44;
$L__BB4_43:
	ld.global.u32 	%r1200, [%rd4+13312];
$L__BB4_44:
	add.s32 	%r892, %r2, 3584;
	setp.lt.s32 	%p276, %r892, %r8;
	@%p276 bra 	$L__BB4_46;
	ld.global.u32 	%r1199, [%rd5+14336];
	bra.uni 	$L__BB4_47;
$L__BB4_46:
	ld.global.u32 	%r1199, [%rd4+14336];
$L__BB4_47:
	add.s32 	%r893, %r2, 3840;
	setp.lt.s32 	%p277, %r893, %r8;
	@%p277 bra 	$L__BB4_49;
	ld.global.u32 	%r1198, [%rd5+15360];
	bra.uni 	$L__BB4_50;
$L__BB4_49:
	ld.global.u32 	%r1198, [%rd4+15360];
$L__BB4_50:
	or.b32  	%r894, %r2, 4096;
	setp.lt.s32 	%p278, %r894, %r8;
	@%p278 bra 	$L__BB4_52;
	ld.global.u32 	%r1197, [%rd5+16384];
	bra.uni 	$L__BB4_54;
$L__BB4_52:
	ld.global.u32 	%r1197, [%rd4+16384];
	bra.uni 	$L__BB4_54;
$L__BB4_53:
	ld.param.u32 	%r1180, [_ZN3cub18CUB_300001_SM_10006detail10merge_sort26DeviceMergeSortMergeKernelINS2_10policy_hubIN6thrust24THRUST_300001_SM_1000_NS10device_ptrIiEEE9Policy600ES8_PNS0_8NullTypeES8_SC_j4cmpiiSB_EEvbT2_T3_T4_PT6_PT7_T5_PSG_SG_NS1_7vsmem_tE_param_8];
	ld.param.u64 	%rd479, [_ZN3cub18CUB_300001_SM_10006detail10merge_sort26DeviceMergeSortMergeKernelINS2_10policy_hubIN6thrust24THRUST_300001_SM_1000_NS10device_ptrIiEEE9Policy600ES8_PNS0_8NullTypeES8_SC_j4cmpiiSB_EEvbT2_T3_T4_PT6_PT7_T5_PSG_SG_NS1_7vsmem_tE_param_4];
	cvt.u64.u32 	%rd260, %r3;
	cvt.u64.u32 	%rd261, %r5;
	add.s64 	%rd262, %rd261, %rd260;
	shr.u32 	%r895, %r1180, 1;
	mul.lo.s32 	%r896, %r895, 4352;
	cvt.u64.u32 	%rd263, %r896;
	add.s64 	%rd264, %rd260, %rd263;
	cvt.u64.u32 	%rd265, %r6;
	add.s64 	%rd266, %rd264, %rd265;
	setp.lt.s32 	%p279, %r2, %r8;
	sub.s32 	%r897, %r2, %r8;
	cvt.s64.s32 	%rd267, %r897;
	cvt.u64.u32 	%rd268, %r2;
	selp.b64 	%rd269, %rd262, %rd266, %p279;
	selp.b64 	%rd270, %rd268, %rd267, %p279;
	add.s64 	%rd271, %rd270, %rd269;
	cvta.to.global.u64 	%rd272, %rd479;
	shl.b64 	%rd273, %rd271, 2;
	add.s64 	%rd274, %rd272, %rd273;
	ld.global.u32 	%r1213, [%rd274];
	add.s32 	%r898, %r2, 256;
	setp.lt.s32 	%p280, %r898, %r8;
	sub.s32 	%r899, %r898, %r8;
	cvt.s64.s32 	%rd275, %r899;
	cvt.u64.u32 	%rd276, %r898;
	selp.b64 	%rd277, %rd262, %rd266, %p280;
	selp.b64 	%rd278, %rd276, %rd275, %p280;
	add.s64 	%rd279, %rd278, %rd277;
	shl.b64 	%rd280, %rd279, 2;
	add.s64 	%rd281, %rd272, %rd280;
	ld.global.u32 	%r1212, [%rd281];
	add.s32 	%r900, %r2, 512;
	setp.lt.s32 	%p281, %r900, %r8;
	sub.s32 	%r901, %r900, %r8;
	cvt.s64.s32 	%rd282, %r901;
	cvt.u64.u32 	%rd283, %r900;
	selp.b64 	%rd284, %rd262, %rd266, %p281;
	selp.b64 	%rd285, %rd283, %rd282, %p281;
	add.s64 	%rd286, %rd285, %rd284;
	shl.b64 	%rd287, %rd286, 2;
	add.s64 	%rd288, %rd272, %rd287;
	ld.global.u32 	%r1211, [%rd288];
	add.s32 	%r902, %r2, 768;
	setp.lt.s32 	%p282, %r902, %r8;
	sub.s32 	%r903, %r902, %r8;
	cvt.s64.s32 	%rd289, %r903;
	cvt.u64.u32 	%rd290, %r902;
	selp.b64 	%rd291, %rd262, %rd266, %p282;
	selp.b64 	%rd292, %rd290, %rd289, %p282;
	add.s64 	%rd293, %rd292, %rd291;
	shl.b64 	%rd294, %rd293, 2;
	add.s64 	%rd295, %rd272, %rd294;
	ld.global.u32 	%r1210, [%rd295];
	or.b32  	%r904, %r2, 1024;
	setp.lt.s32 	%p283, %r904, %r8;
	sub.s32 	%r905, %r904, %r8;
	cvt.s64.s32 	%rd296, %r905;
	cvt.u64.u32 	%rd297, %r904;
	selp.b64 	%rd298, %rd262, %rd266, %p283;
	selp.b64 	%rd299, %rd297, %rd296, %p283;
	add.s64 	%rd300, %rd299, %rd298;
	shl.b64 	%rd301, %rd300, 2;
	add.s64 	%rd302, %rd272, %rd301;
	ld.global.u32 	%r1209, [%rd302];
	add.s32 	%r906, %r2, 1280;
	setp.lt.s32 	%p284, %r906, %r8;
	sub.s32 	%r907, %r906, %r8;
	cvt.s64.s32 	%rd303, %r907;
	cvt.u64.u32 	%rd304, %r906;
	selp.b64 	%rd305, %rd262, %rd266, %p284;
	selp.b64 	%rd306, %rd304, %rd303, %p284;
	add.s64 	%rd307, %rd306, %rd305;
	shl.b64 	%rd308, %rd307, 2;
	add.s64 	%rd309, %rd272, %rd308;
	ld.global.u32 	%r1208, [%rd309];
	add.s32 	%r908, %r2, 1536;
	setp.lt.s32 	%p285, %r908, %r8;
	sub.s32 	%r909, %r908, %r8;
	cvt.s64.s32 	%rd310, %r909;
	cvt.u64.u32 	%rd311, %r908;
	selp.b64 	%rd312, %rd262, %rd266, %p285;
	selp.b64 	%rd313, %rd311, %rd310, %p285;
	add.s64 	%rd314, %rd313, %rd312;
	shl.b64 	%rd315, %rd314, 2;
	add.s64 	%rd316, %rd272, %rd315;
	ld.global.u32 	%r1207, [%rd316];
	add.s32 	%r910, %r2, 1792;
	setp.lt.s32 	%p286, %r910, %r8;
	sub.s32 	%r911, %r910, %r8;
	cvt.s64.s32 	%rd317, %r911;
	cvt.u64.u32 	%rd318, %r910;
	selp.b64 	%rd319, %rd262, %rd266, %p286;
	selp.b64 	%rd320, %rd318, %rd317, %p286;
	add.s64 	%rd321, %rd320, %rd319;
	shl.b64 	%rd322, %rd321, 2;
	add.s64 	%rd323, %rd272, %rd322;
	ld.global.u32 	%r1206, [%rd323];
	or.b32  	%r912, %r2, 2048;
	setp.lt.s32 	%p287, %r912, %r8;
	sub.s32 	%r913, %r912, %r8;
	cvt.s64.s32 	%rd324, %r913;
	cvt.u64.u32 	%rd325, %r912;
	selp.b64 	%rd326, %rd262, %rd266, %p287;
	selp.b64 	%rd327, %rd325, %rd324, %p287;
	add.s64 	%rd328, %rd327, %rd326;
	shl.b64 	%rd329, %rd328, 2;
	add.s64 	%rd330, %rd272, %rd329;
	ld.global.u32 	%r1205, [%rd330];
	add.s32 	%r914, %r2, 2304;
	setp.lt.s32 	%p288, %r914, %r8;
	sub.s32 	%r915, %r914, %r8;
	cvt.s64.s32 	%rd331, %r915;
	cvt.u64.u32 	%rd332, %r914;
	selp.b64 	%rd333, %rd262, %rd266, %p288;
	selp.b64 	%rd334, %rd332, %rd331, %p288;
	add.s64 	%rd335, %rd334, %rd333;
	shl.b64 	%rd336, %rd335, 2;
	add.s64 	%rd337, %rd272, %rd336;
	ld.global.u32 	%r1204, [%rd337];
	add.s32 	%r916, %r2, 2560;
	setp.lt.s32 	%p289, %r916, %r8;
	sub.s32 	%r917, %r916, %r8;
	cvt.s64.s32 	%rd338, %r917;
	cvt.u64.u32 	%rd339, %r916;
	selp.b64 	%rd340, %rd262, %rd266, %p289;
	selp.b64 	%rd341, %rd339, %rd338, %p289;
	add.s64 	%rd342, %rd341, %rd340;
	shl.b64 	%rd343, %rd342, 2;
	add.s64 	%rd344, %rd272, %rd343;
	ld.global.u32 	%r1203, [%rd344];
	add.s32 	%r918, %r2, 2816;
	setp.lt.s32 	%p290, %r918, %r8;
	sub.s32 	%r919, %r918, %r8;
	cvt.s64.s32 	%rd345, %r919;
	cvt.u64.u32 	%rd346, %r918;
	selp.b64 	%rd347, %rd262, %rd266, %p290;
	selp.b64 	%rd348, %rd346, %rd345, %p290;
	add.s64 	%rd349, %rd348, %rd347;
	shl.b64 	%rd350, %rd349, 2;
	add.s64 	%rd351, %rd272, %rd350;
	ld.global.u32 	%r1202, [%rd351];
	or.b32  	%r920, %r2, 3072;
	setp.lt.s32 	%p291, %r920, %r8;
	sub.s32 	%r921, %r920, %r8;
	cvt.s64.s32 	%rd352, %r921;
	cvt.u64.u32 	%rd353, %r920;
	selp.b64 	%rd354, %rd262, %rd266, %p291;
	selp.b64 	%rd355, %rd353, %rd352, %p291;
	add.s64 	%rd356, %rd355, %rd354;
	shl.b64 	%rd357, %rd356, 2;
	add.s64 	%rd358, %rd272, %rd357;
	ld.global.u32 	%r1201, [%rd358];
	add.s32 	%r922, %r2, 3328;
	setp.lt.s32 	%p292, %r922, %r8;
	sub.s32 	%r923, %r922, %r8;
	cvt.s64.s32 	%rd359, %r923;
	cvt.u64.u32 	%rd360, %r922;
	selp.b64 	%rd361, %rd262, %rd266, %p292;
	selp.b64 	%rd362, %rd360, %rd359, %p292;
	add.s64 	%rd363, %rd362, %rd361;
	shl.b64 	%rd364, %rd363, 2;
	add.s64 	%rd365, %rd272, %rd364;
	ld.global.u32 	%r1200, [%rd365];
	add.s32 	%r924, %r2, 3584;
	setp.lt.s32 	%p293, %r924, %r8;
	sub.s32 	%r925, %r924, %r8;
	cvt.s64.s32 	%rd366, %r925;
	cvt.u64.u32 	%rd367, %r924;
	selp.b64 	%rd368, %rd262, %rd266, %p293;
	selp.b64 	%rd369, %rd367, %rd366, %p293;
	add.s64 	%rd370, %rd369, %rd368;
	shl.b64 	%rd371, %rd370, 2;
	add.s64 	%rd372, %rd272, %rd371;
	ld.global.u32 	%r1199, [%rd372];
	add.s32 	%r926, %r2, 3840;
	setp.lt.s32 	%p294, %r926, %r8;
	sub.s32 	%r927, %r926, %r8;
	cvt.s64.s32 	%rd373, %r927;
	cvt.u64.u32 	%rd374, %r926;
	selp.b64 	%rd375, %rd262, %rd266, %p294;
	selp.b64 	%rd376, %rd374, %rd373, %p294;
	add.s64 	%rd377, %rd376, %rd375;
	shl.b64 	%rd378, %rd377, 2;
	add.s64 	%rd379, %rd272, %rd378;
	ld.global.u32 	%r1198, [%rd379];
	or.b32  	%r928, %r2, 4096;
	setp.lt.s32 	%p295, %r928, %r8;
	sub.s32 	%r929, %r928, %r8;
	cvt.s64.s32 	%rd380, %r929;
	cvt.u64.u32 	%rd381, %r928;
	selp.b64 	%rd382, %rd262, %rd266, %p295;
	selp.b64 	%rd383, %rd381, %rd380, %p295;
	add.s64 	%rd384, %rd383, %rd382;
	shl.b64 	%rd385, %rd384, 2;
	add.s64 	%rd386, %rd272, %rd385;
	ld.global.u32 	%r1197, [%rd386];
$L__BB4_54:
	sub.s32 	%r930, %r7, %r6;
	shl.b32 	%r931, %r2, 2;
	mov.u32 	%r932, _ZZN3cub18CUB_300001_SM_10006detail10merge_sort26DeviceMergeSortMergeKernelINS2_10policy_hubIN6thrust24THRUST_300001_SM_1000_NS10device_ptrIiEEE9Policy600ES8_PNS0_8NullTypeES8_SC_j4cmpiiSB_EEvbT2_T3_T4_PT6_PT7_T5_PSG_SG_NS1_7vsmem_tEE19static_temp_storage;
	add.s32 	%r933, %r932, %r931;
	st.shared.u32 	[%r933], %r1213;
	st.shared.u32 	[%r933+1024], %r1212;
	st.shared.u32 	[%r933+2048], %r1211;
	st.shared.u32 	[%r933+3072], %r1210;
	st.shared.u32 	[%r933+4096], %r1209;
	st.shared.u32 	[%r933+5120], %r1208;
	st.shared.u32 	[%r933+6144], %r1207;
	st.shared.u32 	[%r933+7168], %r1206;
	st.shared.u32 	[%r933+8192], %r1205;
	st.shared.u32 	[%r933+9216], %r1204;
	st.shared.u32 	[%r933+10240], %r1203;
	st.shared.u32 	[%r933+11264], %r1202;
	st.shared.u32 	[%r933+12288], %r1201;
	st.shared.u32 	[%r933+13312], %r1200;
	st.shared.u32 	[%r933+14336], %r1199;
	st.shared.u32 	[%r933+15360], %r1198;
	st.shared.u32 	[%r933+16384], %r1197;
	bar.sync 	0;
	// begin inline asm
	griddepcontrol.launch_dependents;
	// end inline asm
	add.s32 	%r93, %r930, %r8;
	mul.lo.s32 	%r934, %r2, 17;
	min.s32 	%r94, %r934, %r93;
	setp.lt.s32 	%p296, %r94, %r930;
	sub.s32 	%r935, %r94, %r930;
	selp.b32 	%r1216, 0, %r935, %p296;
	min.s32 	%r1214, %r8, %r94;
	setp.ge.s32 	%p297, %r1216, %r1214;
	ld.global.u64 	%rd6, [a_i];
	@%p297 bra 	$L__BB4_57;
	add.s32 	%r97, %r94, %r8;
$L__BB4_56:
	sub.s32 	%r936, %r1214, %r1216;
	shr.u32 	%r937, %r936, 31;
	add.s32 	%r938, %r936, %r937;
	shr.s32 	%r939, %r938, 1;
	add.s32 	%r940, %r939, %r1216;
	shl.b32 	%r941, %r940, 2;
	add.s32 	%r943, %r932, %r941;
	ld.shared.u32 	%r944, [%r943];
	not.b32 	%r945, %r940;
	add.s32 	%r946, %r97, %r945;
	shl.b32 	%r947, %r946, 2;
	add.s32 	%r948, %r932, %r947;
	ld.shared.u32 	%r949, [%r948];
	mul.wide.s32 	%rd387, %r949, 4;
	add.s64 	%rd388, %rd6, %rd387;
	ld.u32 	%r950, [%rd388];
	mul.wide.s32 	%rd389, %r944, 4;
	add.s64 	%rd390, %rd6, %rd389;
	ld.u32 	%r951, [%rd390];
	setp.lt.s32 	%p298, %r950, %r951;
	add.s32 	%r952, %r940, 1;
	selp.b32 	%r1216, %r1216, %r952, %p298;
	selp.b32 	%r1214, %r940, %r1214, %p298;
	setp.lt.s32 	%p299, %r1216, %r1214;
	@%p299 bra 	$L__BB4_56;
$L__BB4_57:
	sub.s32 	%r953, %r94, %r1216;
	add.s32 	%r103, %r953, %r8;
	shl.b32 	%r954, %r103, 2;
	add.s32 	%r104, %r932, %r954;
	ld.shared.u32 	%r1218, [%r104];
	shl.b32 	%r956, %r1216, 2;
	add.s32 	%r106, %r932, %r956;
	ld.shared.u32 	%r1219, [%r106];
	setp.ge.s32 	%p301, %r103, %r93;
	mov.pred 	%p384, 0;
	@%p301 bra 	$L__BB4_60;
	setp.ge.s32 	%p303, %r1216, %r8;
	mov.pred 	%p384, -1;
	@%p303 bra 	$L__BB4_60;
	mul.wide.s32 	%rd391, %r1218, 4;
	add.s64 	%rd392, %rd6, %rd391;
	ld.u32 	%r957, [%rd392];
	mul.wide.s32 	%rd393, %r1219, 4;
	add.s64 	%rd394, %rd6, %rd393;
	ld.u32 	%r958, [%rd394];
	setp.lt.s32 	%p384, %r957, %r958;
$L__BB4_60:
	selp.b32 	%r108, %r1218, %r1219, %p384;
	selp.u32 	%r959, 1, 0, %p384;
	add.s32 	%r109, %r103, %r959;
	not.pred 	%p304, %p384;
	selp.u32 	%r960, 1, 0, %p304;
	add.s32 	%r110, %r1216, %r960;
	@%p304 bra 	$L__BB4_62;
	ld.shared.u32 	%r1218, [%r104+4];
	bra.uni 	$L__BB4_63;
$L__BB4_62:
	ld.shared.u32 	%r1219, [%r106+4];
$L__BB4_63:
	setp.ge.s32 	%p306, %r109, %r93;
	mov.pred 	%p385, 0;
	@%p306 bra 	$L__BB4_66;
	setp.ge.s32 	%p308, %r110, %r8;
	mov.pred 	%p385, -1;
	@%p308 bra 	$L__BB4_66;
	mul.wide.s32 	%rd395, %r1218, 4;
	add.s64 	%rd396, %rd6, %rd395;
	ld.u32 	%r961, [%rd396];
	mul.wide.s32 	%rd397, %r1219, 4;
	add.s64 	%rd398, %rd6, %rd397;
	ld.u32 	%r962, [%rd398];
	setp.lt.s32 	%p385, %r961, %r962;
$L__BB4_66:
	selp.b32 	%r115, %r1218, %r1219, %p385;
	selp.u32 	%r963, 1, 0, %p385;
	add.s32 	%r116, %r109, %r963;
	not.pred 	%p309, %p385;
	selp.u32 	%r964, 1, 0, %p309;
	add.s32 	%r117, %r110, %r964;
	@%p385 bra 	$L__BB4_68;
	shl.b32 	%r965, %r117, 2;
	add.s32 	%r967, %r932, %r965;
	ld.shared.u32 	%r1219, [%r967];
	bra.uni 	$L__BB4_69;
$L__BB4_68:
	shl.b32 	%r968, %r116, 2;
	add.s32 	%r970, %r932, %r968;
	ld.shared.u32 	%r1218, [%r970];
$L__BB4_69:
	setp.ge.s32 	%p311, %r116, %r93;
	mov.pred 	%p386, 0;
	@%p311 bra 	$L__BB4_72;
	setp.ge.s32 	%p313, %r117, %r8;
	mov.pred 	%p386, -1;
	@%p313 bra 	$L__BB4_72;
	mul.wide.s32 	%rd399, %r1218, 4;
	add.s64 	%rd400, %rd6, %rd399;
	ld.u32 	%r971, [%rd400];
	mul.wide.s32 	%rd401, %r1219, 4;
	add.s64 	%rd402, %rd6, %rd401;
	ld.u32 	%r972, [%rd402];
	setp.lt.s32 	%p386, %r971, %r972;
$L__BB4_72:
	selp.b32 	%r122, %r1218, %r1219, %p386;
	selp.u32 	%r973, 1, 0, %p386;
	add.s32 	%r123, %r116, %r973;
	not.pred 	%p314, %p386;
	selp.u32 	%r974, 1, 0, %p314;
	add.s32 	%r124, %r117, %r974;
	@%p386 bra 	$L__BB4_74;
	shl.b32 	%r975, %r124, 2;
	add.s32 	%r977, %r932, %r975;
	ld.shared.u32 	%r1219, [%r977];
	bra.uni 	$L__BB4_75;
$L__BB4_74:
	shl.b32 	%r978, %r123, 2;
	add.s32 	%r980, %r932, %r978;
	ld.shared.u32 	%r1218, [%r980];
$L__BB4_75:
	setp.ge.s32 	%p316, %r123, %r93;
	mov.pred 	%p387, 0;
	@%p316 bra 	$L__BB4_78;
	setp.ge.s32 	%p318, %r124, %r8;
	mov.pred 	%p387, -1;
	@%p318 bra 	$L__BB4_78;
	mul.wide.s32 	%rd403, %r1218, 4;
	add.s64 	%rd404, %rd6, %rd403;
	ld.u32 	%r981, [%rd404];
	mul.wide.s32 	%rd405, %r1219, 4;
	add.s64 	%rd406, %rd6, %rd405;
	ld.u32 	%r982, [%rd406];
	setp.lt.s32 	%p387, %r981, %r982;
$L__BB4_78:
	selp.b32 	%r129, %r1218, %r1219, %p387;
	selp.u32 	%r983, 1, 0, %p387;
	add.s32 	%r130, %r123, %r983;
	not.pred 	%p319, %p387;
	selp.u32 	%r984, 1, 0, %p319;
	add.s32 	%r131, %r124, %r984;
	@%p387 bra 	$L__BB4_80;
	shl.b32 	%r985, %r131, 2;
	add.s32 	%r987, %r932, %r985;
	ld.shared.u32 	%r1219, [%r987];
	bra.uni 	$L__BB4_81;
$L__BB4_80:
	shl.b32 	%r988, %r130, 2;
	add.s32 	%r990, %r932, %r988;
	ld.shared.u32 	%r1218, [%r990];
$L__BB4_81:
	setp.ge.s32 	%p321, %r130, %r93;
	mov.pred 	%p388, 0;
	@%p321 bra 	$L__BB4_84;
	setp.ge.s32 	%p323, %r131, %r8;
	mov.pred 	%p388, -1;
	@%p323 bra 	$L__BB4_84;
	mul.wide.s32 	%rd407, %r1218, 4;
	add.s64 	%rd408, %rd6, %rd407;
	ld.u32 	%r991, [%rd408];
	mul.wide.s32 	%rd409, %r1219, 4;
	add.s64 	%rd410, %rd6, %rd409;
	ld.u32 	%r992, [%rd410];
	setp.lt.s32 	%p388, %r991, %r992;
$L__BB4_84:
	selp.b32 	%r136, %r1218, %r1219, %p388;
	selp.u32 	%r993, 1, 0, %p388;
	add.s32 	%r137, %r130, %r993;
	not.pred 	%p324, %p388;
	selp.u32 	%r994, 1, 0, %p324;
	add.s32 	%r138, %r131, %r994;
	@%p388 bra 	$L__BB4_86;
	shl.b32 	%r995, %r138, 2;
	add.s32 	%r997, %r932, %r995;
	ld.shared.u32 	%r1219, [%r997];
	bra.uni 	$L__BB4_87;
$L__BB4_86:
	shl.b32 	%r998, %r137, 2;
	add.s32 	%r1000, %r932, %r998;
	ld.shared.u32 	%r1218, [%r1000];
$L__BB4_87:
	setp.ge.s32 	%p326, %r137, %r93;
	mov.pred 	%p389, 0;
	@%p326 bra 	$L__BB4_90;
	setp.ge.s32 	%p328, %r138, %r8;
	mov.pred 	%p389, -1;
	@%p328 bra 	$L__BB4_90;
	mul.wide.s32 	%rd411, %r1218, 4;
	add.s64 	%rd412, %rd6, %rd411;
	ld.u32 	%r1001, [%rd412];
	mul.wide.s32 	%rd413, %r1219, 4;
	add.s64 	%rd414, %rd6, %rd413;
	ld.u32 	%r1002, [%rd414];
	setp.lt.s32 	%p389, %r1001, %r1002;
$L__BB4_90:
	selp.b32 	%r143, %r1218, %r1219, %p389;
	selp.u32 	%r1003, 1, 0, %p389;
	add.s32 	%r144, %r137, %r1003;
	not.pred 	%p329, %p389;
	selp.u32 	%r1004, 1, 0, %p329;
	add.s32 	%r145, %r138, %r1004;
	@%p389 bra 	$L__BB4_92;
	shl.b32 	%r1005, %r145, 2;
	add.s32 	%r1007, %r932, %r1005;
	ld.shared.u32 	%r1219, [%r1007];
	bra.uni 	$L__BB4_93;
$L__BB4_92:
	shl.b32 	%r1008, %r144, 2;
	add.s32 	%r1010, %r932, %r1008;
	ld.shared.u32 	%r1218, [%r1010];
$L__BB4_93:
	setp.ge.s32 	%p331, %r144, %r93;
	mov.pred 	%p390, 0;
	@%p331 bra 	$L__BB4_96;
	setp.ge.s32 	%p333, %r145, %r8;
	mov.pred 	%p390, -1;
	@%p333 bra 	$L__BB4_96;
	mul.wide.s32 	%rd415, %r1218, 4;
	add.s64 	%rd416, %rd6, %rd415;
	ld.u32 	%r1011, [%rd416];
	mul.wide.s32 	%rd417, %r1219, 4;
	add.s64 	%rd418, %rd6, %rd417;
	ld.u32 	%r1012, [%rd418];
	setp.lt.s32 	%p390, %r1011, %r1012;
$L__BB4_96:
	selp.b32 	%r150, %r1218, %r1219, %p390;
	selp.u32 	%r1013, 1, 0, %p390;
	add.s32 	%r151, %r144, %r1013;
	not.pred 	%p334, %p390;
	selp.u32 	%r1014, 1, 0, %p334;
	add.s32 	%r152, %r145, %r1014;
	@%p390 bra 	$L__BB4_98;
	shl.b32 	%r1015, %r152, 2;
	add.s32 	%r1017, %r932, %r1015;
	ld.shared.u32 	%r1219, [%r1017];
	bra.uni 	$L__BB4_99;
$L__BB4_98:
	shl.b32 	%r1018, %r151, 2;
	add.s32 	%r1020, %r932, %r1018;
	ld.shared.u32 	%r1218, [%r1020];
$L__BB4_99:
	setp.ge.s32 	%p336, %r151, %r93;
	mov.pred 	%p391, 0;
	@%p336 bra 	$L__BB4_102;
	setp.ge.s32 	%p338, %r152, %r8;
	mov.pred 	%p391, -1;
	@%p338 bra 	$L__BB4_102;
	mul.wide.s32 	%rd419, %r1218, 4;
	add.s64 	%rd420, %rd6, %rd419;
	ld.u32 	%r1021, [%rd420];
	mul.wide.s32 	%rd421, %r1219, 4;
	add.s64 	%rd422, %rd6, %rd421;
	ld.u32 	%r1022, [%rd422];
	setp.lt.s32 	%p391, %r1021, %r1022;
$L__BB4_102:
	selp.b32 	%r157, %r1218, %r1219, %p391;
	selp.u32 	%r1023, 1, 0, %p391;
	add.s32 	%r158, %r151, %r1023;
	not.pred 	%p339, %p391;
	selp.u32 	%r1024, 1, 0, %p339;
	add.s32 	%r159, %r152, %r1024;
	@%p391 bra 	$L__BB4_104;
	shl.b32 	%r1025, %r159, 2;
	add.s32 	%r1027, %r932, %r1025;
	ld.shared.u32 	%r1219, [%r1027];
	bra.uni 	$L__BB4_105;
$L__BB4_104:
	shl.b32 	%r1028, %r158, 2;
	add.s32 	%r1030, %r932, %r1028;
	ld.shared.u32 	%r1218, [%r1030];
$L__BB4_105:
	setp.ge.s32 	%p341, %r158, %r93;
	mov.pred 	%p392, 0;
	@%p341 bra 	$L__BB4_108;
	setp.ge.s32 	%p343, %r159, %r8;
	mov.pred 	%p392, -1;
	@%p343 bra 	$L__BB4_108;
	mul.wide.s32 	%rd423, %r1218, 4;
	add.s64 	%rd424, %rd6, %rd423;
	ld.u32 	%r1031, [%rd424];
	mul.wide.s32 	%rd425, %r1219, 4;
	add.s64 	%rd426, %rd6, %rd425;
	ld.u32 	%r1032, [%rd426];
	setp.lt.s32 	%p392, %r1031, %r1032;
$L__BB4_108:
	selp.b32 	%r164, %r1218, %r1219, %p392;
	selp.u32 	%r1033, 1, 0, %p392;
	add.s32 	%r165, %r158, %r1033;
	not.pred 	%p344, %p392;
	selp.u32 	%r1034, 1, 0, %p344;
	add.s32 	%r166, %r159, %r1034;
	@%p392 bra 	$L__BB4_110;
	shl.b32 	%r1035, %r166, 2;
	add.s32 	%r1037, %r932, %r1035;
	ld.shared.u32 	%r1219, [%r1037];
	bra.uni 	$L__BB4_111;
$L__BB4_110:
	shl.b32 	%r1038, %r165, 2;
	add.s32 	%r1040, %r932, %r1038;
	ld.shared.u32 	%r1218, [%r1040];
$L__BB4_111:
	setp.ge.s32 	%p346, %r165, %r93;
	mov.pred 	%p393, 0;
	@%p346 bra 	$L__BB4_114;
	setp.ge.s32 	%p348, %r166, %r8;
	mov.pred 	%p393, -1;
	@%p348 bra 	$L__BB4_114;
	mul.wide.s32 	%rd427, %r1218, 4;
	add.s64 	%rd428, %rd6, %rd427;
	ld.u32 	%r1041, [%rd428];
	mul.wide.s32 	%rd429, %r1219, 4;
	add.s64 	%rd430, %rd6, %rd429;
	ld.u32 	%r1042, [%rd430];
	setp.lt.s32 	%p393, %r1041, %r1042;
$L__BB4_114:
	selp.b32 	%r171, %r1218, %r1219, %p393;
	selp.u32 	%r1043, 1, 0, %p393;
	add.s32 	%r172, %r165, %r1043;
	not.pred 	%p349, %p393;
	selp.u32 	%r1044, 1, 0, %p349;
	add.s32 	%r173, %r166, %r1044;
	@%p393 bra 	$L__BB4_116;
	shl.b32 	%r1045, %r173, 2;
	add.s32 	%r1047, %r932, %r1045;
	ld.shared.u32 	%r1219, [%r1047];
	bra.uni 	$L__BB4_117;
$L__BB4_116:
	shl.b32 	%r1048, %r172, 2;
	add.s32 	%r1050, %r932, %r1048;
	ld.shared.u32 	%r1218, [%r1050];
$L__BB4_117:
	setp.ge.s32 	%p351, %r172, %r93;
	mov.pred 	%p394, 0;
	@%p351 bra 	$L__BB4_120;
	setp.ge.s32 	%p353, %r173, %r8;
	mov.pred 	%p394, -1;
	@%p353 bra 	$L__BB4_120;
	mul.wide.s32 	%rd431, %r1218, 4;
	add.s64 	%rd432, %rd6, %rd431;
	ld.u32 	%r1051, [%rd432];
	mul.wide.s32 	%rd433, %r1219, 4;
	add.s64 	%rd434, %rd6, %rd433;
	ld.u32 	%r1052, [%rd434];
	setp.lt.s32 	%p394, %r1051, %r1052;
$L__BB4_120:
	selp.b32 	%r178, %r1218, %r1219, %p394;
	selp.u32 	%r1053, 1, 0, %p394;
	add.s32 	%r179, %r172, %r1053;
	not.pred 	%p354, %p394;
	selp.u32 	%r1054, 1, 0, %p354;
	add.s32 	%r180, %r173, %r1054;
	@%p394 bra 	$L__BB4_122;
	shl.b32 	%r1055, %r180, 2;
	add.s32 	%r1057, %r932, %r1055;
	ld.shared.u32 	%r1219, [%r1057];
	bra.uni 	$L__BB4_123;
$L__BB4_122:
	shl.b32 	%r1058, %r179, 2;
	add.s32 	%r1060, %r932, %r1058;
	ld.shared.u32 	%r1218, [%r1060];
$L__BB4_123:
	setp.ge.s32 	%p356, %r179, %r93;
	mov.pred 	%p395, 0;
	@%p356 bra 	$L__BB4_126;
	setp.ge.s32 	%p358, %r180, %r8;
	mov.pred 	%p395, -1;
	@%p358 bra 	$L__BB4_126;
	mul.wide.s32 	%rd435, %r1218, 4;
	add.s64 	%rd436, %rd6, %rd435;
	ld.u32 	%r1061, [%rd436];
	mul.wide.s32 	%rd437, %r1219, 4;
	add.s64 	%rd438, %rd6, %rd437;
	ld.u32 	%r1062, [%rd438];
	setp.lt.s32 	%p395, %r1061, %r1062;
$L__BB4_126:
	selp.b32 	%r185, %r1218, %r1219, %p395;
	selp.u32 	%r1063, 1, 0, %p395;
	add.s32 	%r186, %r179, %r1063;
	not.pred 	%p359, %p395;
	selp.u32 	%r1064, 1, 0, %p359;
	add.s32 	%r187, %r180, %r1064;
	@%p395 bra 	$L__BB4_128;
	shl.b32 	%r1065, %r187, 2;
	add.s32 	%r1067, %r932, %r1065;
	ld.shared.u32 	%r1219, [%r1067];
	bra.uni 	$L__BB4_129;
$L__BB4_128:
	shl.b32 	%r1068, %r186, 2;
	add.s32 	%r1070, %r932, %r1068;
	ld.shared.u32 	%r1218, [%r1070];
$L__BB4_129:
	setp.ge.s32 	%p361, %r186, %r93;
	mov.pred 	%p396, 0;
	@%p361 bra 	$L__BB4_132;
	setp.ge.s32 	%p363, %r187, %r8;
	mov.pred 	%p396, -1;
	@%p363 bra 	$L__BB4_132;
	mul.wide.s32 	%rd439, %r1218, 4;
	add.s64 	%rd440, %rd6, %rd439;
	ld.u32 	%r1071, [%rd440];
	mul.wide.s32 	%rd441, %r1219, 4;
	add.s64 	%rd442, %rd6, %rd441;
	ld.u32 	%r1072, [%rd442];
	setp.lt.s32 	%p396, %r1071, %r1072;
$L__BB4_132:
	selp.b32 	%r192, %r1218, %r1219, %p396;
	selp.u32 	%r1073, 1, 0, %p396;
	add.s32 	%r193, %r186, %r1073;
	not.pred 	%p364, %p396;
	selp.u32 	%r1074, 1, 0, %p364;
	add.s32 	%r194, %r187, %r1074;
	@%p396 bra 	$L__BB4_134;
	shl.b32 	%r1075, %r194, 2;
	add.s32 	%r1077, %r932, %r1075;
	ld.shared.u32 	%r1219, [%r1077];
	bra.uni 	$L__BB4_135;
$L__BB4_134:
	shl.b32 	%r1078, %r193, 2;
	add.s32 	%r1080, %r932, %r1078;
	ld.shared.u32 	%r1218, [%r1080];
$L__BB4_135:
	setp.ge.s32 	%p366, %r193, %r93;
	mov.pred 	%p397, 0;
	@%p366 bra 	$L__BB4_138;
	setp.ge.s32 	%p368, %r194, %r8;
	mov.pred 	%p397, -1;
	@%p368 bra 	$L__BB4_138;
	mul.wide.s32 	%rd443, %r1218, 4;
	add.s64 	%rd444, %rd6, %rd443;
	ld.u32 	%r1081, [%rd444];
	mul.wide.s32 	%rd445, %r1219, 4;
	add.s64 	%rd446, %rd6, %rd445;
	ld.u32 	%r1082, [%rd446];
	setp.lt.s32 	%p397, %r1081, %r1082;
$L__BB4_138:
	selp.b32 	%r199, %r1218, %r1219, %p397;
	selp.u32 	%r1083, 1, 0, %p397;
	add.s32 	%r200, %r193, %r1083;
	not.pred 	%p369, %p397;
	selp.u32 	%r1084, 1, 0, %p369;
	add.s32 	%r201, %r194, %r1084;
	@%p397 bra 	$L__BB4_140;
	shl.b32 	%r1085, %r201, 2;
	add.s32 	%r1087, %r932, %r1085;
	ld.shared.u32 	%r1219, [%r1087];
	bra.uni 	$L__BB4_141;
$L__BB4_140:
	shl.b32 	%r1088, %r200, 2;
	add.s32 	%r1090, %r932, %r1088;
	ld.shared.u32 	%r1218, [%r1090];
$L__BB4_141:
	setp.ge.s32 	%p371, %r200, %r93;
	mov.pred 	%p398, 0;
	@%p371 bra 	$L__BB4_144;
	setp.ge.s32 	%p373, %r201, %r8;
	mov.pred 	%p398, -1;
	@%p373 bra 	$L__BB4_144;
	mul.wide.s32 	%rd447, %r1218, 4;
	add.s64 	%rd448, %rd6, %rd447;
	ld.u32 	%r1091, [%rd448];
	mul.wide.s32 	%rd449, %r1219, 4;
	add.s64 	%rd450, %rd6, %rd449;
	ld.u32 	%r1092, [%rd450];
	setp.lt.s32 	%p398, %r1091, %r1092;
$L__BB4_144:
	selp.b32 	%r206, %r1218, %r1219, %p398;
	selp.u32 	%r1093, 1, 0, %p398;
	add.s32 	%r207, %r200, %r1093;
	not.pred 	%p374, %p398;
	selp.u32 	%r1094, 1, 0, %p374;
	add.s32 	%r208, %r201, %r1094;
	@%p398 bra 	$L__BB4_146;
	shl.b32 	%r1095, %r208, 2;
	add.s32 	%r1097, %r932, %r1095;
	ld.shared.u32 	%r1219, [%r1097];
	bra.uni 	$L__BB4_147;
$L__BB4_146:
	shl.b32 	%r1098, %r207, 2;
	add.s32 	%r1100, %r932, %r1098;
	ld.shared.u32 	%r1218, [%r1100];
$L__BB4_147:
	setp.ge.s32 	%p376, %r207, %r93;
	mov.pred 	%p399, 0;
	@%p376 bra 	$L__BB4_150;
	setp.ge.s32 	%p378, %r208, %r8;
	mov.pred 	%p399, -1;
	@%p378 bra 	$L__BB4_150;
	mul.wide.s32 	%rd451, %r1218, 4;
	add.s64 	%rd452, %rd6, %rd451;
	ld.u32 	%r1101, [%rd452];
	mul.wide.s32 	%rd453, %r1219, 4;
	add.s64 	%rd454, %rd6, %rd453;
	ld.u32 	%r1102, [%rd454];
	setp.lt.s32 	%p399, %r1101, %r1102;
$L__BB4_150:
	selp.b32 	%r213, %r1218, %r1219, %p399;
	selp.u32 	%r1103, 1, 0, %p399;
	add.s32 	%r214, %r207, %r1103;
	not.pred 	%p379, %p399;
	selp.u32 	%r1104, 1, 0, %p379;
	add.s32 	%r215, %r208, %r1104;
	@%p399 bra 	$L__BB4_152;
	shl.b32 	%r1105, %r215, 2;
	add.s32 	%r1107, %r932, %r1105;
	ld.shared.u32 	%r1219, [%r1107];
	bra.uni 	$L__BB4_153;
$L__BB4_152:
	shl.b32 	%r1108, %r214, 2;
	add.s32 	%r1110, %r932, %r1108;
	ld.shared.u32 	%r1218, [%r1110];
$L__BB4_153:
	setp.ge.s32 	%p380, %r214, %r93;
	mov.u32 	%r1249, %r1219;
	@%p380 bra 	$L__BB4_156;
	setp.ge.s32 	%p381, %r215, %r8;
	mov.u32 	%r1249, %r1218;
	@%p381 bra 	$L__BB4_156;
	mul.wide.s32 	%rd455, %r1218, 4;
	add.s64 	%rd456, %rd6, %rd455;
	ld.u32 	%r1111, [%rd456];
	mul.wide.s32 	%rd457, %r1219, 4;
	add.s64 	%rd458, %rd6, %rd457;
	ld.u32 	%r1112, [%rd458];
	setp.lt.s32 	%p382, %r1111, %r1112;
	selp.b32 	%r1249, %r1218, %r1219, %p382;
$L__BB4_156:
	ld.param.s8 	%rs5, [_ZN3cub18CUB_300001_SM_10006detail10merge_sort26DeviceMergeSortMergeKernelINS2_10policy_hubIN6thrust24THRUST_300001_SM_1000_NS10device_ptrIiEEE9Policy600ES8_PNS0_8NullTypeES8_SC_j4cmpiiSB_EEvbT2_T3_T4_PT6_PT7_T5_PSG_SG_NS1_7vsmem_tE_param_0];
	mov.u32 	%r1113, %ctaid.x;
	mul.lo.s32 	%r222, %r1113, 4352;
	setp.eq.s16 	%p383, %rs5, 0;
	bar.sync 	0;
	@%p383 bra 	$L__BB4_158;
	ld.param.u64 	%rd480, [_ZN3cub18CUB_300001_SM_10006detail10merge_sort26DeviceMergeSortMergeKernelINS2_10policy_hubIN6thrust24THRUST_300001_SM_1000_NS10device_ptrIiEEE9Policy600ES8_PNS0_8NullTypeES8_SC_j4cmpiiSB_EEvbT2_T3_T4_PT6_PT7_T5_PSG_SG_NS1_7vsmem_tE_param_4];
	cvt.u64.u32 	%rd459, %r222;
	// begin inline asm
	mov.u32 %r1114, %laneid;
	// end inline asm
	shr.u32 	%r1115, %r2, 5;
	mul.lo.s32 	%r1116, %r1115, 544;
	mad.lo.s32 	%r1117, %r1114, 17, %r1116;
	shl.b32 	%r1118, %r1117, 2;
	add.s32 	%r1120, %r932, %r1118;
	st.shared.u32 	[%r1120], %r108;
	st.shared.u32 	[%r1120+4], %r115;
	st.shared.u32 	[%r1120+8], %r122;
	st.shared.u32 	[%r1120+12], %r129;
	st.shared.u32 	[%r1120+16], %r136;
	st.shared.u32 	[%r1120+20], %r143;
	st.shared.u32 	[%r1120+24], %r150;
	st.shared.u32 	[%r1120+28], %r157;
	st.shared.u32 	[%r1120+32], %r164;
	st.shared.u32 	[%r1120+36], %r171;
	st.shared.u32 	[%r1120+40], %r178;
	st.shared.u32 	[%r1120+44], %r185;
	st.shared.u32 	[%r1120+48], %r192;
	st.shared.u32 	[%r1120+52], %r199;
	st.shared.u32 	[%r1120+56], %r206;
	st.shared.u32 	[%r1120+60], %r213;
	st.shared.u32 	[%r1120+64], %r1249;
	bar.warp.sync 	-1;
	shl.b32 	%r1121, %r1114, 4;
	sub.s32 	%r1122, %r1117, %r1121;
	shl.b32 	%r1123, %r1122, 2;
	add.s32 	%r1124, %r932, %r1123;
	ld.shared.u32 	%r1125, [%r1124];
	ld.shared.u32 	%r1126, [%r1124+128];
	ld.shared.u32 	%r1127, [%r1124+256];
	ld.shared.u32 	%r1128, [%r1124+384];
	ld.shared.u32 	%r1129, [%r1124+512];
	ld.shared.u32 	%r1130, [%r1124+640];
	ld.shared.u32 	%r1131, [%r1124+768];
	ld.shared.u32 	%r1132, [%r1124+896];
	ld.shared.u32 	%r1133, [%r1124+1024];
	ld.shared.u32 	%r1134, [%r1124+1152];
	ld.shared.u32 	%r1135, [%r1124+1280];
	ld.shared.u32 	%r1136, [%r1124+1408];
	ld.shared.u32 	%r1137, [%r1124+1536];
	ld.shared.u32 	%r1138, [%r1124+1664];
	ld.shared.u32 	%r1139, [%r1124+1792];
	ld.shared.u32 	%r1140, [%r1124+1920];
	ld.shared.u32 	%r1141, [%r1124+2048];
	and.b32  	%r1142, %r2, 31;
	and.b32  	%r1143, %r2, 992;
	mul.lo.s32 	%r1144, %r1143, 17;
	or.b32  	%r1145, %r1144, %r1142;
	cvt.u64.u32 	%rd460, %r1145;
	add.s64 	%rd461, %rd460, %rd459;
	cvta.to.global.u64 	%rd462, %rd480;
	shl.b64 	%rd463, %rd461, 2;
	add.s64 	%rd464, %rd462, %rd463;
	st.global.u32 	[%rd464], %r1125;
	st.global.u32 	[%rd464+128], %r1126;
	st.global.u32 	[%rd464+256], %r1127;
	st.global.u32 	[%rd464+384], %r1128;
	st.global.u32 	[%rd464+512], %r1129;
	st.global.u32 	[%rd464+640], %r1130;
	st.global.u32 	[%rd464+768], %r1131;
	st.global.u32 	[%rd464+896], %r1132;
	st.global.u32 	[%rd464+1024], %r1133;
	st.global.u32 	[%rd464+1152], %r1134;
	st.global.u32 	[%rd464+1280], %r1135;
	st.global.u32 	[%rd464+1408], %r1136;
	st.global.u32 	[%rd464+1536], %r1137;
	st.global.u32 	[%rd464+1664], %r1138;
	st.global.u32 	[%rd464+1792], %r1139;
	st.global.u32 	[%rd464+1920], %r1140;
	st.global.u32 	[%rd464+2048], %r1141;
	bra.uni 	$L__BB4_437;
$L__BB4_158:
	// begin inline asm
	mov.u32 %r1146, %laneid;
	// end inline asm
	shr.u32 	%r1147, %r2, 5;
	mul.lo.s32 	%r1148, %r1147, 544;
	mad.lo.s32 	%r1149, %r1146, 17, %r1148;
	shl.b32 	%r1150, %r1149, 2;
	add.s32 	%r1152, %r932, %r1150;
	st.shared.u32 	[%r1152], %r108;
	st.shared.u32 	[%r1152+4], %r115;
	st.shared.u32 	[%r1152+8], %r122;
	st.shared.u32 	[%r1152+12], %r129;
	st.shared.u32 	[%r1152+16], %r136;
	st.shared.u32 	[%r1152+20], %r143;
	st.shared.u32 	[%r1152+24], %r150;
	st.shared.u32 	[%r1152+28], %r157;
	st.shared.u32 	[%r1152+32], %r164;
	st.shared.u32 	[%r1152+36], %r171;
	st.shared.u32 	[%r1152+40], %r178;
	st.shared.u32 	[%r1152+44], %r185;
	st.shared.u32 	[%r1152+48], %r192;
	st.shared.u32 	[%r1152+52], %r199;
	st.shared.u32 	[%r1152+56], %r206;
	st.shared.u32 	[%r1152+60], %r213;
	st.shared.u32 	[%r1152+64], %r1249;
	bar.warp.sync 	-1;
	shl.b32 	%r1153, %r1146, 4;
	sub.s32 	%r1154, %r1149, %r1153;
	shl.b32 	%r1155, %r1154, 2;
	add.s32 	%r1156, %r932, %r1155;
	ld.shared.u32 	%r1157, [%r1156];
	ld.shared.u32 	%r1158, [%r1156+128];
	ld.shared.u32 	%r1159, [%r1156+256];
	ld.shared.u32 	%r1160, [%r1156+384];
	ld.shared.u32 	%r1161, [%r1156+512];
	ld.shared.u32 	%r1162, [%r1156+640];
	ld.shared.u32 	%r1163, [%r1156+768];
	ld.shared.u32 	%r1164, [%r1156+896];
	ld.shared.u32 	%r1165, [%r1156+1024];
	ld.shared.u32 	%r1166, [%r1156+1152];
	ld.shared.u32 	%r1167, [%r1156+1280];
	ld.shared.u32 	%r1168, [%r1156+1408];
	ld.shared.u32 	%r1169, [%r1156+1536];
	ld.shared.u32 	%r1170, [%r1156+1664];
	ld.shared.u32 	%r1171, [%r1156+1792];
	ld.shared.u32 	%r1172, [%r1156+1920];
	ld.shared.u32 	%r1173, [%r1156+2048];
	and.b32  	%r1174, %r2, 31;
	and.b32  	%r1175, %r2, 992;
	mul.lo.s32 	%r1176, %r1175, 17;
	cvt.u64.u32 	%rd465, %r1176;
	add.s32 	%r1177, %r1174, %r222;
	cvt.u64.u32 	%rd466, %r1177;
	add.s64 	%rd467, %rd466, %rd465;
	shl.b64 	%rd468, %rd467, 2;
	add.s64 	%rd469, %rd3, %rd468;
	st.global.u32 	[%rd469], %r1157;
	st.global.u32 	[%rd469+128], %r1158;
	st.global.u32 	[%rd469+256], %r1159;
	st.global.u32 	[%rd469+384], %r1160;
	st.global.u32 	[%rd469+512], %r1161;
	st.global.u32 	[%rd469+640], %r1162;
	st.global.u32 	[%rd469+768], %r1163;
	st.global.u32 	[%rd469+896], %r1164;
	st.global.u32 	[%rd469+1024], %r1165;
	st.global.u32 	[%rd469+1152], %r1166;
	st.global.u32 	[%rd469+1280], %r1167;
	st.global.u32 	[%rd469+1408], %r1168;
	st.global.u32 	[%rd469+1536], %r1169;
	st.global.u32 	[%rd469+1664], %r1170;
	st.global.u32 	[%rd469+1792], %r1171;
	st.global.u32 	[%rd469+1920], %r1172;
	st.global.u32 	[%rd469+2048], %r1173;
	bra.uni 	$L__BB4_437;
$L__BB4_159:
	ld.param.u32 	%r1178, [_ZN3cub18CUB_300001_SM_10006detail10merge_sort26DeviceMergeSortMergeKernelINS2_10policy_hubIN6thrust24THRUST_300001_SM_1000_NS10device_ptrIiEEE9Policy600ES8_PNS0_8NullTypeES8_SC_j4cmpiiSB_EEvbT2_T3_T4_PT6_PT7_T5_PSG_SG_NS1_7vsmem_tE_param_8];
	ld.param.s8 	%rs2, [_ZN3cub18CUB_300001_SM_10006detail10merge_sort26DeviceMergeSortMergeKernelINS2_10policy_hubIN6thrust24THRUST_300001_SM_1000_NS10device_ptrIiEEE9Policy600ES8_PNS0_8NullTypeES8_SC_j4cmpiiSB_EEvbT2_T3_T4_PT6_PT7_T5_PSG_SG_NS1_7vsmem_tE_param_0];
	mul.wide.u32 	%rd17, %r1, 4;
	add.s64 	%rd18, %rd2, %rd17;
	ld.global.u32 	%r529, [%rd18];
	ld.global.u32 	%r530, [%rd18+4];
	shr.u32 	%r531, %r1178, 1;
	neg.s32 	%r532, %r1178;
	and.b32  	%r533, %r1, %r532;
	mul.lo.s32 	%r223, %r533, 4352;
	mul.lo.s32 	%r224, %r531, 4352;
	sub.s32 	%r534, %r1, %r533;
	mul.lo.s32 	%r535, %r534, 4352;
	sub.s32 	%r225, %r529, %r223;
	sub.s32 	%r536, %r530, %r223;
	sub.s32 	%r537, %r525, %r223;
	max.u32 	%r538, %r537, %r224;
	sub.s32 	%r539, %r538, %r224;
	sub.s32 	%r540, %r535, %r225;
	min.u32 	%r226, %r540, %r539;
	max.u32 	%r541, %r535, -4353;
	not.b32 	%r542, %r541;
	add.s32 	%r543, %r535, %r542;
	sub.s32 	%r544, %r543, %r536;
	or.b32  	%r545, %r1, %r532;
	setp.eq.s32 	%p66, %r545, -1;
	min.u32 	%r546, %r224, %r537;
	selp.b32 	%r547, %r546, %r536, %p66;
	selp.b32 	%r548, %r224, %r544, %p66;
	min.u32 	%r549, %r548, %r539;
	sub.s32 	%r227, %r547, %r225;
	sub.s32 	%r228, %r549, %r226;
	// begin inline asm
	griddepcontrol.wait;
	// end inline asm
	setp.eq.s16 	%p67, %rs2, 0;
	@%p67 bra 	$L__BB4_228;
	cvt.u64.u32 	%rd19, %r223;
	cvt.u64.u32 	%rd20, %r225;
	add.s64 	%rd21, %rd20, %rd19;
	cvt.u64.u32 	%rd22, %r224;
	add.s64 	%rd23, %rd19, %rd22;
	cvt.u64.u32 	%rd24, %r226;
	add.s64 	%rd25, %rd23, %rd24;
	add.s32 	%r229, %r228, %r227;
	setp.ge.s32 	%p68, %r2, %r229;
	cvt.u64.u32 	%rd26, %r2;
	add.s64 	%rd27, %rd21, %rd26;
	shl.b64 	%rd28, %rd27, 2;
	add.s64 	%rd7, %rd3, %rd28;
	sub.s32 	%r551, %r2, %r227;
	cvt.s64.s32 	%rd29, %r551;
	add.s64 	%rd30, %rd25, %rd29;
	shl.b64 	%rd31, %rd30, 2;
	add.s64 	%rd8, %rd3, %rd31;
	@%p68 bra 	$L__BB4_164;
	setp.ge.s32 	%p69, %r2, %r227;
	@%p69 bra 	$L__BB4_163;
	ld.global.u32 	%r1298, [%rd7];
	bra.uni 	$L__BB4_164;
$L__BB4_163:
	ld.global.u32 	%r1298, [%rd8];
$L__BB4_164:
	add.s32 	%r233, %r2, 256;
	setp.ge.s32 	%p70, %r233, %r229;
	@%p70 bra 	$L__BB4_168;
	setp.lt.s32 	%p71, %r233, %r227;
	@%p71 bra 	$L__BB4_167;
	ld.global.u32 	%r1297, [%rd8+1024];
	bra.uni 	$L__BB4_168;
$L__BB4_167:
	ld.global.u32 	%r1297, [%rd7+1024];
$L__BB4_168:
	add.s32 	%r237, %r2, 512;
	setp.ge.s32 	%p72, %r237, %r229;
	@%p72 bra 	$L__BB4_172;
	setp.lt.s32 	%p73, %r237, %r227;
	@%p73 bra 	$L__BB4_171;
	ld.global.u32 	%r1296, [%rd8+2048];
	bra.uni 	$L__BB4_172;
$L__BB4_171:
	ld.global.u32 	%r1296, [%rd7+2048];
$L__BB4_172:
	add.s32 	%r241, %r2, 768;
	setp.ge.s32 	%p74, %r241, %r229;
	@%p74 bra 	$L__BB4_176;
	setp.lt.s32 	%p75, %r241, %r227;
	@%p75 bra 	$L__BB4_175;
	ld.global.u32 	%r1295, [%rd8+3072];
	bra.uni 	$L__BB4_176;
$L__BB4_175:
	ld.global.u32 	%r1295, [%rd7+3072];
$L__BB4_176:
	or.b32  	%r245, %r2, 1024;
	setp.ge.s32 	%p76, %r245, %r229;
	@%p76 bra 	$L__BB4_180;
	setp.lt.s32 	%p77, %r245, %r227;
	@%p77 bra 	$L__BB4_179;
	ld.global.u32 	%r1294, [%rd8+4096];
	bra.uni 	$L__BB4_180;
$L__BB4_179:
	ld.global.u32 	%r1294, [%rd7+4096];
$L__BB4_180:
	add.s32 	%r249, %r2, 1280;
	setp.ge.s32 	%p78, %r249, %r229;
	@%p78 bra 	$L__BB4_184;
	setp.lt.s32 	%p79, %r249, %r227;
	@%p79 bra 	$L__BB4_183;
	ld.global.u32 	%r1293, [%rd8+5120];
	bra.uni 	$L__BB4_184;
$L__BB4_183:
	ld.global.u32 	%r1293, [%rd7+5120];
$L__BB4_184:
	add.s32 	%r253, %r2, 1536;
	setp.ge.s32 	%p80, %r253, %r229;
	@%p80 bra 	$L__BB4_188;
	setp.lt.s32 	%p81, %r253, %r227;
	@%p81 bra 	$L__BB4_187;
	ld.global.u32 	%r1292, [%rd8+6144];
	bra.uni 	$L__BB4_188;
$L__BB4_187:
	ld.global.u32 	%r1292, [%rd7+6144];
$L__BB4_188:
	add.s32 	%r257, %r2, 1792;
	setp.ge.s32 	%p82, %r257, %r229;
	@%p82 bra 	$L__BB4_192;
	setp.lt.s32 	%p83, %r257, %r227;
	@%p83 bra 	$L__BB4_191;
	ld.global.u32 	%r1291, [%rd8+7168];
	bra.uni 	$L__BB4_192;
$L__BB4_191:
	ld.global.u32 	%r1291, [%rd7+7168];
$L__BB4_192:
	or.b32  	%r261, %r2, 2048;
	setp.ge.s32 	%p84, %r261, %r229;
	@%p84 bra 	$L__BB4_196;
	setp.lt.s32 	%p85, %r261, %r227;
	@%p85 bra 	$L__BB4_195;
	ld.global.u32 	%r1290, [%rd8+8192];
	bra.uni 	$L__BB4_196;
$L__BB4_195:
	ld.global.u32 	%r1290, [%rd7+8192];
$L__BB4_196:
	add.s32 	%r265, %r2, 2304;
	setp.ge.s32 	%p86, %r265, %r229;
	@%p86 bra 	$L__BB4_200;
	setp.lt.s32 	%p87, %r265, %r227;
	@%p87 bra 	$L__BB4_199;
	ld.global.u32 	%r1289, [%rd8+9216];
	bra.uni 	$L__BB4_200;
$L__BB4_199:
	ld.global.u32 	%r1289, [%rd7+9216];
$L__BB4_200:
	add.s32 	%r269, %r2, 2560;
	setp.ge.s32 	%p88, %r269, %r229;
	@%p88 bra 	$L__BB4_204;
	setp.lt.s32 	%p89, %r269, %r227;
	@%p89 bra 	$L__BB4_203;
	ld.global.u32 	%r1288, [%rd8+10240];
	bra.uni 	$L__BB4_204;
$L__BB4_203:
	ld.global.u32 	%r1288, [%rd7+10240];
$L__BB4_204:
	add.s32 	%r273, %r2, 2816;
	setp.ge.s32 	%p90, %r273, %r229;
	@%p90 bra 	$L__BB4_208;
	setp.lt.s32 	%p91, %r273, %r227;
	@%p91 bra 	$L__BB4_207;
	ld.global.u32 	%r1287, [%rd8+11264];
	bra.uni 	$L__BB4_208;
$L__BB4_207:
	ld.global.u32 	%r1287, [%rd7+11264];
$L__BB4_208:
	or.b32  	%r277, %r2, 3072;
	setp.ge.s32 	%p92, %r277, %r229;
	@%p92 bra 	$L__BB4_212;
	setp.lt.s32 	%p93, %r277, %r227;
	@%p93 bra 	$L__BB4_211;
	ld.global.u32 	%r1286, [%rd8+12288];
	bra.uni 	$L__BB4_212;
$L__BB4_211:
	ld.global.u32 	%r1286, [%rd7+12288];
$L__BB4_212:
	add.s32 	%r281, %r2, 3328;
	setp.ge.s32 	%p94, %r281, %r229;
	@%p94 bra 	$L__BB4_216;
	setp.lt.s32 	%p95, %r281, %r227;
	@%p95 bra 	$L__BB4_215;
	ld.global.u32 	%r1285, [%rd8+13312];
	bra.uni 	$L__BB4_216;
$L__BB4_215:
	ld.global.u32 	%r1285, [%rd7+13312];
$L__BB4_216:
	add.s32 	%r285, %r2, 3584;
	setp.ge.s32 	%p96, %r285, %r229;
	@%p96 bra 	$L__BB4_220;
	setp.lt.s32 	%p97, %r285, %r227;
	@%p97 bra 	$L__BB4_219;
	ld.global.u32 	%r1284, [%rd8+14336];
	bra.uni 	$L__BB4_220;
$L__BB4_219:
	ld.global.u32 	%r1284, [%rd7+14336];
$L__BB4_220:
	add.s32 	%r289, %r2, 3840;
	setp.ge.s32 	%p98, %r289, %r229;
	@%p98 bra 	$L__BB4_224;
	setp.lt.s32 	%p99, %r289, %r227;
	@%p99 bra 	$L__BB4_223;
	ld.global.u32 	%r1283, [%rd8+15360];
	bra.uni 	$L__BB4_224;
$L__BB4_223:
	ld.global.u32 	%r1283, [%rd7+15360];
$L__BB4_224:
	or.b32  	%r293, %r2, 4096;
	setp.ge.s32 	%p100, %r293, %r229;
	@%p100 bra 	$L__BB4_262;
	setp.lt.s32 	%p101, %r293, %r227;
	@%p101 bra 	$L__BB4_227;
	ld.global.u32 	%r1282, [%rd8+16384];
	bra.uni 	$L__BB4_262;
$L__BB4_227:
	ld.global.u32 	%r1282, [%rd7+16384];
	bra.uni 	$L__BB4_262;
$L__BB4_228:
	cvt.u64.u32 	%rd32, %r223;
	cvt.u64.u32 	%rd33, %r225;
	add.s64 	%rd9, %rd33, %rd32;
	cvt.u64.u32 	%rd34, %r224;
	add.s64 	%rd35, %rd32, %rd34;
	cvt.u64.u32 	%rd36, %r226;
	add.s64 	%rd10, %rd35, %rd36;
	add.s32 	%r296, %r228, %r227;
	setp.ge.s32 	%p102, %r2, %r296;
	@%p102 bra 	$L__BB4_230;
	setp.lt.s32 	%p103, %r2, %r227;
	sub.s32 	%r569, %r2, %r227;
	cvt.s64.s32 	%rd37, %r569;
	cvt.u64.u32 	%rd38, %r2;
	selp.b64 	%rd39, %rd9, %rd10, %p103;
	selp.b64 	%rd40, %rd38, %rd37, %p103;
	add.s64 	%rd41, %rd40, %rd39;
	shl.b64 	%rd42, %rd41, 2;
	add.s64 	%rd43, %rd1, %rd42;
	ld.global.u32 	%r1298, [%rd43];
$L__BB4_230:
	add.s32 	%r299, %r2, 256;
	setp.ge.s32 	%p104, %r299, %r296;
	@%p104 bra 	$L__BB4_232;
	setp.lt.s32 	%p105, %r299, %r227;
	sub.s32 	%r571, %r299, %r227;
	cvt.s64.s32 	%rd44, %r571;
	cvt.u64.u32 	%rd45, %r299;
	selp.b64 	%rd46, %rd9, %rd10, %p105;
	selp.b64 	%rd47, %rd45, %rd44, %p105;
	add.s64 	%rd48, %rd47, %rd46;
	shl.b64 	%rd49, %rd48, 2;
	add.s64 	%rd50, %rd1, %rd49;
	ld.global.u32 	%r1297, [%rd50];
$L__BB4_232:
	add.s32 	%r302, %r2, 512;
	setp.ge.s32 	%p106, %r302, %r296;
	@%p106 bra 	$L__BB4_234;
	setp.lt.s32 	%p107, %r302, %r227;
	sub.s32 	%r573, %r302, %r227;
	cvt.s64.s32 	%rd51, %r573;
	cvt.u64.u32 	%rd52, %r302;
	selp.b64 	%rd53, %rd9, %rd10, %p107;
	selp.b64 	%rd54, %rd52, %rd51, %p107;
	add.s64 	%rd55, %rd54, %rd53;
	shl.b64 	%rd56, %rd55, 2;
	add.s64 	%rd57, %rd1, %rd56;
	ld.global.u32 	%r1296, [%rd57];
$L__BB4_234:
	add.s32 	%r305, %r2, 768;
	setp.ge.s32 	%p108, %r305, %r296;
	@%p108 bra 	$L__BB4_236;
	setp.lt.s32 	%p109, %r305, %r227;
	sub.s32 	%r575, %r305, %r227;
	cvt.s64.s32 	%rd58, %r575;
	cvt.u64.u32 	%rd59, %r305;
	selp.b64 	%rd60, %rd9, %rd10, %p109;
	selp.b64 	%rd61, %rd59, %rd58, %p109;
	add.s64 	%rd62, %rd61, %rd60;
	shl.b64 	%rd63, %rd62, 2;
	add.s64 	%rd64, %rd1, %rd63;
	ld.global.u32 	%r1295, [%rd64];
$L__BB4_236:
	or.b32  	%r308, %r2, 1024;
	setp.ge.s32 	%p110, %r308, %r296;
	@%p110 bra 	$L__BB4_238;
	setp.lt.s32 	%p111, %r308, %r227;
	sub.s32 	%r577, %r308, %r227;
	cvt.s64.s32 	%rd65, %r577;
	cvt.u64.u32 	%rd66, %r308;
	selp.b64 	%rd67, %rd9, %rd10, %p111;
	selp.b64 	%rd68, %rd66, %rd65, %p111;
	add.s64 	%rd69, %rd68, %rd67;
	shl.b64 	%rd70, %rd69, 2;
	add.s64 	%rd71, %rd1, %rd70;
	ld.global.u32 	%r1294, [%rd71];
$L__BB4_238:
	add.s32 	%r311, %r2, 1280;
	setp.ge.s32 	%p112, %r311, %r296;
	@%p112 bra 	$L__BB4_240;
	setp.lt.s32 	%p113, %r311, %r227;
	sub.s32 	%r579, %r311, %r227;
	cvt.s64.s32 	%rd72, %r579;
	cvt.u64.u32 	%rd73, %r311;
	selp.b64 	%rd74, %rd9, %rd10, %p113;
	selp.b64 	%rd75, %rd73, %rd72, %p113;
	add.s64 	%rd76, %rd75, %rd74;
	shl.b64 	%rd77, %rd76, 2;
	add.s64 	%rd78, %rd1, %rd77;
	ld.global.u32 	%r1293, [%rd78];
$L__BB4_240:
	add.s32 	%r314, %r2, 1536;
	setp.ge.s32 	%p114, %r314, %r296;
	@%p114 bra 	$L__BB4_242;
	setp.lt.s32 	%p115, %r314, %r227;
	sub.s32 	%r581, %r314, %r227;
	cvt.s64.s32 	%rd79, %r581;
	cvt.u64.u32 	%rd80, %r314;
	selp.b64 	%rd81, %rd9, %rd10, %p115;
	selp.b64 	%rd82, %rd80, %rd79, %p115;
	add.s64 	%rd83, %rd82, %rd81;
	shl.b64 	%rd84, %rd83, 2;
	add.s64 	%rd85, %rd1, %rd84;
	ld.global.u32 	%r1292, [%rd85];
$L__BB4_242:
	add.s32 	%r317, %r2, 1792;
	setp.ge.s32 	%p116, %r317, %r296;
	@%p116 bra 	$L__BB4_244;
	setp.lt.s32 	%p117, %r317, %r227;
	sub.s32 	%r583, %r317, %r227;
	cvt.s64.s32 	%rd86, %r583;
	cvt.u64.u32 	%rd87, %r317;
	selp.b64 	%rd88, %rd9, %rd10, %p117;
	selp.b64 	%rd89, %rd87, %rd86, %p117;
	add.s64 	%rd90, %rd89, %rd88;
	shl.b64 	%rd91, %rd90, 2;
	add.s64 	%rd92, %rd1, %rd91;
	ld.global.u32 	%r1291, [%rd92];
$L__BB4_244:
	or.b32  	%r320, %r2, 2048;
	setp.ge.s32 	%p118, %r320, %r296;
	@%p118 bra 	$L__BB4_246;
	setp.lt.s32 	%p119, %r320, %r227;
	sub.s32 	%r585, %r320, %r227;
	cvt.s64.s32 	%rd93, %r585;
	cvt.u64.u32 	%rd94, %r320;
	selp.b64 	%rd95, %rd9, %rd10, %p119;
	selp.b64 	%rd96, %rd94, %rd93, %p119;
	add.s64 	%rd97, %rd96, %rd95;
	shl.b64 	%rd98, %rd97, 2;
	add.s64 	%rd99, %rd1, %rd98;
	ld.global.u32 	%r1290, [%rd99];
$L__BB4_246:
	add.s32 	%r323, %r2, 2304;
	setp.ge.s32 	%p120, %r323, %r296;
	@%p120 bra 	$L__BB4_248;
	ld.param.u64 	%rd470, [_ZN3cub18CUB_300001_SM_10006detail10merge_sort26DeviceMergeSortMergeKernelINS2_10policy_hubIN6thrust24THRUST_300001_SM_1000_NS10device_ptrIiEEE9Policy600ES8_PNS0_8NullTypeES8_SC_j4cmpiiSB_EEvbT2_T3_T4_PT6_PT7_T5_PSG_SG_NS1_7vsmem_tE_param_4];
	setp.lt.s32 	%p121, %r323, %r227;
	sub.s32 	%r587, %r323, %r227;
	cvt.s64.s32 	%rd100, %r587;
	cvt.u64.u32 	%rd101, %r323;
	selp.b64 	%rd102, %rd9, %rd10, %p121;
	selp.b64 	%rd103, %rd101, %rd100, %p121;
	add.s64 	%rd104, %rd103, %rd102;
	cvta.to.global.u64 	%rd105, %rd470;
	shl.b64 	%rd106, %rd104, 2;
	add.s64 	%rd107, %rd105, %rd106;
	ld.global.u32 	%r1289, [%rd107];
$L__BB4_248:
	add.s32 	%r326, %r2, 2560;
	setp.ge.s32 	%p122, %r326, %r296;
	@%p122 bra 	$L__BB4_250;
	ld.param.u64 	%rd471, [_ZN3cub18CUB_300001_SM_10006detail10merge_sort26DeviceMergeSortMergeKernelINS2_10policy_hubIN6thrust24THRUST_300001_SM_1000_NS10device_ptrIiEEE9Policy600ES8_PNS0_8NullTypeES8_SC_j4cmpiiSB_EEvbT2_T3_T4_PT6_PT7_T5_PSG_SG_NS1_7vsmem_tE_param_4];
	setp.lt.s32 	%p123, %r326, %r227;
	sub.s32 	%r589, %r326, %r227;
	cvt.s64.s32 	%rd108, %r589;
	cvt.u64.u32 	%rd109, %r326;
	selp.b64 	%rd110, %rd9, %rd10, %p123;
	selp.b64 	%rd111, %rd109, %rd108, %p123;
	add.s64 	%rd112, %rd111, %rd110;
	cvta.to.global.u64 	%rd113, %rd471;
	shl.b64 	%rd114, %rd112, 2;
	add.s64 	%rd115, %rd113, %rd114;
	ld.global.u32 	%r1288, [%rd115];
$L__BB4_250:
	add.s32 	%r591, %r2, 2816;
	setp.ge.s32 	%p124, %r591, %r296;
	@%p124 bra 	$L__BB4_252;
	ld.param.u64 	%rd472, [_ZN3cub18CUB_300001_SM_10006detail10merge_sort26DeviceMergeSortMergeKernelINS2_10policy_hubIN6thrust24THRUST_300001_SM_1000_NS10device_ptrIiEEE9Policy600ES8_PNS0_8NullTypeES8_SC_j4cmpiiSB_EEvbT2_T3_T4_PT6_PT7_T5_PSG_SG_NS1_7vsmem_tE_param_4];
	setp.lt.s32 	%p125, %r591, %r227;
	sub.s32 	%r593, %r591, %r227;
	cvt.s64.s32 	%rd116, %r593;
	cvt.u64.u32 	%rd117, %r591;
	selp.b64 	%rd118, %rd9, %rd10, %p125;
	selp.b64 	%rd119, %rd117, %rd116, %p125;
	add.s64 	%rd120, %rd119, %rd118;
	cvta.to.global.u64 	%rd121, %rd472;
	shl.b64 	%rd122, %rd120, 2;
	add.s64 	%rd123, %rd121, %rd122;
	ld.global.u32 	%r1287, [%rd123];
$L__BB4_252:
	or.b32  	%r595, %r2, 3072;
	setp.ge.s32 	%p126, %r595, %r296;
	@%p126 bra 	$L__BB4_254;
	ld.param.u64 	%rd473, [_ZN3cub18CUB_300001_SM_10006detail10merge_sort26DeviceMergeSortMergeKernelINS2_10policy_hubIN6thrust24THRUST_300001_SM_1000_NS10device_ptrIiEEE9Policy600ES8_PNS0_8NullTypeES8_SC_j4cmpiiSB_EEvbT2_T3_T4_PT6_PT7_T5_PSG_SG_NS1_7vsmem_tE_param_4];
	or.b32  	%r596, %r2, 3072;
	setp.lt.s32 	%p127, %r596, %r227;
	sub.s32 	%r597, %r596, %r227;
	cvt.s64.s32 	%rd124, %r597;
	cvt.u64.u32 	%rd125, %r596;
	selp.b64 	%rd126, %rd9, %rd10, %p127;
	selp.b64 	%rd127, %rd125, %rd124, %p127;
	add.s64 	%rd128, %rd127, %rd126;
	cvta.to.global.u64 	%rd129, %rd473;
	shl.b64 	%rd130, %rd128, 2;
	add.s64 	%rd131, %rd129, %rd130;
	ld.global.u32 	%r1286, [%rd131];
$L__BB4_254:
	add.s32 	%r599, %r2, 3328;
	setp.ge.s32 	%p128, %r599, %r296;
	@%p128 bra 	$L__BB4_256;
	ld.param.u64 	%rd474, [_ZN3cub18CUB_300001_SM_10006detail10merge_sort26DeviceMergeSortMergeKernelINS2_10policy_hubIN6thrust24THRUST_300001_SM_1000_NS10device_ptrIiEEE9Policy600ES8_PNS0_8NullTypeES8_SC_j4cmpiiSB_EEvbT2_T3_T4_PT6_PT7_T5_PSG_SG_NS1_7vsmem_tE_param_4];
	add.s32 	%r600, %r2, 3328;
	setp.lt.s32 	%p129, %r600, %r227;
	sub.s32 	%r601, %r600, %r227;
	cvt.s64.s32 	%rd132, %r601;
	cvt.u64.u32 	%rd133, %r600;
	selp.b64 	%rd134, %rd9, %rd10, %p129;
	selp.b64 	%rd135, %rd133, %rd132, %p129;
	add.s64 	%rd136, %rd135, %rd134;
	cvta.to.global.u64 	%rd137, %rd474;
	shl.b64 	%rd138, %rd136, 2;
	add.s64 	%rd139, %rd137, %rd138;
	ld.global.u32 	%r1285, [%rd139];
$L__BB4_256:
	add.s32 	%r603, %r2, 3584;
	setp.ge.s32 	%p130, %r603, %r296;
	@%p130 bra 	$L__BB4_258;
	ld.param.u64 	%rd475, [_ZN3cub18CUB_300001_SM_10006detail10merge_sort26DeviceMergeSortMergeKernelINS2_10policy_hubIN6thrust24THRUST_300001_SM_1000_NS10device_ptrIiEEE9Policy600ES8_PNS0_8NullTypeES8_SC_j4cmpiiSB_EEvbT2_T3_T4_PT6_PT7_T5_PSG_SG_NS1_7vsmem_tE_param_4];
	add.s32 	%r604, %r2, 3584;
	setp.lt.s32 	%p131, %r604, %r227;
	sub.s32 	%r605, %r604, %r227;
	cvt.s64.s32 	%rd140, %r605;
	cvt.u64.u32 	%rd141, %r604;
	selp.b64 	%rd142, %rd9, %rd10, %p131;
	selp.b64 	%rd143, %rd141, %rd140, %p131;
	add.s64 	%rd144, %rd143, %rd142;
	cvta.to.global.u64 	%rd145, %rd475;
	shl.b64 	%rd146, %rd144, 2;
	add.s64 	%rd147, %rd145, %rd146;
	ld.global.u32 	%r1284, [%rd147];
$L__BB4_258:
	add.s32 	%r607, %r2, 3840;
	setp.ge.s32 	%p132, %r607, %r296;
	@%p132 bra 	$L__BB4_260;
	ld.param.u64 	%rd476, [_ZN3cub18CUB_300001_SM_10006detail10merge_sort26DeviceMergeSortMergeKernelINS2_10policy_hubIN6thrust24THRUST_300001_SM_1000_NS10device_ptrIiEEE9Policy600ES8_PNS0_8NullTypeES8_SC_j4cmpiiSB_EEvbT2_T3_T4_PT6_PT7_T5_PSG_SG_NS1_7vsmem_tE_param_4];
	add.s32 	%r608, %r2, 3840;
	setp.lt.s32 	%p133, %r608, %r227;
	sub.s32 	%r609, %r608, %r227;
	cvt.s64.s32 	%rd148, %r609;
	cvt.u64.u32 	%rd149, %r608;
	selp.b64 	%rd150, %rd9, %rd10, %p133;
	selp.b64 	%rd151, %rd149, %rd148, %p133;
	add.s64 	%rd152, %rd151, %rd150;
	cvta.to.global.u64 	%rd153, %rd476;
	shl.b64 	%rd154, %rd152, 2;
	add.s64 	%rd155, %rd153, %rd154;
	ld.global.u32 	%r1283, [%rd155];
$L__BB4_260:
	or.b32  	%r611, %r2, 4096;
	setp.ge.s32 	%p134, %r611, %r296;
	@%p134 bra 	$L__BB4_262;
	ld.param.u64 	%rd477, [_ZN3cub18CUB_300001_SM_10006detail10merge_sort26DeviceMergeSortMergeKernelINS2_10policy_hubIN6thrust24THRUST_300001_SM_1000_NS10device_ptrIiEEE9Policy600ES8_PNS0_8NullTypeES8_SC_j4cmpiiSB_EEvbT2_T3_T4_PT6_PT7_T5_PSG_SG_NS1_7vsmem_tE_param_4];
	or.b32  	%r612, %r2, 4096;
	setp.lt.s32 	%p135, %r612, %r227;
	sub.s32 	%r613, %r612, %r227;
	cvt.s64.s32 	%rd156, %r613;
	cvt.u64.u32 	%rd157, %r612;
	selp.b64 	%rd158, %rd9, %rd10, %p135;
	selp.b64 	%rd159, %rd157, %rd156, %p135;
	add.s64 	%rd160, %rd159, %rd158;
	cvta.to.global.u64 	%rd161, %rd477;
	shl.b64 	%rd162, %rd160, 2;
	add.s64 	%rd163, %rd161, %rd162;
	ld.global.u32 	%r1282, [%rd163];
$L__BB4_262:
	shl.b32 	%r614, %r2, 2;
	mov.u32 	%r615, _ZZN3cub18CUB_300001_SM_10006detail10merge_sort26DeviceMergeSortMergeKernelINS2_10policy_hubIN6thrust24THRUST_300001_SM_1000_NS10device_ptrIiEEE9Policy600ES8_PNS0_8NullTypeES8_SC_j4cmpiiSB_EEvbT2_T3_T4_PT6_PT7_T5_PSG_SG_NS1_7vsmem_tEE19static_temp_storage;
	add.s32 	%r616, %r615, %r614;
	st.shared.u32 	[%r616], %r1298;
	st.shared.u32 	[%r616+1024], %r1297;
	st.shared.u32 	[%r616+2048], %r1296;
	st.shared.u32 	[%r616+3072], %r1295;
	st.shared.u32 	[%r616+4096], %r1294;
	st.shared.u32 	[%r616+5120], %r1293;
	st.shared.u32 	[%r616+6144], %r1292;
	st.shared.u32 	[%r616+7168], %r1291;
	st.shared.u32 	[%r616+8192], %r1290;
	st.shared.u32 	[%r616+9216], %r1289;
	st.shared.u32 	[%r616+10240], %r1288;
	st.shared.u32 	[%r616+11264], %r1287;
	st.shared.u32 	[%r616+12288], %r1286;
	st.shared.u32 	[%r616+13312], %r1285;
	st.shared.u32 	[%r616+14336], %r1284;
	st.shared.u32 	[%r616+15360], %r1283;
	st.shared.u32 	[%r616+16384], %r1282;
	bar.sync 	0;
	// begin inline asm
	griddepcontrol.launch_dependents;
	// end inline asm
	add.s32 	%r357, %r228, %r227;
	mul.lo.s32 	%r617, %r2, 17;
	min.s32 	%r358, %r617, %r357;
	setp.lt.s32 	%p136, %r358, %r228;
	sub.s32 	%r618, %r358, %r228;
	selp.b32 	%r1301, 0, %r618, %p136;
	min.s32 	%r1299, %r227, %r358;
	setp.ge.s32 	%p137, %r1301, %r1299;
	ld.global.u64 	%rd11, [a_i];
	@%p137 bra 	$L__BB4_265;
	add.s32 	%r361, %r358, %r227;
$L__BB4_264:
	sub.s32 	%r619, %r1299, %r1301;
	shr.u32 	%r620, %r619, 31;
	add.s32 	%r621, %r619, %r620;
	shr.s32 	%r622, %r621, 1;
	add.s32 	%r623, %r622, %r1301;
	shl.b32 	%r624, %r623, 2;
	add.s32 	%r626, %r615, %r624;
	ld.shared.u32 	%r627, [%r626];
	not.b32 	%r628, %r623;
	add.s32 	%r629, %r361, %r628;
	shl.b32 	%r630, %r629, 2;
	add.s32 	%r631, %r615, %r630;
	ld.shared.u32 	%r632, [%r631];
	mul.wide.s32 	%rd164, %r632, 4;
	add.s64 	%rd165, %rd11, %rd164;
	ld.u32 	%r633, [%rd165];
	mul.wide.s32 	%rd166, %r627, 4;
	add.s64 	%rd167, %rd11, %rd166;
	ld.u32 	%r634, [%rd167];
	setp.lt.s32 	%p138, %r633, %r634;
	add.s32 	%r635, %r623, 1;
	selp.b32 	%r1301, %r1301, %r635, %p138;
	selp.b32 	%r1299, %r623, %r1299, %p138;
	setp.lt.s32 	%p139, %r1301, %r1299;
	@%p139 bra 	$L__BB4_264;
$L__BB4_265:
	sub.s32 	%r636, %r358, %r1301;
	add.s32 	%r367, %r636, %r227;
	shl.b32 	%r637, %r367, 2;
	add.s32 	%r368, %r615, %r637;
	ld.shared.u32 	%r1303, [%r368];
	shl.b32 	%r639, %r1301, 2;
	add.s32 	%r370, %r615, %r639;
	ld.shared.u32 	%r1304, [%r370];
	setp.ge.s32 	%p141, %r367, %r357;
	mov.pred 	%p400, 0;
	@%p141 bra 	$L__BB4_268;
	setp.ge.s32 	%p143, %r1301, %r227;
	mov.pred 	%p400, -1;
	@%p143 bra 	$L__BB4_268;
	mul.wide.s32 	%rd168, %r1303, 4;
	add.s64 	%rd169, %rd11, %rd168;
	ld.u32 	%r640, [%rd169];
	mul.wide.s32 	%rd170, %r1304, 4;
	add.s64 	%rd171, %rd11, %rd170;
	ld.u32 	%r641, [%rd171];
	setp.lt.s32 	%p400, %r640, %r641;
$L__BB4_268:
	selp.b32 	%r372, %r1303, %r1304, %p400;
	selp.u32 	%r642, 1, 0, %p400;
	add.s32 	%r373, %r367, %r642;
	not.pred 	%p144, %p400;
	selp.u32 	%r643, 1, 0, %p144;
	add.s32 	%r374, %r1301, %r643;
	@%p144 bra 	$L__BB4_270;
	ld.shared.u32 	%r1303, [%r368+4];
	bra.uni 	$L__BB4_271;
$L__BB4_270:
	ld.shared.u32 	%r1304, [%r370+4];
$L__BB4_271:
	setp.ge.s32 	%p146, %r373, %r357;
	mov.pred 	%p401, 0;
	@%p146 bra 	$L__BB4_274;
	setp.ge.s32 	%p148, %r374, %r227;
	mov.pred 	%p401, -1;
	@%p148 bra 	$L__BB4_274;
	mul.wide.s32 	%rd172, %r1303, 4;
	add.s64 	%rd173, %rd11, %rd172;
	ld.u32 	%r644, [%rd173];
	mul.wide.s32 	%rd174, %r1304, 4;
	add.s64 	%rd175, %rd11, %rd174;
	ld.u32 	%r645, [%rd175];
	setp.lt.s32 	%p401, %r644, %r645;
$L__BB4_274:
	selp.b32 	%r379, %r1303, %r1304, %p401;
	selp.u32 	%r646, 1, 0, %p401;
	add.s32 	%r380, %r373, %r646;
	not.pred 	%p149, %p401;
	selp.u32 	%r647, 1, 0, %p149;
	add.s32 	%r381, %r374, %r647;
	@%p401 bra 	$L__BB4_276;
	shl.b32 	%r648, %r381, 2;
	add.s32 	%r650, %r615, %r648;
	ld.shared.u32 	%r1304, [%r650];
	bra.uni 	$L__BB4_277;
$L__BB4_276:
	shl.b32 	%r651, %r380, 2;
	add.s32 	%r653, %r615, %r651;
	ld.shared.u32 	%r1303, [%r653];
$L__BB4_277:
	setp.ge.s32 	%p151, %r380, %r357;
	mov.pred 	%p402, 0;
	@%p151 bra 	$L__BB4_280;
	setp.ge.s32 	%p153, %r381, %r227;
	mov.pred 	%p402, -1;
	@%p153 bra 	$L__BB4_280;
	mul.wide.s32 	%rd176, %r1303, 4;
	add.s64 	%rd177, %rd11, %rd176;
	ld.u32 	%r654, [%rd177];
	mul.wide.s32 	%rd178, %r1304, 4;
	add.s64 	%rd179, %rd11, %rd178;
	ld.u32 	%r655, [%rd179];
	setp.lt.s32 	%p402, %r654, %r655;
$L__BB4_280:
	selp.b32 	%r386, %r1303, %r1304, %p402;
	selp.u32 	%r656, 1, 0, %p402;
	add.s32 	%r387, %r380, %r656;
	not.pred 	%p154, %p402;
	selp.u32 	%r657, 1, 0, %p154;
	add.s32 	%r388, %r381, %r657;
	@%p402 bra 	$L__BB4_282;
	shl.b32 	%r658, %r388, 2;
	add.s32 	%r660, %r615, %r658;
	ld.shared.u32 	%r1304, [%r660];
	bra.uni 	$L__BB4_283;
$L__BB4_282:
	shl.b32 	%r661, %r387, 2;
	add.s32 	%r663, %r615, %r661;
	ld.shared.u32 	%r1303, [%r663];
$L__BB4_283:
	setp.ge.s32 	%p156, %r387, %r357;
	mov.pred 	%p403, 0;
	@%p156 bra 	$L__BB4_286;
	setp.ge.s32 	%p158, %r388, %r227;
	mov.pred 	%p403, -1;
	@%p158 bra 	$L__BB4_286;
	mul.wide.s32 	%rd180, %r1303, 4;
	add.s64 	%rd181, %rd11, %rd180;
	ld.u32 	%r664, [%rd181];
	mul.wide.s32 	%rd182, %r1304, 4;
	add.s64 	%rd183, %rd11, %rd182;
	ld.u32 	%r665, [%rd183];
	setp.lt.s32 	%p403, %r664, %r665;
$L__BB4_286:
	selp.b32 	%r393, %r1303, %r1304, %p403;
	selp.u32 	%r666, 1, 0, %p403;
	add.s32 	%r394, %r387, %r666;
	not.pred 	%p159, %p403;
	selp.u32 	%r667, 1, 0, %p159;
	add.s32 	%r395, %r388, %r667;
	@%p403 bra 	$L__BB4_288;
	shl.b32 	%r668, %r395, 2;
	add.s32 	%r670, %r615, %r668;
	ld.shared.u32 	%r1304, [%r670];
	bra.uni 	$L__BB4_289;
$L__BB4_288:
	shl.b32 	%r671, %r394, 2;
	add.s32 	%r673, %r615, %r671;
	ld.shared.u32 	%r1303, [%r673];
$L__BB4_289:
	setp.ge.s32 	%p161, %r394, %r357;
	mov.pred 	%p404, 0;
	@%p161 bra 	$L__BB4_292;
	setp.ge.s32 	%p163, %r395, %r227;
	mov.pred 	%p404, -1;
	@%p163 bra 	$L__BB4_292;
	mul.wide.s32 	%rd184, %r1303, 4;
	add.s64 	%rd185, %rd11, %rd184;
	ld.u32 	%r674, [%rd185];
	mul.wide.s32 	%rd186, %r1304, 4;
	add.s64 	%rd187, %rd11, %rd186;
	ld.u32 	%r675, [%rd187];
	setp.lt.s32 	%p404, %r674, %r675;
$L__BB4_292:
	selp.b32 	%r400, %r1303, %r1304, %p404;
	selp.u32 	%r676, 1, 0, %p404;
	add.s32 	%r401, %r394, %r676;
	not.pred 	%p164, %p404;
	selp.u32 	%r677, 1, 0, %p164;
	add.s32 	%r402, %r395, %r677;
	@%p404 bra 	$L__BB4_294;
	shl.b32 	%r678, %r402, 2;
	add.s32 	%r680, %r615, %r678;
	ld.shared.u32 	%r1304, [%r680];
	bra.uni 	$L__BB4_295;
$L__BB4_294:
	shl.b32 	%r681, %r401, 2;
	add.s32 	%r683, %r615, %r681;
	ld.shared.u32 	%r1303, [%r683];
$L__BB4_295:
	setp.ge.s32 	%p166, %r401, %r357;
	mov.pred 	%p405, 0;
	@%p166 bra 	$L__BB4_298;
	setp.ge.s32 	%p168, %r402, %r227;
	mov.pred 	%p405, -1;
	@%p168 bra 	$L__BB4_298;
	mul.wide.s32 	%rd188, %r1303, 4;
	add.s64 	%rd189, %rd11, %rd188;
	ld.u32 	%r684, [%rd189];
	mul.wide.s32 	%rd190, %r1304, 4;
	add.s64 	%rd191, %rd11, %rd190;
	ld.u32 	%r685, [%rd191];
	setp.lt.s32 	%p405, %r684, %r685;
$L__BB4_298:
	selp.b32 	%r407, %r1303, %r1304, %p405;
	selp.u32 	%r686, 1, 0, %p405;
	add.s32 	%r408, %r401, %r686;
	not.pred 	%p169, %p405;
	selp.u32 	%r687, 1, 0, %p169;
	add.s32 	%r409, %r402, %r687;
	@%p405 bra 	$L__BB4_300;
	shl.b32 	%r688, %r409, 2;
	add.s32 	%r690, %r615, %r688;
	ld.shared.u32 	%r1304, [%r690];
	bra.uni 	$L__BB4_301;
$L__BB4_300:
	shl.b32 	%r691, %r408, 2;
	add.s32 	%r693, %r615, %r691;
	ld.shared.u32 	%r1303, [%r693];
$L__BB4_301:
	setp.ge.s32 	%p171, %r408, %r357;
	mov.pred 	%p406, 0;
	@%p171 bra 	$L__BB4_304;
	setp.ge.s32 	%p173, %r409, %r227;
	mov.pred 	%p406, -1;
	@%p173 bra 	$L__BB4_304;
	mul.wide.s32 	%rd192, %r1303, 4;
	add.s64 	%rd193, %rd11, %rd192;
	ld.u32 	%r694, [%rd193];
	mul.wide.s32 	%rd194, %r1304, 4;
	add.s64 	%rd195, %rd11, %rd194;
	ld.u32 	%r695, [%rd195];
	setp.lt.s32 	%p406, %r694, %r695;
$L__BB4_304:
	selp.b32 	%r414, %r1303, %r1304, %p406;
	selp.u32 	%r696, 1, 0, %p406;
	add.s32 	%r415, %r408, %r696;
	not.pred 	%p174, %p406;
	selp.u32 	%r697, 1, 0, %p174;
	add.s32 	%r416, %r409, %r697;
	@%p406 bra 	$L__BB4_306;
	shl.b32 	%r698, %r416, 2;
	add.s32 	%r700, %r615, %r698;
	ld.shared.u32 	%r1304, [%r700];
	bra.uni 	$L__BB4_307;
$L__BB4_306:
	shl.b32 	%r701, %r415, 2;
	add.s32 	%r703, %r615, %r701;
	ld.shared.u32 	%r1303, [%r703];
$L__BB4_307:
	setp.ge.s32 	%p176, %r415, %r357;
	mov.pred 	%p407, 0;
	@%p176 bra 	$L__BB4_310;
	setp.ge.s32 	%p178, %r416, %r227;
	mov.pred 	%p407, -1;
	@%p178 bra 	$L__BB4_310;
	mul.wide.s32 	%rd196, %r1303, 4;
	add.s64 	%rd197, %rd11, %rd196;
	ld.u32 	%r704, [%rd197];
	mul.wide.s32 	%rd198, %r1304, 4;
	add.s64 	%rd199, %rd11, %rd198;
	ld.u32 	%r705, [%rd199];
	setp.lt.s32 	%p407, %r704, %r705;
$L__BB4_310:
	selp.b32 	%r421, %r1303, %r1304, %p407;
	selp.u32 	%r706, 1, 0, %p407;
	add.s32 	%r422, %r415, %r706;
	not.pred 	%p179, %p407;
	selp.u32 	%r707, 1, 0, %p179;
	add.s32 	%r423, %r416, %r707;
	@%p407 bra 	$L__BB4_312;
	shl.b32 	%r708, %r423, 2;
	add.s32 	%r710, %r615, %r708;
	ld.shared.u32 	%r1304, [%r710];
	bra.uni 	$L__BB4_313;
$L__BB4_312:
	shl.b32 	%r711, %r422, 2;
	add.s32 	%r713, %r615, %r711;
	ld.shared.u32 	%r1303, [%r713];
$L__BB4_313:
	setp.ge.s32 	%p181, %r422, %r357;
	mov.pred 	%p408, 0;
	@%p181 bra 	$L__BB4_316;
	setp.ge.s32 	%p183, %r423, %r227;
	mov.pred 	%p408, -1;
	@%p183 bra 	$L__BB4_316;
	mul.wide.s32 	%rd200, %r1303, 4;
	add.s64 	%rd201, %rd11, %rd200;
	ld.u32 	%r714, [%rd201];
	mul.wide.s32 	%rd202, %r1304, 4;
	add.s64 	%rd203, %rd11, %rd202;
	ld.u32 	%r715, [%rd203];
	setp.lt.s32 	%p408, %r714, %r715;
$L__BB4_316:
	selp.b32 	%r428, %r1303, %r1304, %p408;
	selp.u32 	%r716, 1, 0, %p408;
	add.s32 	%r429, %r422, %r716;
	not.pred 	%p184, %p408;
	selp.u32 	%r717, 1, 0, %p184;
	add.s32 	%r430, %r423, %r717;
	@%p408 bra 	$L__BB4_318;
	shl.b32 	%r718, %r430, 2;
	add.s32 	%r720, %r615, %r718;
	ld.shared.u32 	%r1304, [%r720];
	bra.uni 	$L__BB4_319;
$L__BB4_318:
	shl.b32 	%r721, %r429, 2;
	add.s32 	%r723, %r615, %r721;
	ld.shared.u32 	%r1303, [%r723];
$L__BB4_319:
	setp.ge.s32 	%p186, %r429, %r357;
	mov.pred 	%p409, 0;
	@%p186 bra 	$L__BB4_322;
	setp.ge.s32 	%p188, %r430, %r227;
	mov.pred 	%p409, -1;
	@%p188 bra 	$L__BB4_322;
	mul.wide.s32 	%rd204, %r1303, 4;
	add.s64 	%rd205, %rd11, %rd204;
	ld.u32 	%r724, [%rd205];
	mul.wide.s32 	%rd206, %r1304, 4;
	add.s64 	%rd207, %rd11, %rd206;
	ld.u32 	%r725, [%rd207];
	setp.lt.s32 	%p409, %r724, %r725;
$L__BB4_322:
	selp.b32 	%r435, %r1303, %r1304, %p409;
	selp.u32 	%r726, 1, 0, %p409;
	add.s32 	%r436, %r429, %r726;
	not.pred 	%p189, %p409;
	selp.u32 	%r727, 1, 0, %p189;
	add.s32 	%r437, %r430, %r727;
	@%p409 bra 	$L__BB4_324;
	shl.b32 	%r728, %r437, 2;
	add.s32 	%r730, %r615, %r728;
	ld.shared.u32 	%r1304, [%r730];
	bra.uni 	$L__BB4_325;
$L__BB4_324:
	shl.b32 	%r731, %r436, 2;
	add.s32 	%r733, %r615, %r731;
	ld.shared.u32 	%r1303, [%r733];
$L__BB4_325:
	setp.ge.s32 	%p191, %r436, %r357;
	mov.pred 	%p410, 0;
	@%p191 bra 	$L__BB4_328;
	setp.ge.s32 	%p193, %r437, %r227;
	mov.pred 	%p410, -1;
	@%p193 bra 	$L__BB4_328;
	mul.wide.s32 	%rd208, %r1303, 4;
	add.s64 	%rd209, %rd11, %rd208;
	ld.u32 	%r734, [%rd209];
	mul.wide.s32 	%rd210, %r1304, 4;
	add.s64 	%rd211, %rd11, %rd210;
	ld.u32 	%r735, [%rd211];
	setp.lt.s32 	%p410, %r734, %r735;
$L__BB4_328:
	selp.b32 	%r442, %r1303, %r1304, %p410;
	selp.u32 	%r736, 1, 0, %p410;
	add.s32 	%r443, %r436, %r736;
	not.pred 	%p194, %p410;
	selp.u32 	%r737, 1, 0, %p194;
	add.s32 	%r444, %r437, %r737;
	@%p410 bra 	$L__BB4_330;
	shl.b32 	%r738, %r444, 2;
	add.s32 	%r740, %r615, %r738;
	ld.shared.u32 	%r1304, [%r740];
	bra.uni 	$L__BB4_331;
$L__BB4_330:
	shl.b32 	%r741, %r443, 2;
	add.s32 	%r743, %r615, %r741;
	ld.shared.u32 	%r1303, [%r743];
$L__BB4_331:
	setp.ge.s32 	%p196, %r443, %r357;
	mov.pred 	%p411, 0;
	@%p196 bra 	$L__BB4_334;
	setp.ge.s32 	%p198, %r444, %r227;
	mov.pred 	%p411, -1;
	@%p198 bra 	$L__BB4_334;
	mul.wide.s32 	%rd212, %r1303, 4;
	add.s64 	%rd213, %rd11, %rd212;
	ld.u32 	%r744, [%rd213];
	mul.wide.s32 	%rd214, %r1304, 4;
	add.s64 	%rd215, %rd11, %rd214;
	ld.u32 	%r745, [%rd215];
	setp.lt.s32 	%p411, %r744, %r745;
$L__BB4_334:
	selp.b32 	%r449, %r1303, %r1304, %p411;
	selp.u32 	%r746, 1, 0, %p411;
	add.s32 	%r450, %r443, %r746;
	not.pred 	%p199, %p411;
	selp.u32 	%r747, 1, 0, %p199;
	add.s32 	%r451, %r444, %r747;
	@%p411 bra 	$L__BB4_336;
	shl.b32 	%r748, %r451, 2;
	add.s32 	%r750, %r615, %r748;
	ld.shared.u32 	%r1304, [%r750];
	bra.uni 	$L__BB4_337;
$L__BB4_336:
	shl.b32 	%r751, %r450, 2;
	add.s32 	%r753, %r615, %r751;
	ld.shared.u32 	%r1303, [%r753];
$L__BB4_337:
	setp.ge.s32 	%p201, %r450, %r357;
	mov.pred 	%p412, 0;
	@%p201 bra 	$L__BB4_340;
	setp.ge.s32 	%p203, %r451, %r227;
	mov.pred 	%p412, -1;
	@%p203 bra 	$L__BB4_340;
	mul.wide.s32 	%rd216, %r1303, 4;
	add.s64 	%rd217, %rd11, %rd216;
	ld.u32 	%r754, [%rd217];
	mul.wide.s32 	%rd218, %r1304, 4;
	add.s64 	%rd219, %rd11, %rd218;
	ld.u32 	%r755, [%rd219];
	setp.lt.s32 	%p412, %r754, %r755;
$L__BB4_340:
	selp.b32 	%r456, %r1303, %r1304, %p412;
	selp.u32 	%r756, 1, 0, %p412;
	add.s32 	%r457, %r450, %r756;
	not.pred 	%p204, %p412;
	selp.u32 	%r757, 1, 0, %p204;
	add.s32 	%r458, %r451, %r757;
	@%p412 bra 	$L__BB4_342;
	shl.b32 	%r758, %r458, 2;
	add.s32 	%r760, %r615, %r758;
	ld.shared.u32 	%r1304, [%r760];
	bra.uni 	$L__BB4_343;
$L__BB4_342:
	shl.b32 	%r761, %r457, 2;
	add.s32 	%r763, %r615, %r761;
	ld.shared.u32 	%r1303, [%r763];
$L__BB4_343:
	setp.ge.s32 	%p206, %r457, %r357;
	mov.pred 	%p413, 0;
	@%p206 bra 	$L__BB4_346;
	setp.ge.s32 	%p208, %r458, %r227;
	mov.pred 	%p413, -1;
	@%p208 bra 	$L__BB4_346;
	mul.wide.s32 	%rd220, %r1303, 4;
	add.s64 	%rd221, %rd11, %rd220;
	ld.u32 	%r764, [%rd221];
	mul.wide.s32 	%rd222, %r1304, 4;
	add.s64 	%rd223, %rd11, %rd222;
	ld.u32 	%r765, [%rd223];
	setp.lt.s32 	%p413, %r764, %r765;
$L__BB4_346:
	selp.b32 	%r463, %r1303, %r1304, %p413;
	selp.u32 	%r766, 1, 0, %p413;
	add.s32 	%r464, %r457, %r766;
	not.pred 	%p209, %p413;
	selp.u32 	%r767, 1, 0, %p209;
	add.s32 	%r465, %r458, %r767;
	@%p413 bra 	$L__BB4_348;
	shl.b32 	%r768, %r465, 2;
	add.s32 	%r770, %r615, %r768;
	ld.shared.u32 	%r1304, [%r770];
	bra.uni 	$L__BB4_349;
$L__BB4_348:
	shl.b32 	%r771, %r464, 2;
	add.s32 	%r773, %r615, %r771;
	ld.shared.u32 	%r1303, [%r773];
$L__BB4_349:
	setp.ge.s32 	%p211, %r464, %r357;
	mov.pred 	%p414, 0;
	@%p211 bra 	$L__BB4_352;
	setp.ge.s32 	%p213, %r465, %r227;
	mov.pred 	%p414, -1;
	@%p213 bra 	$L__BB4_352;
	mul.wide.s32 	%rd224, %r1303, 4;
	add.s64 	%rd225, %rd11, %rd224;
	ld.u32 	%r774, [%rd225];
	mul.wide.s32 	%rd226, %r1304, 4;
	add.s64 	%rd227, %rd11, %rd226;
	ld.u32 	%r775, [%rd227];
	setp.lt.s32 	%p414, %r774, %r775;
$L__BB4_352:
	selp.b32 	%r470, %r1303, %r1304, %p414;
	selp.u32 	%r776, 1, 0, %p414;
	add.s32 	%r471, %r464, %r776;
	not.pred 	%p214, %p414;
	selp.u32 	%r777, 1, 0, %p214;
	add.s32 	%r472, %r465, %r777;
	@%p414 bra 	$L__BB4_354;
	shl.b32 	%r778, %r472, 2;
	add.s32 	%r780, %r615, %r778;
	ld.shared.u32 	%r1304, [%r780];
	bra.uni 	$L__BB4_355;
$L__BB4_354:
	shl.b32 	%r781, %r471, 2;
	add.s32 	%r783, %r615, %r781;
	ld.shared.u32 	%r1303, [%r783];
$L__BB4_355:
	setp.ge.s32 	%p216, %r471, %r357;
	mov.pred 	%p415, 0;
	@%p216 bra 	$L__BB4_358;
	setp.ge.s32 	%p218, %r472, %r227;
	mov.pred 	%p415, -1;
	@%p218 bra 	$L__BB4_358;
	mul.wide.s32 	%rd228, %r1303, 4;
	add.s64 	%rd229, %rd11, %rd228;
	ld.u32 	%r784, [%rd229];
	mul.wide.s32 	%rd230, %r1304, 4;
	add.s64 	%rd231, %rd11, %rd230;
	ld.u32 	%r785, [%rd231];
	setp.lt.s32 	%p415, %r784, %r785;
$L__BB4_358:
	selp.b32 	%r477, %r1303, %r1304, %p415;
	selp.u32 	%r786, 1, 0, %p415;
	add.s32 	%r478, %r471, %r786;
	not.pred 	%p219, %p415;
	selp.u32 	%r787, 1, 0, %p219;
	add.s32 	%r479, %r472, %r787;
	@%p415 bra 	$L__BB4_360;
	shl.b32 	%r788, %r479, 2;
	add.s32 	%r790, %r615, %r788;
	ld.shared.u32 	%r1304, [%r790];
	bra.uni 	$L__BB4_361;
$L__BB4_360:
	shl.b32 	%r791, %r478, 2;
	add.s32 	%r793, %r615, %r791;
	ld.shared.u32 	%r1303, [%r793];
$L__BB4_361:
	setp.ge.s32 	%p220, %r478, %r357;
	mov.u32 	%r1334, %r1304;
	@%p220 bra 	$L__BB4_364;
	setp.ge.s32 	%p221, %r479, %r227;
	mov.u32 	%r1334, %r1303;
	@%p221 bra 	$L__BB4_364;
	mul.wide.s32 	%rd232, %r1303, 4;
	add.s64 	%rd233, %rd11, %rd232;
	ld.u32 	%r794, [%rd233];
	mul.wide.s32 	%rd234, %r1304, 4;
	add.s64 	%rd235, %rd11, %rd234;
	ld.u32 	%r795, [%rd235];
	setp.lt.s32 	%p222, %r794, %r795;
	selp.b32 	%r1334, %r1303, %r1304, %p222;
$L__BB4_364:
	ld.param.s8 	%rs3, [_ZN3cub18CUB_300001_SM_10006detail10merge_sort26DeviceMergeSortMergeKernelINS2_10policy_hubIN6thrust24THRUST_300001_SM_1000_NS10device_ptrIiEEE9Policy600ES8_PNS0_8NullTypeES8_SC_j4cmpiiSB_EEvbT2_T3_T4_PT6_PT7_T5_PSG_SG_NS1_7vsmem_tE_param_0];
	mov.u32 	%r796, %ctaid.x;
	mul.lo.s32 	%r486, %r796, 4352;
	setp.eq.s16 	%p223, %rs3, 0;
	bar.sync 	0;
	@%p223 bra 	$L__BB4_401;
	// begin inline asm
	mov.u32 %r797, %laneid;
	// end inline asm
	shr.u32 	%r798, %r2, 5;
	mul.lo.s32 	%r799, %r798, 544;
	mad.lo.s32 	%r800, %r797, 17, %r799;
	shl.b32 	%r801, %r800, 2;
	add.s32 	%r803, %r615, %r801;
	st.shared.u32 	[%r803], %r372;
	st.shared.u32 	[%r803+4], %r379;
	st.shared.u32 	[%r803+8], %r386;
	st.shared.u32 	[%r803+12], %r393;
	st.shared.u32 	[%r803+16], %r400;
	st.shared.u32 	[%r803+20], %r407;
	st.shared.u32 	[%r803+24], %r414;
	st.shared.u32 	[%r803+28], %r421;
	st.shared.u32 	[%r803+32], %r428;
	st.shared.u32 	[%r803+36], %r435;
	st.shared.u32 	[%r803+40], %r442;
	st.shared.u32 	[%r803+44], %r449;
	st.shared.u32 	[%r803+48], %r456;
	st.shared.u32 	[%r803+52], %r463;
	st.shared.u32 	[%r803+56], %r470;
	st.shared.u32 	[%r803+60], %r477;
	st.shared.u32 	[%r803+64], %r1334;
	bar.warp.sync 	-1;
	shl.b32 	%r804, %r797, 4;
	sub.s32 	%r805, %r800, %r804;
	shl.b32 	%r806, %r805, 2;
	add.s32 	%r807, %r615, %r806;
	ld.shared.u32 	%r487, [%r807];
	ld.shared.u32 	%r488, [%r807+128];
	ld.shared.u32 	%r489, [%r807+256];
	ld.shared.u32 	%r490, [%r807+384];
	ld.shared.u32 	%r491, [%r807+512];
	ld.shared.u32 	%r492, [%r807+640];
	ld.shared.u32 	%r493, [%r807+768];
	ld.shared.u32 	%r494, [%r807+896];
	ld.shared.u32 	%r495, [%r807+1024];
	ld.shared.u32 	%r496, [%r807+1152];
	ld.shared.u32 	%r497, [%r807+1280];
	ld.shared.u32 	%r498, [%r807+1408];
	ld.shared.u32 	%r499, [%r807+1536];
	ld.shared.u32 	%r500, [%r807+1664];
	ld.shared.u32 	%r501, [%r807+1792];
	ld.shared.u32 	%r502, [%r807+1920];
	ld.shared.u32 	%r503, [%r807+2048];
	setp.ne.s32 	%p224, %r2, 0;
	@%p224 bra 	$L__BB4_367;
	st.volatile.shared.u32 	[_ZZN3cub18CUB_300001_SM_10006detail10merge_sort26DeviceMergeSortMergeKernelINS2_10policy_hubIN6thrust24THRUST_300001_SM_1000_NS10device_ptrIiEEE9Policy600ES8_PNS0_8NullTypeES8_SC_j4cmpiiSB_EEvbT2_T3_T4_PT6_PT7_T5_PSG_SG_NS1_7vsmem_tEE19static_temp_storage+17408], %r357;
$L__BB4_367:
	ld.param.u64 	%rd478, [_ZN3cub18CUB_300001_SM_10006detail10merge_sort26DeviceMergeSortMergeKernelINS2_10policy_hubIN6thrust24THRUST_300001_SM_1000_NS10device_ptrIiEEE9Policy600ES8_PNS0_8NullTypeES8_SC_j4cmpiiSB_EEvbT2_T3_T4_PT6_PT7_T5_PSG_SG_NS1_7vsmem_tE_param_4];
	bar.sync 	0;
	ld.volatile.shared.u32 	%r504, [_ZZN3cub18CUB_300001_SM_10006detail10merge_sort26DeviceMergeSortMergeKernelINS2_10policy_hubIN6thrust24THRUST_300001_SM_1000_NS10device_ptrIiEEE9Policy600ES8_PNS0_8NullTypeES8_SC_j4cmpiiSB_EEvbT2_T3_T4_PT6_PT7_T5_PSG_SG_NS1_7vsmem_tEE19static_temp_storage+17408];
	and.b32  	%r808, %r2, 31;
	and.b32  	%r809, %r2, 992;
	mul.lo.s32 	%r810, %r809, 17;
	or.b32  	%r505, %r810, %r808;
	setp.ge.s32 	%p225, %r505, %r504;
	cvt.u64.u32 	%rd236, %r505;
	cvt.u64.u32 	%rd237, %r486;
	add.s64 	%rd238, %rd236, %rd237;
	cvta.to.global.u64 	%rd239, %rd478;
	shl.b64 	%rd240, %rd238, 2;
	add.s64 	%rd12, %rd239, %rd240;
	@%p225 bra 	$L__BB4_369;
	st.global.u32 	[%rd12], %r487;
$L__BB4_369:
	add.s32 	%r811, %r505, 32;
	setp.ge.s32 	%p226, %r811, %r504;
	@%p226 bra 	$L__BB4_371;
	st.global.u32 	[%rd12+128], %r488;
$L__BB4_371:
	add.s32 	%r812, %r505, 64;
	setp.ge.s32 	%p227, %r812, %r504;
	@%p227 bra 	$L__BB4_373;
	st.global.u32 	[%rd12+256], %r489;
$L__BB4_373:
	add.s32 	%r813, %r505, 96;
	setp.ge.s32 	%p228, %r813, %r504;
	@%p228 bra 	$L__BB4_375;
	st.global.u32 	[%rd12+384], %r490;
$L__BB4_375:
	add.s32 	%r814, %r505, 128;
	setp.ge.s32 	%p229, %r814, %r504;
	@%p229 bra 	$L__BB4_377;
	st.global.u32 	[%rd12+512], %r491;
$L__BB4_377:
	add.s32 	%r815, %r505, 160;
	setp.ge.s32 	%p230, %r815, %r504;
	@%p230 bra 	$L__BB4_379;
	st.global.u32 	[%rd12+640], %r492;
$L__BB4_379:
	add.s32 	%r816, %r505, 192;
	setp.ge.s32 	%p231, %r816, %r504;
	@%p231 bra 	$L__BB4_381;
	st.global.u32 	[%rd12+768], %r493;
$L__BB4_381:
	add.s32 	%r817, %r505, 224;
	setp.ge.s32 	%p232, %r817, %r504;
	@%p232 bra 	$L__BB4_383;
	st.global.u32 	[%rd12+896], %r494;
$L__BB4_383:
	add.s32 	%r818, %r505, 256;
	setp.ge.s32 	%p233, %r818, %r504;
	@%p233 bra 	$L__BB4_385;
	st.global.u32 	[%rd12+1024], %r495;
$L__BB4_385:
	add.s32 	%r819, %r505, 288;
	setp.ge.s32 	%p234, %r819, %r504;
	@%p234 bra 	$L__BB4_387;
	st.global.u32 	[%rd12+1152], %r496;
$L__BB4_387:
	add.s32 	%r820, %r505, 320;
	setp.ge.s32 	%p235, %r820, %r504;
	@%p235 bra 	$L__BB4_389;
	st.global.u32 	[%rd12+1280], %r497;
$L__BB4_389:
	add.s32 	%r821, %r505, 352;
	setp.ge.s32 	%p236, %r821, %r504;
	@%p236 bra 	$L__BB4_391;
	st.global.u32 	[%rd12+1408], %r498;
$L__BB4_391:
	add.s32 	%r822, %r505, 384;
	setp.ge.s32 	%p237, %r822, %r504;
	@%p237 bra 	$L__BB4_393;
	st.global.u32 	[%rd12+1536], %r499;
$L__BB4_393:
	add.s32 	%r823, %r505, 416;
	setp.ge.s32 	%p238, %r823, %r504;
	@%p238 bra 	$L__BB4_395;
	st.global.u32 	[%rd12+1664], %r500;
$L__BB4_395:
	add.s32 	%r824, %r505, 448;
	setp.ge.s32 	%p239, %r824, %r504;
	@%p239 bra 	$L__BB4_397;
	st.global.u32 	[%rd12+1792], %r501;
$L__BB4_397:
	add.s32 	%r825, %r505, 480;
	setp.ge.s32 	%p240, %r825, %r504;
	@%p240 bra 	$L__BB4_399;
	st.global.u32 	[%rd12+1920], %r502;
$L__BB4_399:
	add.s32 	%r826, %r505, 512;
	setp.ge.s32 	%p241, %r826, %r504;
	@%p241 bra 	$L__BB4_437;
	st.global.u32 	[%rd12+2048], %r503;
	bra.uni 	$L__BB4_437;
$L__BB4_401:
	// begin inline asm
	mov.u32 %r827, %laneid;
	// end inline asm
	shr.u32 	%r828, %r2, 5;
	mul.lo.s32 	%r829, %r828, 544;
	mad.lo.s32 	%r830, %r827, 17, %r829;
	shl.b32 	%r831, %r830, 2;
	add.s32 	%r833, %r615, %r831;
	st.shared.u32 	[%r833], %r372;
	st.shared.u32 	[%r833+4], %r379;
	st.shared.u32 	[%r833+8], %r386;
	st.shared.u32 	[%r833+12], %r393;
	st.shared.u32 	[%r833+16], %r400;
	st.shared.u32 	[%r833+20], %r407;
	st.shared.u32 	[%r833+24], %r414;
	st.shared.u32 	[%r833+28], %r421;
	st.shared.u32 	[%r833+32], %r428;
	st.shared.u32 	[%r833+36], %r435;
	st.shared.u32 	[%r833+40], %r442;
	st.shared.u32 	[%r833+44], %r449;
	st.shared.u32 	[%r833+48], %r456;
	st.shared.u32 	[%r833+52], %r463;
	st.shared.u32 	[%r833+56], %r470;
	st.shared.u32 	[%r833+60], %r477;
	st.shared.u32 	[%r833+64], %r1334;
	bar.warp.sync 	-1;
	shl.b32 	%r834, %r827, 4;
	sub.s32 	%r835, %r830, %r834;
	shl.b32 	%r836, %r835, 2;
	add.s32 	%r837, %r615, %r836;
	ld.shared.u32 	%r506, [%r837];
	ld.shared.u32 	%r507, [%r837+128];
	ld.shared.u32 	%r508, [%r837+256];
	ld.shared.u32 	%r509, [%r837+384];
	ld.shared.u32 	%r510, [%r837+512];
	ld.shared.u32 	%r511, [%r837+640];
	ld.shared.u32 	%r512, [%r837+768];
	ld.shared.u32 	%r513, [%r837+896];
	ld.shared.u32 	%r514, [%r837+1024];
	ld.shared.u32 	%r515, [%r837+1152];
	ld.shared.u32 	%r516, [%r837+1280];
	ld.shared.u32 	%r517, [%r837+1408];
	ld.shared.u32 	%r518, [%r837+1536];
	ld.shared.u32 	%r519, [%r837+1664];
	ld.shared.u32 	%r520, [%r837+1792];
	ld.shared.u32 	%r521, [%r837+1920];
	ld.shared.u32 	%r522, [%r837+2048];
	setp.ne.s32 	%p242, %r2, 0;
	@%p242 bra 	$L__BB4_403;
	st.volatile.shared.u32 	[_ZZN3cub18CUB_300001_SM_10006detail10merge_sort26DeviceMergeSortMergeKernelINS2_10policy_hubIN6thrust24THRUST_300001_SM_1000_NS10device_ptrIiEEE9Policy600ES8_PNS0_8NullTypeES8_SC_j4cmpiiSB_EEvbT2_T3_T4_PT6_PT7_T5_PSG_SG_NS1_7vsmem_tEE19static_temp_storage+17408], %r357;
$L__BB4_403:
	bar.sync 	0;
	ld.volatile.shared.u32 	%r523, [_ZZN3cub18CUB_300001_SM_10006detail10merge_sort26DeviceMergeSortMergeKernelINS2_10policy_hubIN6thrust24THRUST_300001_SM_1000_NS10device_ptrIiEEE9Policy600ES8_PNS0_8NullTypeES8_SC_j4cmpiiSB_EEvbT2_T3_T4_PT6_PT7_T5_PSG_SG_NS1_7vsmem_tEE19static_temp_storage+17408];
	and.b32  	%r838, %r2, 31;
	and.b32  	%r839, %r2, 992;
	mul.lo.s32 	%r840, %r839, 17;
	cvt.u64.u32 	%rd241, %r840;
	or.b32  	%r524, %r840, %r838;
	add.s32 	%r841, %r838, %r486;
	cvt.u64.u32 	%rd242, %r841;
	add.s64 	%rd243, %rd242, %rd241;
	setp.ge.s32 	%p243, %r524, %r523;
	shl.b64 	%rd244, %rd243, 2;
	add.s64 	%rd13, %rd3, %rd244;
	@%p243 bra 	$L__BB4_405;
	st.global.u32 	[%rd13], %r506;
$L__BB4_405:
	add.s32 	%r842, %r524, 32;
	setp.ge.s32 	%p244, %r842, %r523;
	@%p244 bra 	$L__BB4_407;
	st.global.u32 	[%rd13+128], %r507;
$L__BB4_407:
	add.s32 	%r843, %r524, 64;
	setp.ge.s32 	%p245, %r843, %r523;
	@%p245 bra 	$L__BB4_409;
	st.global.u32 	[%rd13+256], %r508;
$L__BB4_409:
	add.s32 	%r844, %r524, 96;
	setp.ge.s32 	%p246, %r844, %r523;
	@%p246 bra 	$L__BB4_411;
	st.global.u32 	[%rd13+384], %r509;
$L__BB4_411:
	add.s32 	%r845, %r524, 128;
	setp.ge.s32 	%p247, %r845, %r523;
	@%p247 bra 	$L__BB4_413;
	st.global.u32 	[%rd13+512], %r510;
$L__BB4_413:
	add.s32 	%r846, %r524, 160;
	setp.ge.s32 	%p248, %r846, %r523;
	@%p248 bra 	$L__BB4_415;
	st.global.u32 	[%rd13+640], %r511;
$L__BB4_415:
	add.s32 	%r847, %r524, 192;
	setp.ge.s32 	%p249, %r847, %r523;
	@%p249 bra 	$L__BB4_417;
	st.global.u32 	[%rd13+768], %r512;
$L__BB4_417:
	add.s32 	%r848, %r524, 224;
	setp.ge.s32 	%p250, %r848, %r523;
	@%p250 bra 	$L__BB4_419;
	st.global.u32 	[%rd13+896], %r513;
$L__BB4_419:
	add.s32 	%r849, %r524, 256;
	setp.ge.s32 	%p251, %r849, %r523;
	@%p251 bra 	$L__BB4_421;
	st.global.u32 	[%rd13+1024], %r514;
$L__BB4_421:
	add.s32 	%r850, %r524, 288;
	setp.ge.s32 	%p252, %r850, %r523;
	@%p252 bra 	$L__BB4_423;
	st.global.u32 	[%rd13+1152], %r515;
$L__BB4_423:
	add.s32 	%r851, %r524, 320;
	setp.ge.s32 	%p253, %r851, %r523;
	@%p253 bra 	$L__BB4_425;
	st.global.u32 	[%rd13+1280], %r516;
$L__BB4_425:
	add.s32 	%r852, %r524, 352;
	setp.ge.s32 	%p254, %r852, %r523;
	@%p254 bra 	$L__BB4_427;
	st.global.u32 	[%rd13+1408], %r517;
$L__BB4_427:
	add.s32 	%r853, %r524, 384;
	setp.ge.s32 	%p255, %r853, %r523;
	@%p255 bra 	$L__BB4_429;
	st.global.u32 	[%rd13+1536], %r518;
$L__BB4_429:
	add.s32 	%r854, %r524, 416;
	setp.ge.s32 	%p256, %r854, %r523;
	@%p256 bra 	$L__BB4_431;
	st.global.u32 	[%rd13+1664], %r519;
$L__BB4_431:
	add.s32 	%r855, %r524, 448;
	setp.ge.s32 	%p257, %r855, %r523;
	@%p257 bra 	$L__BB4_433;
	st.global.u32 	[%rd13+1792], %r520;
$L__BB4_433:
	add.s32 	%r856, %r524, 480;
	setp.ge.s32 	%p258, %r856, %r523;
	@%p258 bra 	$L__BB4_435;
	st.global.u32 	[%rd13+1920], %r521;
$L__BB4_435:
	add.s32 	%r857, %r524, 512;
	setp.ge.s32 	%p259, %r857, %r523;
	@%p259 bra 	$L__BB4_437;
	st.global.u32 	[%rd13+2048], %r522;
$L__BB4_437:
	ret;

}
	// .globl	_ZN3cub18CUB_300001_SM_10006detail10merge_sort30DeviceMergeSortBlockSortKernelINS2_10policy_hubIN6thrust24THRUST_300001_SM_1000_NS10device_ptrIiEEE9Policy600ES8_PNS0_8NullTypeES8_SC_m4cmpiiSB_EEvbT0_T1_T2_T3_T4_PT6_PT7_T5_NS1_7vsmem_tE
.visible .entry _ZN3cub18CUB_300001_SM_10006detail10merge_sort30DeviceMergeSortBlockSortKernelINS2_10policy_hubIN6thrust24THRUST_300001_SM_1000_NS10device_ptrIiEEE9Policy600ES8_PNS0_8NullTypeES8_SC_m4cmpiiSB_EEvbT0_T1_T2_T3_T4_PT6_PT7_T5_NS1_7vsmem_tE(
	.param .u8 _ZN3cub18CUB_300001_SM_10006detail10merge_sort30DeviceMergeSortBlockSortKernelINS2_10policy_hubIN6thrust24THRUST_300001_SM_1000_NS10device_ptrIiEEE9Policy600ES8_PNS0_8NullTypeES8_SC_m4cmpiiSB_EEvbT0_T1_T2_T3_T4_PT6_PT7_T5_NS1_7vsmem_tE_param_0,
	.param .align 8 .b8 _ZN3cub18CUB_300001_SM_10006detail10merge_sort30DeviceMergeSortBlockSortKernelINS2_10policy_hubIN6thrust24THRUST_300001_SM_1000_NS10device_ptrIiEEE9Policy600ES8_PNS0_8NullTypeES8_SC_m4cmpiiSB_EEvbT0_T1_T2_T3_T4_PT6_PT7_T5_NS1_7vsmem_tE_param_1[8],
	.param .u64 .ptr .align 1 _ZN3cub18CUB_300001_SM_10006detail10merge_sort30DeviceMergeSortBlockSortKernelINS2_10policy_hubIN6thrust24THRUST_300001_SM_1000_NS10device_ptrIiEEE9Policy600ES8_PNS0_8NullTypeES8_SC_m4cmpiiSB_EEvbT0_T1_T2_T3_T4_PT6_PT7_T5_NS1_7vsmem_tE_param_2,
	.param .align 8 .b8 _ZN3cub18CUB_300001_SM_10006detail10merge_sort30DeviceMergeSortBlockSortKernelINS2_10policy_hubIN6thrust24THRUST_300001_SM_1000_NS10device_ptrIiEEE9Policy600ES8_PNS0_8NullTypeES8_SC_m4cmpiiSB_EEvbT0_T1_T2_T3_T4_PT6_PT7_T5_NS1_7vsmem_tE_param_3[8],
	.param .u64 .ptr .align 1 _ZN3cub18CUB_300001_SM_10006detail10merge_sort30DeviceMergeSortBlockSortKernelINS2_10policy_hubIN6thrust24THRUST_300001_SM_1000_NS10device_ptrIiEEE9Policy600ES8_PNS0_8NullTypeES8_SC_m4cmpiiSB_EEvbT0_T1_T2_T3_T4_PT6_PT7_T5_NS1_7vsmem_tE_param_4,
	.param .u64 _ZN3cub18CUB_300001_SM_10006detail10merge_sort30DeviceMergeSortBlockSortKernelINS2_10policy_hubIN6thrust24THRUST_300001_SM_1000_NS10device_ptrIiEEE9Policy600ES8_PNS0_8NullTypeES8_SC_m4cmpiiSB_EEvbT0_T1_T2_T3_T4_PT6_PT7_T5_NS1_7vsmem_tE_param_5,
	.param .u64 .ptr .align 1 _ZN3cub18CUB_300001_SM_10006detail10merge_sort30DeviceMergeSortBlockSortKernelINS2_10policy_hubIN6thrust24THRUST_300001_SM_1000_NS10device_ptrIiEEE9Policy600ES8_PNS0_8NullTypeES8_SC_m4cmpiiSB_EEvbT0_T1_T2_T3_T4_PT6_PT7_T5_NS1_7vsmem_tE_param_6,
	.param .u64 .ptr .align 1 _ZN3cub18CUB_300001_SM_10006detail10merge_sort30DeviceMergeSortBlockSortKernelINS2_10policy_hubIN6thrust24THRUST_300001_SM_1000_NS10device_ptrIiEEE9Policy600ES8_PNS0_8NullTypeES8_SC_m4cmpiiSB_EEvbT0_T1_T2_T3_T4_PT6_PT7_T5_NS1_7vsmem_tE_param_7,
	.param .align 1 .b8 _ZN3cub18CUB_300001_SM_10006detail10merge_sort30DeviceMergeSortBlockSortKernelINS2_10policy_hubIN6thrust24THRUST_300001_SM_1000_NS10device_ptrIiEEE9Policy600ES8_PNS0_8NullTypeES8_SC_m4cmpiiSB_EEvbT0_T1_T2_T3_T4_PT6_PT7_T5_NS1_7vsmem_tE_param_8[1],
	.param .align 8 .b8 _ZN3cub18CUB_300001_SM_10006detail10merge_sort30DeviceMergeSortBlockSortKernelINS2_10policy_hubIN6thrust24THRUST_300001_SM_1000_NS10device_ptrIiEEE9Policy600ES8_PNS0_8NullTypeES8_SC_m4cmpiiSB_EEvbT0_T1_T2_T3_T4_PT6_PT7_T5_NS1_7vsmem_tE_param_9[8]
)
.maxntid 256
{
	.reg .pred 	%p<633>;
	.reg .b16 	%rs<4>;
	.reg .b32 	%r<2290>;
	.reg .b64 	%rd<1464>;
	// demoted variable
	.shared .align 16 .b8 _ZZN3cub18CUB_300001_SM_10006detail10merge_sort30DeviceMergeSortBlockSortKernelINS2_10policy_hubIN6thrust24THRUST_300001_SM_1000_NS10device_ptrIiEEE9Policy600ES8_PNS0_8NullTypeES8_SC_m4cmpiiSB_EEvbT0_T1_T2_T3_T4_PT6_PT7_T5_NS1_7vsmem_tEE19static_temp_storage[17424];
	ld.param.u64 	%rd11, [_ZN3cub18CUB_300001_SM_10006detail10merge_sort30DeviceMergeSortBlockSortKernelINS2_10policy_hubIN6thrust24THRUST_300001_SM_1000_NS10device_ptrIiEEE9Policy600ES8_PNS0_8NullTypeES8_SC_m4cmpiiSB_EEvbT0_T1_T2_T3_T4_PT6_PT7_T5_NS1_7vsmem_tE_param_3];
	ld.param.u64 	%rd12, [_ZN3cub18CUB_300001_SM_10006detail10merge_sort30DeviceMergeSortBlockSortKernelINS2_10policy_hubIN6thrust24THRUST_300001_SM_1000_NS10device_ptrIiEEE9Policy600ES8_PNS0_8NullTypeES8_SC_m4cmpiiSB_EEvbT0_T1_T2_T3_T4_PT6_PT7_T5_NS1_7vsmem_tE_param_1];
	ld.param.u64 	%rd10, [_ZN3cub18CUB_300001_SM_10006detail10merge_sort30DeviceMergeSortBlockSortKernelINS2_10policy_hubIN6thrust24THRUST_300001_SM_1000_NS10device_ptrIiEEE9Policy600ES8_PNS0_8NullTypeES8_SC_m4cmpiiSB_EEvbT0_T1_T2_T3_T4_PT6_PT7_T5_NS1_7vsmem_tE_param_5];
	ld.param.u64 	%rd13, [_ZN3cub18CUB_300001_SM_10006detail10merge_sort30DeviceMergeSortBlockSortKernelINS2_10policy_hubIN6thrust24THRUST_300001_SM_1000_NS10device_ptrIiEEE9Policy600ES8_PNS0_8NullTypeES8_SC_m4cmpiiSB_EEvbT0_T1_T2_T3_T4_PT6_PT7_T5_NS1_7vsmem_tE_param_6];
	cvta.to.global.u64 	%rd1, %rd13;
	cvta.to.global.u64 	%rd2, %rd12;
	cvta.to.global.u64 	%rd3, %rd11;
	mov.u32 	%r512, %ctaid.x;
	cvt.u64.u32 	%rd14, %r512;
	mov.u32 	%r513, %nctaid.x;
	cvt.u64.u32 	%rd15, %r513;
	mul.wide.u32 	%rd4, %r512, 4352;
	add.s64 	%rd16, %rd15, -1;
	setp.le.u64 	%p65, %rd16, %rd14;
	@%p65 bra 	$L__BB5_108;
	// begin inline asm
	griddepcontrol.wait;
	// end inline asm
	mov.u32 	%r1, %tid.x;
	and.b32  	%r2, %r1, 31;
	and.b32  	%r1317, %r1, 992;
	mul.lo.s32 	%r3, %r1317, 17;
	or.b32  	%r1318, %r3, %r2;
	cvt.u64.u32 	%rd836, %r1318;
	add.s64 	%rd5, %rd4, %rd836;
	shl.b64 	%rd837, %rd5, 2;
	add.s64 	%rd838, %rd2, %rd837;
	ld.global.u32 	%r1319, [%rd838];
	ld.global.u32 	%r1320, [%rd838+128];
	ld.global.u32 	%r1321, [%rd838+256];
	ld.global.u32 	%r1322, [%rd838+384];
	ld.global.u32 	%r1323, [%rd838+512];
	ld.global.u32 	%r1324, [%rd838+640];
	ld.global.u32 	%r1325, [%rd838+768];
	ld.global.u32 	%r1326, [%rd838+896];
	ld.global.u32 	%r1327, [%rd838+1024];
	ld.global.u32 	%r1328, [%rd838+1152];
	ld.global.u32 	%r1329, [%rd838+1280];
	ld.global.u32 	%r1330, [%rd838+1408];
	ld.global.u32 	%r1331, [%rd838+1536];
	ld.global.u32 	%r1332, [%rd838+1664];
	ld.global.u32 	%r1333, [%rd838+1792];
	ld.global.u32 	%r1334, [%rd838+1920];
	ld.global.u32 	%r1335, [%rd838+2048];
	// begin inline asm
	mov.u32 %r1315, %laneid;
	// end inline asm
	shr.u32 	%r1336, %r1, 5;
	mad.lo.s32 	%r1337, %r1336, 544, %r1315;
	shl.b32 	%r1338, %r1337, 2;
	mov.u32 	%r1339, _ZZN3cub18CUB_300001_SM_10006detail10merge_sort30DeviceMergeSortBlockSortKernelINS2_10policy_hubIN6thrust24THRUST_300001_SM_1000_NS10device_ptrIiEEE9Policy600ES8_PNS0_8NullTypeES8_SC_m4cmpiiSB_EEvbT0_T1_T2_T3_T4_PT6_PT7_T5_NS1_7vsmem_tEE19static_temp_storage;
	add.s32 	%r4, %r1339, %r1338;
	st.shared.u32 	[%r4], %r1319;
	st.shared.u32 	[%r4+128], %r1320;
	st.shared.u32 	[%r4+256], %r1321;
	st.shared.u32 	[%r4+384], %r1322;
	st.shared.u32 	[%r4+512], %r1323;
	st.shared.u32 	[%r4+640], %r1324;
	st.shared.u32 	[%r4+768], %r1325;
	st.shared.u32 	[%r4+896], %r1326;
	st.shared.u32 	[%r4+1024], %r1327;
	st.shared.u32 	[%r4+1152], %r1328;
	st.shared.u32 	[%r4+1280], %r1329;
	st.shared.u32 	[%r4+1408], %r1330;
	st.shared.u32 	[%r4+1536], %r1331;
	st.shared.u32 	[%r4+1664], %r1332;
	st.shared.u32 	[%r4+1792], %r1333;
	st.shared.u32 	[%r4+1920], %r1334;
	st.shared.u32 	[%r4+2048], %r1335;
	bar.warp.sync 	-1;
	shl.b32 	%r1340, %r1315, 6;
	add.s32 	%r5, %r4, %r1340;
	ld.shared.u32 	%r1341, [%r5];
	ld.shared.u32 	%r1342, [%r5+4];
	ld.shared.u32 	%r1343, [%r5+8];
	ld.shared.u32 	%r1344, [%r5+12];
	ld.shared.u32 	%r1345, [%r5+16];
	ld.shared.u32 	%r1346, [%r5+20];
	ld.shared.u32 	%r1347, [%r5+24];
	ld.shared.u32 	%r1348, [%r5+28];
	ld.shared.u32 	%r1349, [%r5+32];
	ld.shared.u32 	%r1350, [%r5+36];
	ld.shared.u32 	%r1351, [%r5+40];
	ld.shared.u32 	%r1352, [%r5+44];
	ld.shared.u32 	%r1353, [%r5+48];
	ld.shared.u32 	%r1354, [%r5+52];
	ld.shared.u32 	%r1355, [%r5+56];
	ld.shared.u32 	%r1356, [%r5+60];
	ld.shared.u32 	%r1357, [%r5+64];
	bar.sync 	0;
	// begin inline asm
	griddepcontrol.launch_dependents;
	// end inline asm
	ld.global.u64 	%rd839, [a_i];
	mul.wide.s32 	%rd840, %r1342, 4;
	add.s64 	%rd841, %rd839, %rd840;
	ld.u32 	%r1358, [%rd841];
	mul.wide.s32 	%rd842, %r1341, 4;
	add.s64 	%rd843, %rd839, %rd842;
	ld.u32 	%r1359, [%rd843];
	setp.lt.s32 	%p376, %r1358, %r1359;
	selp.b32 	%r1360, %r1341, %r1342, %p376;
	selp.b32 	%r1361, %r1342, %r1341, %p376;
	mul.wide.s32 	%rd844, %r1344, 4;
	add.s64 	%rd845, %rd839, %rd844;
	ld.u32 	%r1362, [%rd845];
	mul.wide.s32 	%rd846, %r1343, 4;
	add.s64 	%rd847, %rd839, %rd846;
	ld.u32 	%r1363, [%rd847];
	setp.lt.s32 	%p377, %r1362, %r1363;
	selp.b32 	%r1364, %r1343, %r1344, %p377;
	selp.b32 	%r1365, %r1344, %r1343, %p377;
	mul.wide.s32 	%rd848, %r1346, 4;
	add.s64 	%rd849, %rd839, %rd848;
	ld.u32 	%r1366, [%rd849];
	mul.wide.s32 	%rd850, %r1345, 4;
	add.s64 	%rd851, %rd839, %rd850;
	ld.u32 	%r1367, [%rd851];
	setp.lt.s32 	%p378, %r1366, %r1367;
	selp.b32 	%r1368, %r1345, %r1346, %p378;
	selp.b32 	%r1369, %r1346, %r1345, %p378;
	mul.wide.s32 	%rd852, %r1348, 4;
	add.s64 	%rd853, %rd839, %rd852;
	ld.u32 	%r1370, [%rd853];
	mul.wide.s32 	%rd854, %r1347, 4;
	add.s64 	%rd855, %rd839, %rd854;
	ld.u32 	%r1371, [%rd855];
	setp.lt.s32 	%p379, %r1370, %r1371;
	selp.b32 	%r1372, %r1347, %r1348, %p379;
	selp.b32 	%r1373, %r1348, %r1347, %p379;
	mul.wide.s32 	%rd856, %r1350, 4;
	add.s64 	%rd857, %rd839, %rd856;
	ld.u32 	%r1374, [%rd857];
	mul.wide.s32 	%rd858, %r1349, 4;
	add.s64 	%rd859, %rd839, %rd858;
	ld.u32 	%r1375, [%rd859];
	setp.lt.s32 	%p380, %r1374, %r1375;
	selp.b32 	%r1376, %r1349, %r1350, %p380;
	selp.b32 	%r1377, %r1350, %r1349, %p380;
	mul.wide.s32 	%rd860, %r1352, 4;
	add.s64 	%rd861, %rd839, %rd860;
	ld.u32 	%r1378, [%rd861];
	mul.wide.s32 	%rd862, %r1351, 4;
	add.s64 	%rd863, %rd839, %rd862;
	ld.u32 	%r1379, [%rd863];
	setp.lt.s32 	%p381, %r1378, %r1379;
	selp.b32 	%r1380, %r1351, %r1352, %p381;
	selp.b32 	%r1381, %r1352, %r1351, %p381;
	mul.wide.s32 	%rd864, %r1354, 4;
	add.s64 	%rd865, %rd839, %rd864;
	ld.u32 	%r1382, [%rd865];
	mul.wide.s32 	%rd866, %r1353, 4;
	add.s64 	%rd867, %rd839, %rd866;
	ld.u32 	%r1383, [%rd867];
	setp.lt.s32 	%p382, %r1382, %r1383;
	selp.b32 	%r1384, %r1353, %r1354, %p382;
	selp.b32 	%r1385, %r1354, %r1353, %p382;
	mul.wide.s32 	%rd868, %r1356, 4;
	add.s64 	%rd869, %rd839, %rd868;
	ld.u32 	%r1386, [%rd869];
	mul.wide.s32 	%rd870, %r1355, 4;
	add.s64 	%rd871, %rd839, %rd870;
	ld.u32 	%r1387, [%rd871];
	setp.lt.s32 	%p383, %r1386, %r1387;
	selp.b32 	%r1388, %r1355, %r1356, %p383;
	selp.b32 	%r1389, %r1356, %r1355, %p383;
	mul.wide.s32 	%rd872, %r1365, 4;
	add.s64 	%rd873, %rd839, %rd872;
	ld.u32 	%r1390, [%rd873];
	mul.wide.s32 	%rd874, %r1360, 4;
	add.s64 	%rd875, %rd839, %rd874;
	ld.u32 	%r1391, [%rd875];
	setp.lt.s32 	%p384, %r1390, %r1391;
	selp.b32 	%r1392, %r1360, %r1365, %p384;
	selp.b32 	%r1393, %r1365, %r1360, %p384;
	mul.wide.s32 	%rd876, %r1369, 4;
	add.s64 	%rd877, %rd839, %rd876;
	ld.u32 	%r1394, [%rd877];
	mul.wide.s32 	%rd878, %r1364, 4;
	add.s64 	%rd879, %rd839, %rd878;
	ld.u32 	%r1395, [%rd879];
	setp.lt.s32 	%p385, %r1394, %r1395;
	selp.b32 	%r1396, %r1364, %r1369, %p385;
	selp.b32 	%r1397, %r1369, %r1364, %p385;
	mul.wide.s32 	%rd880, %r1373, 4;
	add.s64 	%rd881, %rd839, %rd880;
	ld.u32 	%r1398, [%rd881];
	mul.wide.s32 	%rd882, %r1368, 4;
	add.s64 	%rd883, %rd839, %rd882;
	ld.u32 	%r1399, [%rd883];
	setp.lt.s32 	%p386, %r1398, %r1399;
	selp.b32 	%r1400, %r1368, %r1373, %p386;
	selp.b32 	%r1401, %r1373, %r1368, %p386;
	mul.wide.s32 	%rd884, %r1377, 4;
	add.s64 	%rd885, %rd839, %rd884;
	ld.u32 	%r1402, [%rd885];
	mul.wide.s32 	%rd886, %r1372, 4;
	add.s64 	%rd887, %rd839, %rd886;
	ld.u32 	%r1403, [%rd887];
	setp.lt.s32 	%p387, %r1402, %r1403;
	selp.b32 	%r1404, %r1372, %r1377, %p387;
	selp.b32 	%r1405, %r1377, %r1372, %p387;
	mul.wide.s32 	%rd888, %r1381, 4;
	add.s64 	%rd889, %rd839, %rd888;
	ld.u32 	%r1406, [%rd889];
	mul.wide.s32 	%rd890, %r1376, 4;
	add.s64 	%rd891, %rd839, %rd890;
	ld.u32 	%r1407, [%rd891];
	setp.lt.s32 	%p388, %r1406, %r1407;
	selp.b32 	%r1408, %r1376, %r1381, %p388;
	selp.b32 	%r1409, %r1381, %r1376, %p388;
	mul.wide.s32 	%rd892, %r1385, 4;
	add.s64 	%rd893, %rd839, %rd892;
	ld.u32 	%r1410, [%rd893];
	mul.wide.s32 	%rd894, %r1380, 4;
	add.s64 	%rd895, %rd839, %rd894;
	ld.u32 	%r1411, [%rd895];
	setp.lt.s32 	%p389, %r1410, %r1411;
	selp.b32 	%r1412, %r1380, %r1385, %p389;
	selp.b32 	%r1413, %r1385, %r1380, %p389;
	mul.wide.s32 	%rd896, %r1389, 4;
	add.s64 	%rd897, %rd839, %rd896;
	ld.u32 	%r1414, [%rd897];
	mul.wide.s32 	%rd898, %r1384, 4;
	add.s64 	%rd899, %rd839, %rd898;
	ld.u32 	%r1415, [%rd899];
	setp.lt.s32 	%p390, %r1414, %r1415;
	selp.b32 	%r1416, %r1384, %r1389, %p390;
	selp.b32 	%r1417, %r1389, %r1384, %p390;
	mul.wide.s32 	%rd900, %r1357, 4;
	add.s64 	%rd901, %rd839, %rd900;
	ld.u32 	%r1418, [%rd901];
	mul.wide.s32 	%rd902, %r1388, 4;
	add.s64 	%rd903, %rd839, %rd902;
	ld.u32 	%r1419, [%rd903];
	setp.lt.s32 	%p391, %r1418, %r1419;
	selp.b32 	%r1420, %r1388, %r1357, %p391;
	selp.b32 	%r1421, %r1357, %r1388, %p391;
	mul.wide.s32 	%rd904, %r1393, 4;
	add.s64 	%rd905, %rd839, %rd904;
	ld.u32 	%r1422, [%rd905];
	mul.wide.s32 	%rd906, %r1361, 4;
	add.s64 	%rd907, %rd839, %rd906;
	ld.u32 	%r1423, [%rd907];
	setp.lt.s32 	%p392, %r1422, %r1423;
	selp.b32 	%r1424, %r1361, %r1393, %p392;
	selp.b32 	%r1425, %r1393, %r1361, %p392;
	mul.wide.s32 	%rd908, %r1397, 4;
	add.s64 	%rd909, %rd839, %rd908;
	ld.u32 	%r1426, [%rd909];
	mul.wide.s32 	%rd910, %r1392, 4;
	add.s64 	%rd911, %rd839, %rd910;
	ld.u32 	%r1427, [%rd911];
	setp.lt.s32 	%p393, %r1426, %r1427;
	selp.b32 	%r1428, %r1392, %r1397, %p393;
	selp.b32 	%r1429, %r1397, %r1392, %p393;
	mul.wide.s32 	%rd912, %r1401, 4;
	add.s64 	%rd913, %rd839, %rd912;
	ld.u32 	%r1430, [%rd913];
	mul.wide.s32 	%rd914, %r1396, 4;
	add.s64 	%rd915, %rd839, %rd914;
	ld.u32 	%r1431, [%rd915];
	setp.lt.s32 	%p394, %r1430, %r1431;
	selp.b32 	%r1432, %r1396, %r1401, %p394;
	selp.b32 	%r1433, %r1401, %r1396, %p394;
	mul.wide.s32 	%rd916, %r1405, 4;
	add.s64 	%rd917, %rd839, %rd916;
	ld.u32 	%r1434, [%rd917];
	mul.wide.s32 	%rd918, %r1400, 4;
	add.s64 	%rd919, %rd839, %rd918;
	ld.u32 	%r1435, [%rd919];
	setp.lt.s32 	%p395, %r1434, %r1435;
	selp.b32 	%r1436, %r1400, %r1405, %p395;
	selp.b32 	%r1437, %r1405, %r1400, %p395;
	mul.wide.s32 	%rd920, %r1409, 4;
	add.s64 	%rd921, %rd839, %rd920;
	ld.u32 	%r1438, [%rd921];
	mul.wide.s32 	%rd922, %r1404, 4;
	add.s64 	%rd923, %rd839, %rd922;
	ld.u32 	%r1439, [%rd923];
	setp.lt.s32 	%p396, %r1438, %r1439;
	selp.b32 	%r1440, %r1404, %r1409, %p396;
	selp.b32 	%r1441, %r1409, %r1404, %p396;
	mul.wide.s32 	%rd924, %r1413, 4;
	add.s64 	%rd925, %rd839, %rd924;
	ld.u32 	%r1442, [%rd925];
	mul.wide.s32 	%rd926, %r1408, 4;
	add.s64 	%rd927, %rd839, %rd926;
	ld.u32 	%r1443, [%rd927];
	setp.lt.s32 	%p397, %r1442, %r1443;
	selp.b32 	%r1444, %r1408, %r1413, %p397;
	selp.b32 	%r1445, %r1413, %r1408, %p397;
	mul.wide.s32 	%rd928, %r1417, 4;
	add.s64 	%rd929, %rd839, %rd928;
	ld.u32 	%r1446, [%rd929];
	mul.wide.s32 	%rd930, %r1412, 4;
	add.s64 	%rd931, %rd839, %rd930;
	ld.u32 	%r1447, [%rd931];
	setp.lt.s32 	%p398, %r1446, %r1447;
	selp.b32 	%r1448, %r1412, %r1417, %p398;
	selp.b32 	%r1449, %r1417, %r1412, %p398;
	mul.wide.s32 	%rd932, %r1421, 4;
	add.s64 	%rd933, %rd839, %rd932;
	ld.u32 	%r1450, [%rd933];
	mul.wide.s32 	%rd934, %r1416, 4;
	add.s64 	%rd935, %rd839, %rd934;
	ld.u32 	%r1451, [%rd935];
	setp.lt.s32 	%p399, %r1450, %r1451;
	selp.b32 	%r1452, %r1416, %r1421, %p399;
	selp.b32 	%r1453, %r1421, %r1416, %p399;
	mul.wide.s32 	%rd936, %r1429, 4;
	add.s64 	%rd937, %rd839, %rd936;
	ld.u32 	%r1454, [%rd937];
	mul.wide.s32 	%rd938, %r1424, 4;
	add.s64 	%rd939, %rd839, %rd938;
	ld.u32 	%r1455, [%rd939];
	setp.lt.s32 	%p400, %r1454, %r1455;
	selp.b32 	%r1456, %r1424, %r1429, %p400;
	selp.b32 	%r1457, %r1429, %r1424, %p400;
	mul.wide.s32 	%rd940, %r1433, 4;
	add.s64 	%rd941, %rd839, %rd940;
	ld.u32 	%r1458, [%rd941];
	mul.wide.s32 	%rd942, %r1428, 4;
	add.s64 	%rd943, %rd839, %rd942;
	ld.u32 	%r1459, [%rd943];
	setp.lt.s32 	%p401, %r1458, %r1459;
	selp.b32 	%r1460, %r1428, %r1433, %p401;
	selp.b32 	%r1461, %r1433, %r1428, %p401;
	mul.wide.s32 	%rd944, %r1437, 4;
	add.s64 	%rd945, %rd839, %rd944;
	ld.u32 	%r1462, [%rd945];
	mul.wide.s32 	%rd946, %r1432, 4;
	add.s64 	%rd947, %rd839, %rd946;
	ld.u32 	%r1463, [%rd947];
	setp.lt.s32 	%p402, %r1462, %r1463;
	selp.b32 	%r1464, %r1432, %r1437, %p402;
	selp.b32 	%r1465, %r1437, %r1432, %p402;
	mul.wide.s32 	%rd948, %r1441, 4;
	add.s64 	%rd949, %rd839, %rd948;
	ld.u32 	%r1466, [%rd949];
	mul.wide.s32 	%rd950, %r1436, 4;
	add.s64 	%rd951, %rd839, %rd950;
	ld.u32 	%r1467, [%rd951];
	setp.lt.s32 	%p403, %r1466, %r1467;
	selp.b32 	%r1468, %r1436, %r1441, %p403;
	selp.b32 	%r1469, %r1441, %r1436, %p403;
	mul.wide.s32 	%rd952, %r1445, 4;
	add.s64 	%rd953, %rd839, %rd952;
	ld.u32 	%r1470, [%rd953];
	mul.wide.s32 	%rd954, %r1440, 4;
	add.s64 	%rd955, %rd839, %rd954;
	ld.u32 	%r1471, [%rd955];
	setp.lt.s32 	%p404, %r1470, %r1471;
	selp.b32 	%r1472, %r1440, %r1445, %p404;
	selp.b32 	%r1473, %r1445, %r1440, %p404;
	mul.wide.s32 	%rd956, %r1449, 4;
	add.s64 	%rd957, %rd839, %rd956;
	ld.u32 	%r1474, [%rd957];
	mul.wide.s32 	%rd958, %r1444, 4;
	add.s64 	%rd959, %rd839, %rd958;
	ld.u32 	%r1475, [%rd959];
	setp.lt.s32 	%p405, %r1474, %r1475;
	selp.b32 	%r1476, %r1444, %r1449, %p405;
	selp.b32 	%r1477, %r1449, %r1444, %p405;
	mul.wide.s32 	%rd960, %r1453, 4;
	add.s64 	%rd961, %rd839, %rd960;
	ld.u32 	%r1478, [%rd961];
	mul.wide.s32 	%rd962, %r1448, 4;
	add.s64 	%rd963, %rd839, %rd962;
	ld.u32 	%r1479, [%rd963];
	setp.lt.s32 	%p406, %r1478, %r1479;
	selp.b32 	%r1480, %r1448, %r1453, %p406;
	selp.b32 	%r1481, %r1453, %r1448, %p406;
	mul.wide.s32 	%rd964, %r1420, 4;
	add.s64 	%rd965, %rd839, %rd964;
	ld.u32 	%r1482, [%rd965];
	mul.wide.s32 	%rd966, %r1452, 4;
	add.s64 	%rd967, %rd839, %rd966;
	ld.u32 	%r1483, [%rd967];
	setp.lt.s32 	%p407, %r1482, %r1483;
	selp.b32 	%r1484, %r1452, %r1420, %p407;
	selp.b32 	%r1485, %r1420, %r1452, %p407;
	mul.wide.s32 	%rd968, %r1457, 4;
	add.s64 	%rd969, %rd839, %rd968;
	ld.u32 	%r1486, [%rd969];
	mul.wide.s32 	%rd970, %r1425, 4;
	add.s64 	%rd971, %rd839, %rd970;
	ld.u32 	%r1487, [%rd971];
	setp.lt.s32 	%p408, %r1486, %r1487;
	selp.b32 	%r1488, %r1425, %r1457, %p408;
	selp.b32 	%r1489, %r1457, %r1425, %p408;
	mul.wide.s32 	%rd972, %r1461, 4;
	add.s64 	%rd973, %rd839, %rd972;
	ld.u32 	%r1490, [%rd973];
	mul.wide.s32 	%rd974, %r1456, 4;
	add.s64 	%rd975, %rd839, %rd974;
	ld.u32 	%r1491, [%rd975];
	setp.lt.s32 	%p409, %r1490, %r1491;
	selp.b32 	%r1492, %r1456, %r1461, %p409;
	selp.b32 	%r1493, %r1461, %r1456, %p409;
	mul.wide.s32 	%rd976, %r1465, 4;
	add.s64 	%rd977, %rd839, %rd976;
	ld.u32 	%r1494, [%rd977];
	mul.wide.s32 	%rd978, %r1460, 4;
	add.s64 	%rd979, %rd839, %rd978;
	ld.u32 	%r1495, [%rd979];
	setp.lt.s32 	%p410, %r1494, %r1495;
	selp.b32 	%r1496, %r1460, %r1465, %p410;
	selp.b32 	%r1497, %r1465, %r1460, %p410;
	mul.wide.s32 	%rd980, %r1469, 4;
	add.s64 	%rd981, %rd839, %rd980;
	ld.u32 	%r1498, [%rd981];
	mul.wide.s32 	%rd982, %r1464, 4;
	add.s64 	%rd983, %rd839, %rd982;
	ld.u32 	%r1499, [%rd983];
	setp.lt.s32 	%p411, %r1498, %r1499;
	selp.b32 	%r1500, %r1464, %r1469, %p411;
	selp.b32 	%r1501, %r1469, %r1464, %p411;
	mul.wide.s32 	%rd984, %r1473, 4;
	add.s64 	%rd985, %rd839, %rd984;
	ld.u32 	%r1502, [%rd985];
	mul.wide.s32 	%rd986, %r1468, 4;
	add.s64 	%rd987, %rd839, %rd986;
	ld.u32 	%r1503, [%rd987];
	setp.lt.s32 	%p412, %r1502, %r1503;
	selp.b32 	%r1504, %r1468, %r1473, %p412;
	selp.b32 	%r1505, %r1473, %r1468, %p412;
	mul.wide.s32 	%rd988, %r1477, 4;
	add.s64 	%rd989, %rd839, %rd988;
	ld.u32 	%r1506, [%rd989];
	mul.wide.s32 	%rd990, %r1472, 4;
	add.s64 	%rd991, %rd839, %rd990;
	ld.u32 	%r1507, [%rd991];
	setp.lt.s32 	%p413, %r1506, %r1507;
	selp.b32 	%r1508, %r1472, %r1477, %p413;
	selp.b32 	%r1509, %r1477, %r1472, %p413;
	mul.wide.s32 	%rd992, %r1481, 4;
	add.s64 	%rd993, %rd839, %rd992;
	ld.u32 	%r1510, [%rd993];
	mul.wide.s32 	%rd994, %r1476, 4;
	add.s64 	%rd995, %rd839, %rd994;
	ld.u32 	%r1511, [%rd995];
	setp.lt.s32 	%p414, %r1510, %r1511;
	selp.b32 	%r1512, %r1476, %r1481, %p414;
	selp.b32 	%r1513, %r1481, %r1476, %p414;
	mul.wide.s32 	%rd996, %r1485, 4;
	add.s64 	%rd997, %rd839, %rd996;
	ld.u32 	%r1514, [%rd997];
	mul.wide.s32 	%rd998, %r1480, 4;
	add.s64 	%rd999, %rd839, %rd998;
	ld.u32 	%r1515, [%rd999];
	setp.lt.s32 	%p415, %r1514, %r1515;
	selp.b32 	%r1516, %r1480, %r1485, %p415;
	selp.b32 	%r1517, %r1485, %r1480, %p415;
	mul.wide.s32 	%rd1000, %r1493, 4;
	add.s64 	%rd1001, %rd839, %rd1000;
	ld.u32 	%r1518, [%rd1001];
	mul.wide.s32 	%rd1002, %r1488, 4;
	add.s64 	%rd1003, %rd839, %rd1002;
	ld.u32 	%r1519, [%rd1003];
	setp.lt.s32 	%p416, %r1518, %r1519;
	selp.b32 	%r1520, %r1488, %r1493, %p416;
	selp.b32 	%r1521, %r1493, %r1488, %p416;
	mul.wide.s32 	%rd1004, %r1497, 4;
	add.s64 	%rd1005, %rd839, %rd1004;
	ld.u32 	%r1522, [%rd1005];
	mul.wide.s32 	%rd1006, %r1492, 4;
	add.s64 	%rd1007, %rd839, %rd1006;
	ld.u32 	%r1523, [%rd1007];
	setp.lt.s32 	%p417, %r1522, %r1523;
	selp.b32 	%r1524, %r1492, %r1497, %p417;
	selp.b32 	%r1525, %r1497, %r1492, %p417;
	mul.wide.s32 	%rd1008, %r1501, 4;
	add.s64 	%rd1009, %rd839, %rd1008;
	ld.u32 	%r1526, [%rd1009];
	mul.wide.s32 	%rd1010, %r1496, 4;
	add.s64 	%rd1011, %rd839, %rd1010;
	ld.u32 	%r1527, [%rd1011];
	setp.lt.s32 	%p418, %r1526, %r1527;
	selp.b32 	%r1528, %r1496, %r1501, %p418;
	selp.b32 	%r1529, %r1501, %r1496, %p418;
	mul.wide.s32 	%rd1012, %r1505, 4;
	add.s64 	%rd1013, %rd839, %rd1012;
	ld.u32 	%r1530, [%rd1013];
	mul.wide.s32 	%rd1014, %r1500, 4;
	add.s64 	%rd1015, %rd839, %rd1014;
	ld.u32 	%r1531, [%rd1015];
	setp.lt.s32 	%p419, %r1530, %r1531;
	selp.b32 	%r1532, %r1500, %r1505, %p419;
	selp.b32 	%r1533, %r1505, %r1500, %p419;
	mul.wide.s32 	%rd1016, %r1509, 4;
	add.s64 	%rd1017, %rd839, %rd1016;
	ld.u32 	%r1534, [%rd1017];
	mul.wide.s32 	%rd1018, %r1504, 4;
	add.s64 	%rd1019, %rd839, %rd1018;
	ld.u32 	%r1535, [%rd1019];
	setp.lt.s32 	%p420, %r1534, %r1535;
	selp.b32 	%r1536, %r1504, %r1509, %p420;
	selp.b32 	%r1537, %r1509, %r1504, %p420;
	mul.wide.s32 	%rd1020, %r1513, 4;
	add.s64 	%rd1021, %rd839, %rd1020;
	ld.u32 	%r1538, [%rd1021];
	mul.wide.s32 	%rd1022, %r1508, 4;
	add.s64 	%rd1023, %rd839, %rd1022;
	ld.u32 	%r1539, [%rd1023];
	setp.lt.s32 	%p421, %r1538, %r1539;
	selp.b32 	%r1540, %r1508, %r1513, %p421;
	selp.b32 	%r1541, %r1513, %r1508, %p421;
	mul.wide.s32 	%rd1024, %r1517, 4;
	add.s64 	%rd1025, %rd839, %rd1024;
	ld.u32 	%r1542, [%rd1025];
	mul.wide.s32 	%rd1026, %r1512, 4;
	add.s64 	%rd1027, %rd839, %rd1026;
	ld.u32 	%r1543, [%rd1027];
	setp.lt.s32 	%p422, %r1542, %r1543;
	selp.b32 	%r1544, %r1512, %r1517, %p422;
	selp.b32 	%r1545, %r1517, %r1512, %p422;
	mul.wide.s32 	%rd1028, %r1484, 4;
	add.s64 	%rd1029, %rd839, %rd1028;
	ld.u32 	%r1546, [%rd1029];
	mul.wide.s32 	%rd1030, %r1516, 4;
	add.s64 	%rd1031, %rd839, %rd1030;
	ld.u32 	%r1547, [%rd1031];
	setp.lt.s32 	%p423, %r1546, %r1547;
	selp.b32 	%r1548, %r1516, %r1484, %p423;
	selp.b32 	%r1549, %r1484, %r1516, %p423;
	mul.wide.s32 	%rd1032, %r1521, 4;
	add.s64 	%rd1033, %rd839, %rd1032;
	ld.u32 	%r1550, [%rd1033];
	mul.wide.s32 	%rd1034, %r1489, 4;
	add.s64 	%rd1035, %rd839, %rd1034;
	ld.u32 	%r1551, [%rd1035];
	setp.lt.s32 	%p424, %r1550, %r1551;
	selp.b32 	%r1552, %r1489, %r1521, %p424;
	selp.b32 	%r1553, %r1521, %r1489, %p424;
	mul.wide.s32 	%rd1036, %r1525, 4;
	add.s64 	%rd1037, %rd839, %rd1036;
	ld.u32 	%r1554, [%rd1037];
	mul.wide.s32 	%rd1038, %r1520, 4;
	add.s64 	%rd1039, %rd839, %rd1038;
	ld.u32 	%r1555, [%rd1039];
	setp.lt.s32 	%p425, %r1554, %r1555;
	selp.b32 	%r1556, %r1520, %r1525, %p425;
	selp.b32 	%r1557, %r1525, %r1520, %p425;
	mul.wide.s32 	%rd1040, %r1529, 4;
	add.s64 	%rd1041, %rd839, %rd1040;
	ld.u32 	%r1558, [%rd1041];
	mul.wide.s32 	%rd1042, %r1524, 4;
	add.s64 	%rd1043, %rd839, %rd1042;
	ld.u32 	%r1559, [%rd1043];
	setp.lt.s32 	%p426, %r1558, %r1559;
	selp.b32 	%r1560, %r1524, %r1529, %p426;
	selp.b32 	%r1561, %r1529, %r1524, %p426;
	mul.wide.s32 	%rd1044, %r1533, 4;
	add.s64 	%rd1045, %rd839, %rd1044;
	ld.u32 	%r1562, [%rd1045];
	mul.wide.s32 	%rd1046, %r1528, 4;
	add.s64 	%rd1047, %rd839, %rd1046;
	ld.u32 	%r1563, [%rd1047];
	setp.lt.s32 	%p427, %r1562, %r1563;
	selp.b32 	%r1564, %r1528, %r1533, %p427;
	selp.b32 	%r1565, %r1533, %r1528, %p427;
	mul.wide.s32 	%rd1048, %r1537, 4;
	add.s64 	%rd1049, %rd839, %rd1048;
	ld.u32 	%r1566, [%rd1049];
	mul.wide.s32 	%rd1050, %r1532, 4;
	add.s64 	%rd1051, %rd839, %rd1050;
	ld.u32 	%r1567, [%rd1051];
	setp.lt.s32 	%p428, %r1566, %r1567;
	selp.b32 	%r1568, %r1532, %r1537, %p428;
	selp.b32 	%r1569, %r1537, %r1532, %p428;
	mul.wide.s32 	%rd1052, %r1541, 4;
	add.s64 	%rd1053, %rd839, %rd1052;
	ld.u32 	%r1570, [%rd1053];
	mul.wide.s32 	%rd1054, %r1536, 4;
	add.s64 	%rd1055, %rd839, %rd1054;
	ld.u32 	%r1571, [%rd1055];
	setp.lt.s32 	%p429, %r1570, %r1571;
	selp.b32 	%r1572, %r1536, %r1541, %p429;
	selp.b32 	%r1573, %r1541, %r1536, %p429;
	mul.wide.s32 	%rd1056, %r1545, 4;
	add.s64 	%rd1057, %rd839, %rd1056;
	ld.u32 	%r1574, [%rd1057];
	mul.wide.s32 	%rd1058, %r1540, 4;
	add.s64 	%rd1059, %rd839, %rd1058;
	ld.u32 	%r1575, [%rd1059];
	setp.lt.s32 	%p430, %r1574, %r1575;
	selp.b32 	%r1576, %r1540, %r1545, %p430;
	selp.b32 	%r1577, %r1545, %r1540, %p430;
	mul.wide.s32 	%rd1060, %r1549, 4;
	add.s64 	%rd1061, %rd839, %rd1060;
	ld.u32 	%r1578, [%rd1061];
	mul.wide.s32 	%rd1062, %r1544, 4;
	add.s64 	%rd1063, %rd839, %rd1062;
	ld.u32 	%r1579, [%rd1063];
	setp.lt.s32 	%p431, %r1578, %r1579;
	selp.b32 	%r1580, %r1544, %r1549, %p431;
	selp.b32 	%r1581, %r1549, %r1544, %p431;
	mul.wide.s32 	%rd1064, %r1557, 4;
	add.s64 	%rd1065, %rd839, %rd1064;
	ld.u32 	%r1582, [%rd1065];
	mul.wide.s32 	%rd1066, %r1552, 4;
	add.s64 	%rd1067, %rd839, %rd1066;
	ld.u32 	%r1583, [%rd1067];
	setp.lt.s32 	%p432, %r1582, %r1583;
	selp.b32 	%r1584, %r1552, %r1557, %p432;
	selp.b32 	%r1585, %r1557, %r1552, %p432;
	mul.wide.s32 	%rd1068, %r1561, 4;
	add.s64 	%rd1069, %rd839, %rd1068;
	ld.u32 	%r1586, [%rd1069];
	mul.wide.s32 	%rd1070, %r1556, 4;
	add.s64 	%rd1071, %rd839, %rd1070;
	ld.u32 	%r1587, [%rd1071];
	setp.lt.s32 	%p433, %r1586, %r1587;
	selp.b32 	%r1588, %r1556, %r1561, %p433;
	selp.b32 	%r1589, %r1561, %r1556, %p433;
	mul.wide.s32 	%rd1072, %r1565, 4;
	add.s64 	%rd1073, %rd839, %rd1072;
	ld.u32 	%r1590, [%rd1073];
	mul.wide.s32 	%rd1074, %r1560, 4;
	add.s64 	%rd1075, %rd839, %rd1074;
	ld.u32 	%r1591, [%rd1075];
	setp.lt.s32 	%p434, %r1590, %r1591;
	selp.b32 	%r1592, %r1560, %r1565, %p434;
	selp.b32 	%r1593, %r1565, %r1560, %p434;
	mul.wide.s32 	%rd1076, %r1569, 4;
	add.s64 	%rd1077, %rd839, %rd1076;
	ld.u32 	%r1594, [%rd1077];
	mul.wide.s32 	%rd1078, %r1564, 4;
	add.s64 	%rd1079, %rd839, %rd1078;
	ld.u32 	%r1595, [%rd1079];
	setp.lt.s32 	%p435, %r1594, %r1595;
	selp.b32 	%r1596, %r1564, %r1569, %p435;
	selp.b32 	%r1597, %r1569, %r1564, %p435;
	mul.wide.s32 	%rd1080, %r1573, 4;
	add.s64 	%rd1081, %rd839, %rd1080;
	ld.u32 	%r1598, [%rd1081];
	mul.wide.s32 	%rd1082, %r1568, 4;
	add.s64 	%rd1083, %rd839, %rd1082;
	ld.u32 	%r1599, [%rd1083];
	setp.lt.s32 	%p436, %r1598, %r1599;
	selp.b32 	%r1600, %r1568, %r1573, %p436;
	selp.b32 	%r1601, %r1573, %r1568, %p436;
	mul.wide.s32 	%rd1084, %r1577, 4;
	add.s64 	%rd1085, %rd839, %rd1084;
	ld.u32 	%r1602, [%rd1085];
	mul.wide.s32 	%rd1086, %r1572, 4;
	add.s64 	%rd1087, %rd839, %rd1086;
	ld.u32 	%r1603, [%rd1087];
	setp.lt.s32 	%p437, %r1602, %r1603;
	selp.b32 	%r1604, %r1572, %r1577, %p437;
	selp.b32 	%r1605, %r1577, %r1572, %p437;
	mul.wide.s32 	%rd1088, %r1581, 4;
	add.s64 	%rd1089, %rd839, %rd1088;
	ld.u32 	%r1606, [%rd1089];
	mul.wide.s32 	%rd1090, %r1576, 4;
	add.s64 	%rd1091, %rd839, %rd1090;
	ld.u32 	%r1607, [%rd1091];
	setp.lt.s32 	%p438, %r1606, %r1607;
	selp.b32 	%r1608, %r1576, %r1581, %p438;
	selp.b32 	%r1609, %r1581, %r1576, %p438;
	mul.wide.s32 	%rd1092, %r1548, 4;
	add.s64 	%rd1093, %rd839, %rd1092;
	ld.u32 	%r1610, [%rd1093];
	mul.wide.s32 	%rd1094, %r1580, 4;
	add.s64 	%rd1095, %rd839, %rd1094;
	ld.u32 	%r1611, [%rd1095];
	setp.lt.s32 	%p439, %r1610, %r1611;
	selp.b32 	%r1612, %r1580, %r1548, %p439;
	selp.b32 	%r1613, %r1548, %r1580, %p439;
	mul.wide.s32 	%rd1096, %r1585, 4;
	add.s64 	%rd1097, %rd839, %rd1096;
	ld.u32 	%r1614, [%rd1097];
	mul.wide.s32 	%rd1098, %r1553, 4;
	add.s64 	%rd1099, %rd839, %rd1098;
	ld.u32 	%r1615, [%rd1099];
	setp.lt.s32 	%p440, %r1614, %r1615;
	selp.b32 	%r1616, %r1553, %r1585, %p440;
	selp.b32 	%r1617, %r1585, %r1553, %p440;
	mul.wide.s32 	%rd1100, %r1589, 4;
	add.s64 	%rd1101, %rd839, %rd1100;
	ld.u32 	%r1618, [%rd1101];
	mul.wide.s32 	%rd1102, %r1584, 4;
	add.s64 	%rd1103, %rd839, %rd1102;
	ld.u32 	%r1619, [%rd1103];
	setp.lt.s32 	%p441, %r1618, %r1619;
	selp.b32 	%r1620, %r1584, %r1589, %p441;
	selp.b32 	%r1621, %r1589, %r1584, %p441;
	mul.wide.s32 	%rd1104, %r1593, 4;
	add.s64 	%rd1105, %rd839, %rd1104;
	ld.u32 	%r1622, [%rd1105];
	mul.wide.s32 	%rd1106, %r1588, 4;
	add.s64 	%rd1107, %rd839, %rd1106;
	ld.u32 	%r1623, [%rd1107];
	setp.lt.s32 	%p442, %r1622, %r1623;
	selp.b32 	%r1624, %r1588, %r1593, %p442;
	selp.b32 	%r1625, %r1593, %r1588, %p442;
	mul.wide.s32 	%rd1108, %r1597, 4;
	add.s64 	%rd1109, %rd839, %rd1108;
	ld.u32 	%r1626, [%rd1109];
	mul.wide.s32 	%rd1110, %r1592, 4;
	add.s64 	%rd1111, %rd839, %rd1110;
	ld.u32 	%r1627, [%rd1111];
	setp.lt.s32 	%p443, %r1626, %r1627;
	selp.b32 	%r1628, %r1592, %r1597, %p443;
	selp.b32 	%r1629, %r1597, %r1592, %p443;
	mul.wide.s32 	%rd1112, %r1601, 4;
	add.s64 	%rd1113, %rd839, %rd1112;
	ld.u32 	%r1630, [%rd1113];
	mul.wide.s32 	%rd1114, %r1596, 4;
	add.s64 	%rd1115, %rd839, %rd1114;
	ld.u32 	%r1631, [%rd1115];
	setp.lt.s32 	%p444, %r1630, %r1631;
	selp.b32 	%r1632, %r1596, %r1601, %p444;
	selp.b32 	%r1633, %r1601, %r1596, %p444;
	mul.wide.s32 	%rd1116, %r1605, 4;
	add.s64 	%rd1117, %rd839, %rd1116;
	ld.u32 	%r1634, [%rd1117];
	mul.wide.s32 	%rd1118, %r1600, 4;
	add.s64 	%rd1119, %rd839, %rd1118;
	ld.u32 	%r1635, [%rd1119];
	setp.lt.s32 	%p445, %r1634, %r1635;
	selp.b32 	%r1636, %r1600, %r1605, %p445;
	selp.b32 	%r1637, %r1605, %r1600, %p445;
	mul.wide.s32 	%rd1120, %r1609, 4;
	add.s64 	%rd1121, %rd839, %rd1120;
	ld.u32 	%r1638, [%rd1121];
	mul.wide.s32 	%rd1122, %r1604, 4;
	add.s64 	%rd1123, %rd839, %rd1122;
	ld.u32 	%r1639, [%rd1123];
	setp.lt.s32 	%p446, %r1638, %r1639;
	selp.b32 	%r1640, %r1604, %r1609, %p446;
	selp.b32 	%r1641, %r1609, %r1604, %p446;
	mul.wide.s32 	%rd1124, %r1613, 4;
	add.s64 	%rd1125, %rd839, %rd1124;
	ld.u32 	%r1642, [%rd1125];
	mul.wide.s32 	%rd1126, %r1608, 4;
	add.s64 	%rd1127, %rd839, %rd1126;
	ld.u32 	%r1643, [%rd1127];
	setp.lt.s32 	%p447, %r1642, %r1643;
	selp.b32 	%r1644, %r1608, %r1613, %p447;
	selp.b32 	%r1645, %r1613, %r1608, %p447;
	mul.wide.s32 	%rd1128, %r1621, 4;
	add.s64 	%rd1129, %rd839, %rd1128;
	ld.u32 	%r1646, [%rd1129];
	mul.wide.s32 	%rd1130, %r1616, 4;
	add.s64 	%rd1131, %rd839, %rd1130;
	ld.u32 	%r1647, [%rd1131];
	setp.lt.s32 	%p448, %r1646, %r1647;
	selp.b32 	%r1648, %r1616, %r1621, %p448;
	selp.b32 	%r1649, %r1621, %r1616, %p448;
	mul.wide.s32 	%rd1132, %r1625, 4;
	add.s64 	%rd1133, %rd839, %rd1132;
	ld.u32 	%r1650, [%rd1133];
	mul.wide.s32 	%rd1134, %r1620, 4;
	add.s64 	%rd1135, %rd839, %rd1134;
	ld.u32 	%r1651, [%rd1135];
	setp.lt.s32 	%p449, %r1650, %r1651;
	selp.b32 	%r1652, %r1620, %r1625, %p449;
	selp.b32 	%r1653, %r1625, %r1620, %p449;
	mul.wide.s32 	%rd1136, %r1629, 4;
	add.s64 	%rd1137, %rd839, %rd1136;
	ld.u32 	%r1654, [%rd1137];
	mul.wide.s32 	%rd1138, %r1624, 4;
	add.s64 	%rd1139, %rd839, %rd1138;
	ld.u32 	%r1655, [%rd1139];
	setp.lt.s32 	%p450, %r1654, %r1655;
	selp.b32 	%r1656, %r1624, %r1629, %p450;
	selp.b32 	%r1657, %r1629, %r1624, %p450;
	mul.wide.s32 	%rd1140, %r1633, 4;
	add.s64 	%rd1141, %rd839, %rd1140;
	ld.u32 	%r1658, [%rd1141];
	mul.wide.s32 	%rd1142, %r1628, 4;
	add.s64 	%rd1143, %rd839, %rd1142;
	ld.u32 	%r1659, [%rd1143];
	setp.lt.s32 	%p451, %r1658, %r1659;
	selp.b32 	%r1660, %r1628, %r1633, %p451;
	selp.b32 	%r1661, %r1633, %r1628, %p451;
	mul.wide.s32 	%rd1144, %r1637, 4;
	add.s64 	%rd1145, %rd839, %rd1144;
	ld.u32 	%r1662, [%rd1145];
	mul.wide.s32 	%rd1146, %r1632, 4;
	add.s64 	%rd1147, %rd839, %rd1146;
	ld.u32 	%r1663, [%rd1147];
	setp.lt.s32 	%p452, %r1662, %r1663;
	selp.b32 	%r1664, %r1632, %r1637, %p452;
	selp.b32 	%r1665, %r1637, %r1632, %p452;
	mul.wide.s32 	%rd1148, %r1641, 4;
	add.s64 	%rd1149, %rd839, %rd1148;
	ld.u32 	%r1666, [%rd1149];
	mul.wide.s32 	%rd1150, %r1636, 4;
	add.s64 	%rd1151, %rd839, %rd1150;
	ld.u32 	%r1667, [%rd1151];
	setp.lt.s32 	%p453, %r1666, %r1667;
	selp.b32 	%r1668, %r1636, %r1641, %p453;
	selp.b32 	%r1669, %r1641, %r1636, %p453;
	mul.wide.s32 	%rd1152, %r1645, 4;
	add.s64 	%rd1153, %rd839, %rd1152;
	ld.u32 	%r1670, [%rd1153];
	mul.wide.s32 	%rd1154, %r1640, 4;
	add.s64 	%rd1155, %rd839, %rd1154;
	ld.u32 	%r1671, [%rd1155];
	setp.lt.s32 	%p454, %r1670, %r1671;
	selp.b32 	%r1672, %r1640, %r1645, %p454;
	selp.b32 	%r1673, %r1645, %r1640, %p454;
	mul.wide.s32 	%rd1156, %r1612, 4;
	add.s64 	%rd1157, %rd839, %rd1156;
	ld.u32 	%r1674, [%rd1157];
	mul.wide.s32 	%rd1158, %r1644, 4;
	add.s64 	%rd1159, %rd839, %rd1158;
	ld.u32 	%r1675, [%rd1159];
	setp.lt.s32 	%p455, %r1674, %r1675;
	selp.b32 	%r1676, %r1644, %r1612, %p455;
	selp.b32 	%r1677, %r1612, %r1644, %p455;
	mul.wide.s32 	%rd1160, %r1649, 4;
	add.s64 	%rd1161, %rd839, %rd1160;
	ld.u32 	%r1678, [%rd1161];
	mul.wide.s32 	%rd1162, %r1617, 4;
	add.s64 	%rd1163, %rd839, %rd1162;
	ld.u32 	%r1679, [%rd1163];
	setp.lt.s32 	%p456, %r1678, %r1679;
	selp.b32 	%r1680, %r1617, %r1649, %p456;
	selp.b32 	%r1681, %r1649, %r1617, %p456;
	mul.wide.s32 	%rd1164, %r1653, 4;
	add.s64 	%rd1165, %rd839, %rd1164;
	ld.u32 	%r1682, [%rd1165];
	mul.wide.s32 	%rd1166, %r1648, 4;
	add.s64 	%rd1167, %rd839, %rd1166;
	ld.u32 	%r1683, [%rd1167];
	setp.lt.s32 	%p457, %r1682, %r1683;
	selp.b32 	%r1684, %r1648, %r1653, %p457;
	selp.b32 	%r1685, %r1653, %r1648, %p457;
	mul.wide.s32 	%rd1168, %r1657, 4;
	add.s64 	%rd1169, %rd839, %rd1168;
	ld.u32 	%r1686, [%rd1169];
	mul.wide.s32 	%rd1170, %r1652, 4;
	add.s64 	%rd1171, %rd839, %rd1170;
	ld.u32 	%r1687, [%rd1171];
	setp.lt.s32 	%p458, %r1686, %r1687;
	selp.b32 	%r1688, %r1652, %r1657, %p458;
	selp.b32 	%r1689, %r1657, %r1652, %p458;
	mul.wide.s32 	%rd1172, %r1661, 4;
	add.s64 	%rd1173, %rd839, %rd1172;
	ld.u32 	%r1690, [%rd1173];
	mul.wide.s32 	%rd1174, %r1656, 4;
	add.s64 	%rd1175, %rd839, %rd1174;
	ld.u32 	%r1691, [%rd1175];
	setp.lt.s32 	%p459, %r1690, %r1691;
	selp.b32 	%r1692, %r1656, %r1661, %p459;
	selp.b32 	%r1693, %r1661, %r1656, %p459;
	mul.wide.s32 	%rd1176, %r1665, 4;
	add.s64 	%rd1177, %rd839, %rd1176;
	ld.u32 	%r1694, [%rd1177];
	mul.wide.s32 	%rd1178, %r1660, 4;
	add.s64 	%rd1179, %rd839, %rd1178;
	ld.u32 	%r1695, [%rd1179];
	setp.lt.s32 	%p460, %r1694, %r1695;
	selp.b32 	%r1696, %r1660, %r1665, %p460;
	selp.b32 	%r1697, %r1665, %r1660, %p460;
	mul.wide.s32 	%rd1180, %r1669, 4;
	add.s64 	%rd1181, %rd839, %rd1180;
	ld.u32 	%r1698, [%rd1181];
	mul.wide.s32 	%rd1182, %r1664, 4;
	add.s64 	%rd1183, %rd839, %rd1182;
	ld.u32 	%r1699, [%rd1183];
	setp.lt.s32 	%p461, %r1698, %r1699;
	selp.b32 	%r1700, %r1664, %r1669, %p461;
	selp.b32 	%r1701, %r1669, %r1664, %p461;
	mul.wide.s32 	%rd1184, %r1673, 4;
	add.s64 	%rd1185, %rd839, %rd1184;
	ld.u32 	%r1702, [%rd1185];
	mul.wide.s32 	%rd1186, %r1668, 4;
	add.s64 	%rd1187, %rd839, %rd1186;
	ld.u32 	%r1703, [%rd1187];
	setp.lt.s32 	%p462, %r1702, %r1703;
	selp.b32 	%r1704, %r1668, %r1673, %p462;
	selp.b32 	%r1705, %r1673, %r1668, %p462;
	mul.wide.s32 	%rd1188, %r1677, 4;
	add.s64 	%rd1189, %rd839, %rd1188;
	ld.u32 	%r1706, [%rd1189];
	mul.wide.s32 	%rd1190, %r1672, 4;
	add.s64 	%rd1191, %rd839, %rd1190;
	ld.u32 	%r1707, [%rd1191];
	setp.lt.s32 	%p463, %r1706, %r1707;
	selp.b32 	%r1708, %r1672, %r1677, %p463;
	selp.b32 	%r1709, %r1677, %r1672, %p463;
	mul.wide.s32 	%rd1192, %r1685, 4;
	add.s64 	%rd1193, %rd839, %rd1192;
	ld.u32 	%r1710, [%rd1193];
	mul.wide.s32 	%rd1194, %r1680, 4;
	add.s64 	%rd1195, %rd839, %rd1194;
	ld.u32 	%r1711, [%rd1195];
	setp.lt.s32 	%p464, %r1710, %r1711;
	selp.b32 	%r1712, %r1680, %r1685, %p464;
	selp.b32 	%r1713, %r1685, %r1680, %p464;
	mul.wide.s32 	%rd1196, %r1689, 4;
	add.s64 	%rd1197, %rd839, %rd1196;
	ld.u32 	%r1714, [%rd1197];
	mul.wide.s32 	%rd1198, %r1684, 4;
	add.s64 	%rd1199, %rd839, %rd1198;
	ld.u32 	%r1715, [%rd1199];
	setp.lt.s32 	%p465, %r1714, %r1715;
	selp.b32 	%r1716, %r1684, %r1689, %p465;
	selp.b32 	%r1717, %r1689, %r1684, %p465;
	mul.wide.s32 	%rd1200, %r1693, 4;
	add.s64 	%rd1201, %rd839, %rd1200;
	ld.u32 	%r1718, [%rd1201];
	mul.wide.s32 	%rd1202, %r1688, 4;
	add.s64 	%rd1203, %rd839, %rd1202;
	ld.u32 	%r1719, [%rd1203];
	setp.lt.s32 	%p466, %r1718, %r1719;
	selp.b32 	%r1720, %r1688, %r1693, %p466;
	selp.b32 	%r1721, %r1693, %r1688, %p466;
	mul.wide.s32 	%rd1204, %r1697, 4;
	add.s64 	%rd1205, %rd839, %rd1204;
	ld.u32 	%r1722, [%rd1205];
	mul.wide.s32 	%rd1206, %r1692, 4;
	add.s64 	%rd1207, %rd839, %rd1206;
	ld.u32 	%r1723, [%rd1207];
	setp.lt.s32 	%p467, %r1722, %r1723;
	selp.b32 	%r1724, %r1692, %r1697, %p467;
	selp.b32 	%r1725, %r1697, %r1692, %p467;
	mul.wide.s32 	%rd1208, %r1701, 4;
	add.s64 	%rd1209, %rd839, %rd1208;
	ld.u32 	%r1726, [%rd1209];
	mul.wide.s32 	%rd1210, %r1696, 4;
	add.s64 	%rd1211, %rd839, %rd1210;
	ld.u32 	%r1727, [%rd1211];
	setp.lt.s32 	%p468, %r1726, %r1727;
	selp.b32 	%r1728, %r1696, %r1701, %p468;
	selp.b32 	%r1729, %r1701, %r1696, %p468;
	mul.wide.s32 	%rd1212, %r1705, 4;
	add.s64 	%rd1213, %rd839, %rd1212;
	ld.u32 	%r1730, [%rd1213];
	mul.wide.s32 	%rd1214, %r1700, 4;
	add.s64 	%rd1215, %rd839, %rd1214;
	ld.u32 	%r1731, [%rd1215];
	setp.lt.s32 	%p469, %r1730, %r1731;
	selp.b32 	%r1732, %r1700, %r1705, %p469;
	selp.b32 	%r1733, %r1705, %r1700, %p469;
	mul.wide.s32 	%rd1216, %r1709, 4;
	add.s64 	%rd1217, %rd839, %rd1216;
	ld.u32 	%r1734, [%rd1217];
	mul.wide.s32 	%rd1218, %r1704, 4;
	add.s64 	%rd1219, %rd839, %rd1218;
	ld.u32 	%r1735, [%rd1219];
	setp.lt.s32 	%p470, %r1734, %r1735;
	selp.b32 	%r1736, %r1704, %r1709, %p470;
	selp.b32 	%r1737, %r1709, %r1704, %p470;
	mul.wide.s32 	%rd1220, %r1676, 4;
	add.s64 	%rd1221, %rd839, %rd1220;
	ld.u32 	%r1738, [%rd1221];
	mul.wide.s32 	%rd1222, %r1708, 4;
	add.s64 	%rd1223, %rd839, %rd1222;
	ld.u32 	%r1739, [%rd1223];
	setp.lt.s32 	%p471, %r1738, %r1739;
	selp.b32 	%r1740, %r1708, %r1676, %p471;
	selp.b32 	%r1741, %r1676, %r1708, %p471;
	mul.wide.s32 	%rd1224, %r1713, 4;
	add.s64 	%rd1225, %rd839, %rd1224;
	ld.u32 	%r1742, [%rd1225];
	mul.wide.s32 	%rd1226, %r1681, 4;
	add.s64 	%rd1227, %rd839, %rd1226;
	ld.u32 	%r1743, [%rd1227];
	setp.lt.s32 	%p472, %r1742, %r1743;
	selp.b32 	%r1744, %r1681, %r1713, %p472;
	selp.b32 	%r1745, %r1713, %r1681, %p472;
	mul.wide.s32 	%rd1228, %r1717, 4;
	add.s64 	%rd1229, %rd839, %rd1228;
	ld.u32 	%r1746, [%rd1229];
	mul.wide.s32 	%rd1230, %r1712, 4;
	add.s64 	%rd1231, %rd839, %rd1230;
	ld.u32 	%r1747, [%rd1231];
	setp.lt.s32 	%p473, %r1746, %r1747;
	selp.b32 	%r1748, %r1712, %r1717, %p473;
	selp.b32 	%r1749, %r1717, %r1712, %p473;
	mul.wide.s32 	%rd1232, %r1721, 4;
	add.s64 	%rd1233, %rd839, %rd1232;
	ld.u32 	%r1750, [%rd1233];
	mul.wide.s32 	%rd1234, %r1716, 4;
	add.s64 	%rd1235, %rd839, %rd1234;
	ld.u32 	%r1751, [%rd1235];
	setp.lt.s32 	%p474, %r1750, %r1751;
	selp.b32 	%r1752, %r1716, %r1721, %p474;
	selp.b32 	%r1753, %r1721, %r1716, %p474;
	mul.wide.s32 	%rd1236, %r1725, 4;
	add.s64 	%rd1237, %rd839, %rd1236;
	ld.u32 	%r1754, [%rd1237];
	mul.wide.s32 	%rd1238, %r1720, 4;
	add.s64 	%rd1239, %rd839, %rd1238;
	ld.u32 	%r1755, [%rd1239];
	setp.lt.s32 	%p475, %r1754, %r1755;
	selp.b32 	%r1756, %r1720, %r1725, %p475;
	selp.b32 	%r1757, %r1725, %r1720, %p475;
	mul.wide.s32 	%rd1240, %r1729, 4;
	add.s64 	%rd1241, %rd839, %rd1240;
	ld.u32 	%r1758, [%rd1241];
	mul.wide.s32 	%rd1242, %r1724, 4;
	add.s64 	%rd1243, %rd839, %rd1242;
	ld.u32 	%r1759, [%rd1243];
	setp.lt.s32 	%p476, %r1758, %r1759;
	selp.b32 	%r1760, %r1724, %r1729, %p476;
	selp.b32 	%r1761, %r1729, %r1724, %p476;
	mul.wide.s32 	%rd1244, %r1733, 4;
	add.s64 	%rd1245, %rd839, %rd1244;
	ld.u32 	%r1762, [%rd1245];
	mul.wide.s32 	%rd1246, %r1728, 4;
	add.s64 	%rd1247, %rd839, %rd1246;
	ld.u32 	%r1763, [%rd1247];
	setp.lt.s32 	%p477, %r1762, %r1763;
	selp.b32 	%r1764, %r1728, %r1733, %p477;
	selp.b32 	%r1765, %r1733, %r1728, %p477;
	mul.wide.s32 	%rd1248, %r1737, 4;
	add.s64 	%rd1249, %rd839, %rd1248;
	ld.u32 	%r1766, [%rd1249];
	mul.wide.s32 	%rd1250, %r1732, 4;
	add.s64 	%rd1251, %rd839, %rd1250;
	ld.u32 	%r1767, [%rd1251];
	setp.lt.s32 	%p478, %r1766, %r1767;
	selp.b32 	%r1768, %r1732, %r1737, %p478;
	selp.b32 	%r1769, %r1737, %r1732, %p478;
	mul.wide.s32 	%rd1252, %r1741, 4;
	add.s64 	%rd1253, %rd839, %rd1252;
	ld.u32 	%r1770, [%rd1253];
	mul.wide.s32 	%rd1254, %r1736, 4;
	add.s64 	%rd1255, %rd839, %rd1254;
	ld.u32 	%r1771, [%rd1255];
	setp.lt.s32 	%p479, %r1770, %r1771;
	selp.b32 	%r1772, %r1736, %r1741, %p479;
	selp.b32 	%r1773, %r1741, %r1736, %p479;
	mul.wide.s32 	%rd1256, %r1749, 4;
	add.s64 	%rd1257, %rd839, %rd1256;
	ld.u32 	%r1774, [%rd1257];
	mul.wide.s32 	%rd1258, %r1744, 4;
	add.s64 	%rd1259, %rd839, %rd1258;
	ld.u32 	%r1775, [%rd1259];
	setp.lt.s32 	%p480, %r1774, %r1775;
	selp.b32 	%r1776, %r1744, %r1749, %p480;
	selp.b32 	%r1777, %r1749, %r1744, %p480;
	mul.wide.s32 	%rd1260, %r1753, 4;
	add.s64 	%rd1261, %rd839, %rd1260;
	ld.u32 	%r1778, [%rd1261];
	mul.wide.s32 	%rd1262, %r1748, 4;
	add.s64 	%rd1263, %rd839, %rd1262;
	ld.u32 	%r1779, [%rd1263];
	setp.lt.s32 	%p481, %r1778, %r1779;
	selp.b32 	%r1780, %r1748, %r1753, %p481;
	selp.b32 	%r1781, %r1753, %r1748, %p481;
	mul.wide.s32 	%rd1264, %r1757, 4;
	add.s64 	%rd1265, %rd839, %rd1264;
	ld.u32 	%r1782, [%rd1265];
	mul.wide.s32 	%rd1266, %r1752, 4;
	add.s64 	%rd1267, %rd839, %rd1266;
	ld.u32 	%r1783, [%rd1267];
	setp.lt.s32 	%p482, %r1782, %r1783;
	selp.b32 	%r1784, %r1752, %r1757, %p482;
	selp.b32 	%r1785, %r1757, %r1752, %p482;
	mul.wide.s32 	%rd1268, %r1761, 4;
	add.s64 	%rd1269, %rd839, %rd1268;
	ld.u32 	%r1786, [%rd1269];
	mul.wide.s32 	%rd1270, %r1756, 4;
	add.s64 	%rd1271, %rd839, %rd1270;
	ld.u32 	%r1787, [%rd1271];
	setp.lt.s32 	%p483, %r1786, %r1787;
	selp.b32 	%r1788, %r1756, %r1761, %p483;
	selp.b32 	%r1789, %r1761, %r1756, %p483;
	mul.wide.s32 	%rd1272, %r1765, 4;
	add.s64 	%rd1273, %rd839, %rd1272;
	ld.u32 	%r1790, [%rd1273];
	mul.wide.s32 	%rd1274, %r1760, 4;
	add.s64 	%rd1275, %rd839, %rd1274;
	ld.u32 	%r1791, [%rd1275];
	setp.lt.s32 	%p484, %r1790, %r1791;
	selp.b32 	%r1792, %r1760, %r1765, %p484;
	selp.b32 	%r1793, %r1765, %r1760, %p484;
	mul.wide.s32 	%rd1276, %r1769, 4;
	add.s64 	%rd1277, %rd839, %rd1276;
	ld.u32 	%r1794, [%rd1277];
	mul.wide.s32 	%rd1278, %r1764, 4;
	add.s64 	%rd1279, %rd839, %rd1278;
	ld.u32 	%r1795, [%rd1279];
	setp.lt.s32 	%p485, %r1794, %r1795;
	selp.b32 	%r1796, %r1764, %r1769, %p485;
	selp.b32 	%r1797, %r1769, %r1764, %p485;
	mul.wide.s32 	%rd1280, %r1773, 4;
	add.s64 	%rd1281, %rd839, %rd1280;
	ld.u32 	%r1798, [%rd1281];
	mul.wide.s32 	%rd1282, %r1768, 4;
	add.s64 	%rd1283, %rd839, %rd1282;
	ld.u32 	%r1799, [%rd1283];
	setp.lt.s32 	%p486, %r1798, %r1799;
	selp.b32 	%r1800, %r1768, %r1773, %p486;
	selp.b32 	%r1801, %r1773, %r1768, %p486;
	mul.wide.s32 	%rd1284, %r1740, 4;
	add.s64 	%rd1285, %rd839, %rd1284;
	ld.u32 	%r1802, [%rd1285];
	mul.wide.s32 	%rd1286, %r1772, 4;
	add.s64 	%rd1287, %rd839, %rd1286;
	ld.u32 	%r1803, [%rd1287];
	setp.lt.s32 	%p487, %r1802, %r1803;
	selp.b32 	%r1804, %r1772, %r1740, %p487;
	selp.b32 	%r1805, %r1740, %r1772, %p487;
	mul.wide.s32 	%rd1288, %r1777, 4;
	add.s64 	%rd1289, %rd839, %rd1288;
	ld.u32 	%r1806, [%rd1289];
	mul.wide.s32 	%rd1290, %r1745, 4;
	add.s64 	%rd1291, %rd839, %rd1290;
	ld.u32 	%r1807, [%rd1291];
	setp.lt.s32 	%p488, %r1806, %r1807;
	selp.b32 	%r1808, %r1745, %r1777, %p488;
	selp.b32 	%r1809, %r1777, %r1745, %p488;
	mul.wide.s32 	%rd1292, %r1781, 4;
	add.s64 	%rd1293, %rd839, %rd1292;
	ld.u32 	%r1810, [%rd1293];
	mul.wide.s32 	%rd1294, %r1776, 4;
	add.s64 	%rd1295, %rd839, %rd1294;
	ld.u32 	%r1811, [%rd1295];
	setp.lt.s32 	%p489, %r1810, %r1811;
	selp.b32 	%r1812, %r1776, %r1781, %p489;
	selp.b32 	%r1813, %r1781, %r1776, %p489;
	mul.wide.s32 	%rd1296, %r1785, 4;
	add.s64 	%rd1297, %rd839, %rd1296;
	ld.u32 	%r1814, [%rd1297];
	mul.wide.s32 	%rd1298, %r1780, 4;
	add.s64 	%rd1299, %rd839, %rd1298;
	ld.u32 	%r1815, [%rd1299];
	setp.lt.s32 	%p490, %r1814, %r1815;
	selp.b32 	%r1816, %r1780, %r1785, %p490;
	selp.b32 	%r1817, %r1785, %r1780, %p490;
	mul.wide.s32 	%rd1300, %r1789, 4;
	add.s64 	%rd1301, %rd839, %rd1300;
	ld.u32 	%r1818, [%rd1301];
	mul.wide.s32 	%rd1302, %r1784, 4;
	add.s64 	%rd1303, %rd839, %rd1302;
	ld.u32 	%r1819, [%rd1303];
	setp.lt.s32 	%p491, %r1818, %r1819;
	selp.b32 	%r1820, %r1784, %r1789, %p491;
	selp.b32 	%r1821, %r1789, %r1784, %p491;
	mul.wide.s32 	%rd1304, %r1793, 4;
	add.s64 	%rd1305, %rd839, %rd1304;
	ld.u32 	%r1822, [%rd1305];
	mul.wide.s32 	%rd1306, %r1788, 4;
	add.s64 	%rd1307, %rd839, %rd1306;
	ld.u32 	%r1823, [%rd1307];
	setp.lt.s32 	%p492, %r1822, %r1823;
	selp.b32 	%r1824, %r1788, %r1793, %p492;
	selp.b32 	%r1825, %r1793, %r1788, %p492;
	mul.wide.s32 	%rd1308, %r1797, 4;
	add.s64 	%rd1309, %rd839, %rd1308;
	ld.u32 	%r1826, [%rd1309];
	mul.wide.s32 	%rd1310, %r1792, 4;
	add.s64 	%rd1311, %rd839, %rd1310;
	ld.u32 	%r1827, [%rd1311];
	setp.lt.s32 	%p493, %r1826, %r1827;
	selp.b32 	%r1828, %r1792, %r1797, %p493;
	selp.b32 	%r1829, %r1797, %r1792, %p493;
	mul.wide.s32 	%rd1312, %r1801, 4;
	add.s64 	%rd1313, %rd839, %rd1312;
	ld.u32 	%r1830, [%rd1313];
	mul.wide.s32 	%rd1314, %r1796, 4;
	add.s64 	%rd1315, %rd839, %rd1314;
	ld.u32 	%r1831, [%rd1315];
	setp.lt.s32 	%p494, %r1830, %r1831;
	selp.b32 	%r1832, %r1796, %r1801, %p494;
	selp.b32 	%r1833, %r1801, %r1796, %p494;
	mul.wide.s32 	%rd1316, %r1805, 4;
	add.s64 	%rd1317, %rd839, %rd1316;
	ld.u32 	%r1834, [%rd1317];
	mul.wide.s32 	%rd1318, %r1800, 4;
	add.s64 	%rd1319, %rd839, %rd1318;
	ld.u32 	%r1835, [%rd1319];
	setp.lt.s32 	%p495, %r1834, %r1835;
	selp.b32 	%r1836, %r1800, %r1805, %p495;
	selp.b32 	%r1837, %r1805, %r1800, %p495;
	mul.wide.s32 	%rd1320, %r1813, 4;
	add.s64 	%rd1321, %rd839, %rd1320;
	ld.u32 	%r1838, [%rd1321];
	mul.wide.s32 	%rd1322, %r1808, 4;
	add.s64 	%rd1323, %rd839, %rd1322;
	ld.u32 	%r1839, [%rd1323];
	setp.lt.s32 	%p496, %r1838, %r1839;
	selp.b32 	%r1840, %r1808, %r1813, %p496;
	selp.b32 	%r1841, %r1813, %r1808, %p496;
	mul.wide.s32 	%rd1324, %r1817, 4;
	add.s64 	%rd1325, %rd839, %rd1324;
	ld.u32 	%r1842, [%rd1325];
	mul.wide.s32 	%rd1326, %r1812, 4;
	add.s64 	%rd1327, %rd839, %rd1326;
	ld.u32 	%r1843, [%rd1327];
	setp.lt.s32 	%p497, %r1842, %r1843;
	selp.b32 	%r1844, %r1812, %r1817, %p497;
	selp.b32 	%r1845, %r1817, %r1812, %p497;
	mul.wide.s32 	%rd1328, %r1821, 4;
	add.s64 	%rd1329, %rd839, %rd1328;
	ld.u32 	%r1846, [%rd1329];
	mul.wide.s32 	%rd1330, %r1816, 4;
	add.s64 	%rd1331, %rd839, %rd1330;
	ld.u32 	%r1847, [%rd1331];
	setp.lt.s32 	%p498, %r1846, %r1847;
	selp.b32 	%r1848, %r1816, %r1821, %p498;
	selp.b32 	%r1849, %r1821, %r1816, %p498;
	mul.wide.s32 	%rd1332, %r1825, 4;
	add.s64 	%rd1333, %rd839, %rd1332;
	ld.u32 	%r1850, [%rd1333];
	mul.wide.s32 	%rd1334, %r1820, 4;
	add.s64 	%rd1335, %rd839, %rd1334;
	ld.u32 	%r1851, [%rd1335];
	setp.lt.s32 	%p499, %r1850, %r1851;
	selp.b32 	%r1852, %r1820, %r1825, %p499;
	selp.b32 	%r1853, %r1825, %r1820, %p499;
	mul.wide.s32 	%rd1336, %r1829, 4;
	add.s64 	%rd1337, %rd839, %rd1336;
	ld.u32 	%r1854, [%rd1337];
	mul.wide.s32 	%rd1338, %r1824, 4;
	add.s64 	%rd1339, %rd839, %rd1338;
	ld.u32 	%r1855, [%rd1339];
	setp.lt.s32 	%p500, %r1854, %r1855;
	selp.b32 	%r1856, %r1824, %r1829, %p500;
	selp.b32 	%r1857, %r1829, %r1824, %p500;
	mul.wide.s32 	%rd1340, %r1833, 4;
	add.s64 	%rd1341, %rd839, %rd1340;
	ld.u32 	%r1858, [%rd1341];
	mul.wide.s32 	%rd1342, %r1828, 4;
	add.s64 	%rd1343, %rd839, %rd1342;
	ld.u32 	%r1859, [%rd1343];
	setp.lt.s32 	%p501, %r1858, %r1859;
	selp.b32 	%r1860, %r1828, %r1833, %p501;
	selp.b32 	%r1861, %r1833, %r1828, %p501;
	mul.wide.s32 	%rd1344, %r1837, 4;
	add.s64 	%rd1345, %rd839, %rd1344;
	ld.u32 	%r1862, [%rd1345];
	mul.wide.s32 	%rd1346, %r1832, 4;
	add.s64 	%rd1347, %rd839, %rd1346;
	ld.u32 	%r1863, [%rd1347];
	setp.lt.s32 	%p502, %r1862, %r1863;
	selp.b32 	%r1864, %r1832, %r1837, %p502;
	selp.b32 	%r1865, %r1837, %r1832, %p502;
	mul.wide.s32 	%rd1348, %r1804, 4;
	add.s64 	%rd1349, %rd839, %rd1348;
	ld.u32 	%r1866, [%rd1349];
	mul.wide.s32 	%rd1350, %r1836, 4;
	add.s64 	%rd1351, %rd839, %rd1350;
	ld.u32 	%r1867, [%rd1351];
	setp.lt.s32 	%p503, %r1866, %r1867;
	selp.b32 	%r2171, %r1836, %r1804, %p503;
	selp.b32 	%r1868, %r1804, %r1836, %p503;
	mul.wide.s32 	%rd1352, %r1841, 4;
	add.s64 	%rd1353, %rd839, %rd1352;
	ld.u32 	%r1869, [%rd1353];
	mul.wide.s32 	%rd1354, %r1809, 4;
	add.s64 	%rd1355, %rd839, %rd1354;
	ld.u32 	%r1870, [%rd1355];
	setp.lt.s32 	%p504, %r1869, %r1870;
	selp.b32 	%r2133, %r1809, %r1841, %p504;
	selp.b32 	%r2134, %r1841, %r1809, %p504;
	mul.wide.s32 	%rd1356, %r1845, 4;
	add.s64 	%rd1357, %rd839, %rd1356;
	ld.u32 	%r1871, [%rd1357];
	mul.wide.s32 	%rd1358, %r1840, 4;
	add.s64 	%rd1359, %rd839, %rd1358;
	ld.u32 	%r1872, [%rd1359];
	setp.lt.s32 	%p505, %r1871, %r1872;
	selp.b32 	%r2131, %r1840, %r1845, %p505;
	selp.b32 	%r2132, %r1845, %r1840, %p505;
	mul.wide.s32 	%rd1360, %r1849, 4;
	add.s64 	%rd1361, %rd839, %rd1360;
	ld.u32 	%r1873, [%rd1361];
	mul.wide.s32 	%rd1362, %r1844, 4;
	add.s64 	%rd1363, %rd839, %rd1362;
	ld.u32 	%r1874, [%rd1363];
	setp.lt.s32 	%p506, %r1873, %r1874;
	selp.b32 	%r2129, %r1844, %r1849, %p506;
	selp.b32 	%r2130, %r1849, %r1844, %p506;
	mul.wide.s32 	%rd1364, %r1853, 4;
	add.s64 	%rd1365, %rd839, %rd1364;
	ld.u32 	%r1875, [%rd1365];
	mul.wide.s32 	%rd1366, %r1848, 4;
	add.s64 	%rd1367, %rd839, %rd1366;
	ld.u32 	%r1876, [%rd1367];
	setp.lt.s32 	%p507, %r1875, %r1876;
	selp.b32 	%r2127, %r1848, %r1853, %p507;
	selp.b32 	%r2128, %r1853, %r1848, %p507;
	mul.wide.s32 	%rd1368, %r1857, 4;
	add.s64 	%rd1369, %rd839, %rd1368;
	ld.u32 	%r1877, [%rd1369];
	mul.wide.s32 	%rd1370, %r1852, 4;
	add.s64 	%rd1371, %rd839, %rd1370;
	ld.u32 	%r1878, [%rd1371];
	setp.lt.s32 	%p508, %r1877, %r1878;
	selp.b32 	%r2125, %r1852, %r1857, %p508;
	selp.b32 	%r2126, %r1857, %r1852, %p508;
	mul.wide.s32 	%rd1372, %r1861, 4;
	add.s64 	%rd1373, %rd839, %rd1372;
	ld.u32 	%r1879, [%rd1373];
	mul.wide.s32 	%rd1374, %r1856, 4;
	add.s64 	%rd1375, %rd839, %rd1374;
	ld.u32 	%r1880, [%rd1375];
	setp.lt.s32 	%p509, %r1879, %r1880;
	selp.b32 	%r2123, %r1856, %r1861, %p509;
	selp.b32 	%r2124, %r1861, %r1856, %p509;
	mul.wide.s32 	%rd1376, %r1865, 4;
	add.s64 	%rd1377, %rd839, %rd1376;
	ld.u32 	%r1881, [%rd1377];
	mul.wide.s32 	%rd1378, %r1860, 4;
	add.s64 	%rd1379, %rd839, %rd1378;
	ld.u32 	%r1882, [%rd1379];
	setp.lt.s32 	%p510, %r1881, %r1882;
	selp.b32 	%r2121, %r1860, %r1865, %p510;
	selp.b32 	%r2122, %r1865, %r1860, %p510;
	mul.wide.s32 	%rd1380, %r1868, 4;
	add.s64 	%rd1381, %rd839, %rd1380;
	ld.u32 	%r1883, [%rd1381];
	mul.wide.s32 	%rd1382, %r1864, 4;
	add.s64 	%rd1383, %rd839, %rd1382;
	ld.u32 	%r1884, [%rd1383];
	setp.lt.s32 	%p511, %r1883, %r1884;
	selp.b32 	%r2119, %r1864, %r1868, %p511;
	selp.b32 	%r2120, %r1868, %r1864, %p511;
	mad.lo.s32 	%r23, %r1, 68, %r1339;
	mov.b32 	%r2135, 2;
$L__BB5_2:
	mov.u32 	%r41, %r2135;
	bar.sync 	0;
	add.s32 	%r1885, %r41, -1;
	shr.u32 	%r1886, %r41, 1;
	st.shared.u32 	[%r23], %r2134;
	st.shared.u32 	[%r23+4], %r2133;
	st.shared.u32 	[%r23+8], %r2132;
	st.shared.u32 	[%r23+12], %r2131;
	st.shared.u32 	[%r23+16], %r2130;
	st.shared.u32 	[%r23+20], %r2129;
	st.shared.u32 	[%r23+24], %r2128;
	st.shared.u32 	[%r23+28], %r2127;
	st.shared.u32 	[%r23+32], %r2126;
	st.shared.u32 	[%r23+36], %r2125;
	st.shared.u32 	[%r23+40], %r2124;
	st.shared.u32 	[%r23+44], %r2123;
	st.shared.u32 	[%r23+48], %r2122;
	st.shared.u32 	[%r23+52], %r2121;
	st.shared.u32 	[%r23+56], %r2120;
	st.shared.u32 	[%r23+60], %r2119;
	st.shared.u32 	[%r23+64], %r2171;
	bar.sync 	0;
	neg.s32 	%r1887, %r41;
	and.b32  	%r1888, %r1, %r1887;
	mul.lo.s32 	%r1889, %r1888, 17;
	mul.lo.s32 	%r1890, %r1886, 17;
	and.b32  	%r1891, %r1885, %r1;
	mul.lo.s32 	%r1892, %r1891, 17;
	min.u32 	%r42, %r1892, 4352;
	min.u32 	%r43, %r1889, 4352;
	add.s32 	%r1893, %r43, %r1890;
	min.u32 	%r44, %r1893, 4352;
	add.s32 	%r1894, %r44, %r1890;
	min.u32 	%r45, %r1894, 4352;
	sub.s32 	%r1895, %r44, %r43;
	sub.s32 	%r1896, %r45, %r44;
	setp.lt.s32 	%p512, %r42, %r1896;
	sub.s32 	%r1897, %r42, %r1896;
	selp.b32 	%r2138, 0, %r1897, %p512;
	min.s32 	%r2136, %r1895, %r42;
	setp.ge.s32 	%p513, %r2138, %r2136;
	ld.global.u64 	%rd6, [a_i];
	@%p513 bra 	$L__BB5_5;
	add.s32 	%r48, %r44, %r42;
$L__BB5_4:
	sub.s32 	%r1898, %r2136, %r2138;
	shr.u32 	%r1899, %r1898, 31;
	add.s32 	%r1900, %r1898, %r1899;
	shr.s32 	%r1901, %r1900, 1;
	add.s32 	%r1902, %r1901, %r2138;
	add.s32 	%r1903, %r1902, %r43;
	shl.b32 	%r1904, %r1903, 2;
	mov.u32 	%r1905, _ZZN3cub18CUB_300001_SM_10006detail10merge_sort30DeviceMergeSortBlockSortKernelINS2_10policy_hubIN6thrust24THRUST_300001_SM_1000_NS10device_ptrIiEEE9Policy600ES8_PNS0_8NullTypeES8_SC_m4cmpiiSB_EEvbT0_T1_T2_T3_T4_PT6_PT7_T5_NS1_7vsmem_tEE19static_temp_storage;
	add.s32 	%r1906, %r1905, %r1904;
	ld.shared.u32 	%r1907, [%r1906];
	not.b32 	%r1908, %r1902;
	add.s32 	%r1909, %r48, %r1908;
	shl.b32 	%r1910, %r1909, 2;
	add.s32 	%r1911, %r1905, %r1910;
	ld.shared.u32 	%r1912, [%r1911];
	mul.wide.s32 	%rd1384, %r1912, 4;
	add.s64 	%rd1385, %rd6, %rd1384;
	ld.u32 	%r1913, [%rd1385];
	mul.wide.s32 	%rd1386, %r1907, 4;
	add.s64 	%rd1387, %rd6, %rd1386;
	ld.u32 	%r1914, [%rd1387];
	setp.lt.s32 	%p514, %r1913, %r1914;
	add.s32 	%r1915, %r1902, 1;
	selp.b32 	%r2138, %r2138, %r1915, %p514;
	selp.b32 	%r2136, %r1902, %r2136, %p514;
	setp.lt.s32 	%p515, %r2138, %r2136;
	@%p515 bra 	$L__BB5_4;
$L__BB5_5:
	add.s32 	%r54, %r2138, %r43;
	add.s32 	%r1916, %r44, %r42;
	sub.s32 	%r55, %r1916, %r2138;
	shl.b32 	%r1917, %r54, 2;
	mov.u32 	%r1918, _ZZN3cub18CUB_300001_SM_10006detail10merge_sort30DeviceMergeSortBlockSortKernelINS2_10policy_hubIN6thrust24THRUST_300001_SM_1000_NS10device_ptrIiEEE9Policy600ES8_PNS0_8NullTypeES8_SC_m4cmpiiSB_EEvbT0_T1_T2_T3_T4_PT6_PT7_T5_NS1_7vsmem_tEE19static_temp_storage;
	add.s32 	%r1919, %r1918, %r1917;
	ld.shared.u32 	%r2141, [%r1919];
	shl.b32 	%r1920, %r55, 2;
	add.s32 	%r1921, %r1918, %r1920;
	ld.shared.u32 	%r2140, [%r1921];
	setp.ge.s32 	%p517, %r55, %r45;
	mov.pred 	%p601, 0;
	@%p517 bra 	$L__BB5_8;
	setp.ge.s32 	%p519, %r54, %r44;
	mov.pred 	%p601, -1;
	@%p519 bra 	$L__BB5_8;
	mul.wide.s32 	%rd1388, %r2140, 4;
	add.s64 	%rd1389, %rd6, %rd1388;
	ld.u32 	%r1922, [%rd1389];
	mul.wide.s32 	%rd1390, %r2141, 4;
	add.s64 	%rd1391, %rd6, %rd1390;
	ld.u32 	%r1923, [%rd1391];
	setp.lt.s32 	%p601, %r1922, %r1923;
$L__BB5_8:
	selp.b32 	%r2134, %r2140, %r2141, %p601;
	selp.u32 	%r1924, 1, 0, %p601;
	add.s32 	%r59, %r55, %r1924;
	not.pred 	%p520, %p601;
	selp.u32 	%r1925, 1, 0, %p520;
	add.s32 	%r60, %r54, %r1925;
	@%p520 bra 	$L__BB5_10;
	shl.b32 	%r1929, %r59, 2;
	add.s32 	%r1931, %r1918, %r1929;
	ld.shared.u32 	%r2140, [%r1931];
	bra.uni 	$L__BB5_11;
$L__BB5_10:
	shl.b32 	%r1926, %r60, 2;
	add.s32 	%r1928, %r1918, %r1926;
	ld.shared.u32 	%r2141, [%r1928];
$L__BB5_11:
	setp.ge.s32 	%p522, %r59, %r45;
	mov.pred 	%p602, 0;
	@%p522 bra 	$L__BB5_14;
	setp.ge.s32 	%p524, %r60, %r44;
	mov.pred 	%p602, -1;
	@%p524 bra 	$L__BB5_14;
	mul.wide.s32 	%rd1392, %r2140, 4;
	add.s64 	%rd1393, %rd6, %rd1392;
	ld.u32 	%r1932, [%rd1393];
	mul.wide.s32 	%rd1394, %r2141, 4;
	add.s64 	%rd1395, %rd6, %rd1394;
	ld.u32 	%r1933, [%rd1395];
	setp.lt.s32 	%p602, %r1932, %r1933;
$L__BB5_14:
	selp.b32 	%r2133, %r2140, %r2141, %p602;
	selp.u32 	%r1934, 1, 0, %p602;
	add.s32 	%r66, %r59, %r1934;
	not.pred 	%p525, %p602;
	selp.u32 	%r1935, 1, 0, %p525;
	add.s32 	%r67, %r60, %r1935;
	@%p602 bra 	$L__BB5_16;
	shl.b32 	%r1936, %r67, 2;
	add.s32 	%r1938, %r1918, %r1936;
	ld.shared.u32 	%r2141, [%r1938];
	bra.uni 	$L__BB5_17;
$L__BB5_16:
	shl.b32 	%r1939, %r66, 2;
	add.s32 	%r1941, %r1918, %r1939;
	ld.shared.u32 	%r2140, [%r1941];
$L__BB5_17:
	setp.ge.s32 	%p527, %r66, %r45;
	mov.pred 	%p603, 0;
	@%p527 bra 	$L__BB5_20;
	setp.ge.s32 	%p529, %r67, %r44;
	mov.pred 	%p603, -1;
	@%p529 bra 	$L__BB5_20;
	mul.wide.s32 	%rd1396, %r2140, 4;
	add.s64 	%rd1397, %rd6, %rd1396;
	ld.u32 	%r1942, [%rd1397];
	mul.wide.s32 	%rd1398, %r2141, 4;
	add.s64 	%rd1399, %rd6, %rd1398;
	ld.u32 	%r1943, [%rd1399];
	setp.lt.s32 	%p603, %r1942, %r1943;
$L__BB5_20:
	selp.b32 	%r2132, %r2140, %r2141, %p603;
	selp.u32 	%r1944, 1, 0, %p603;
	add.s32 	%r73, %r66, %r1944;
	not.pred 	%p530, %p603;
	selp.u32 	%r1945, 1, 0, %p530;
	add.s32 	%r74, %r67, %r1945;
	@%p603 bra 	$L__BB5_22;
	shl.b32 	%r1946, %r74, 2;
	add.s32 	%r1948, %r1918, %r1946;
	ld.shared.u32 	%r2141, [%r1948];
	bra.uni 	$L__BB5_23;
$L__BB5_22:
	shl.b32 	%r1949, %r73, 2;
	add.s32 	%r1951, %r1918, %r1949;
	ld.shared.u32 	%r2140, [%r1951];
$L__BB5_23:
	setp.ge.s32 	%p532, %r73, %r45;
	mov.pred 	%p604, 0;
	@%p532 bra 	$L__BB5_26;
	setp.ge.s32 	%p534, %r74, %r44;
	mov.pred 	%p604, -1;
	@%p534 bra 	$L__BB5_26;
	mul.wide.s32 	%rd1400, %r2140, 4;
	add.s64 	%rd1401, %rd6, %rd1400;
	ld.u32 	%r1952, [%rd1401];
	mul.wide.s32 	%rd1402, %r2141, 4;
	add.s64 	%rd1403, %rd6, %rd1402;
	ld.u32 	%r1953, [%rd1403];
	setp.lt.s32 	%p604, %r1952, %r1953;
$L__BB5_26:
	selp.b32 	%r2131, %r2140, %r2141, %p604;
	selp.u32 	%r1954, 1, 0, %p604;
	add.s32 	%r80, %r73, %r1954;
	not.pred 	%p535, %p604;
	selp.u32 	%r1955, 1, 0, %p535;
	add.s32 	%r81, %r74, %r1955;
	@%p604 bra 	$L__BB5_28;
	shl.b32 	%r1956, %r81, 2;
	add.s32 	%r1958, %r1918, %r1956;
	ld.shared.u32 	%r2141, [%r1958];
	bra.uni 	$L__BB5_29;
$L__BB5_28:
	shl.b32 	%r1959, %r80, 2;
	add.s32 	%r1961, %r1918, %r1959;
	ld.shared.u32 	%r2140, [%r1961];
$L__BB5_29:
	setp.ge.s32 	%p537, %r80, %r45;
	mov.pred 	%p605, 0;
	@%p537 bra 	$L__BB5_32;
	setp.ge.s32 	%p539, %r81, %r44;
	mov.pred 	%p605, -1;
	@%p539 bra 	$L__BB5_32;
	mul.wide.s32 	%rd1404, %r2140, 4;
	add.s64 	%rd1405, %rd6, %rd1404;
	ld.u32 	%r1962, [%rd1405];
	mul.wide.s32 	%rd1406, %r2141, 4;
	add.s64 	%rd1407, %rd6, %rd1406;
	ld.u32 	%r1963, [%rd1407];
	setp.lt.s32 	%p605, %r1962, %r1963;
$L__BB5_32:
	selp.b32 	%r2130, %r2140, %r2141, %p605;
	selp.u32 	%r1964, 1, 0, %p605;
	add.s32 	%r87, %r80, %r1964;
	not.pred 	%p540, %p605;
	selp.u32 	%r1965, 1, 0, %p540;
	add.s32 	%r88, %r81, %r1965;
	@%p605 bra 	$L__BB5_34;
	shl.b32 	%r1966, %r88, 2;
	add.s32 	%r1968, %r1918, %r1966;
	ld.shared.u32 	%r2141, [%r1968];
	bra.uni 	$L__BB5_35;
$L__BB5_34:
	shl.b32 	%r1969, %r87, 2;
	add.s32 	%r1971, %r1918, %r1969;
	ld.shared.u32 	%r2140, [%r1971];
$L__BB5_35:
	setp.ge.s32 	%p542, %r87, %r45;
	mov.pred 	%p606, 0;
	@%p542 bra 	$L__BB5_38;
	setp.ge.s32 	%p544, %r88, %r44;
	mov.pred 	%p606, -1;
	@%p544 bra 	$L__BB5_38;
	mul.wide.s32 	%rd1408, %r2140, 4;
	add.s64 	%rd1409, %rd6, %rd1408;
	ld.u32 	%r1972, [%rd1409];
	mul.wide.s32 	%rd1410, %r2141, 4;
	add.s64 	%rd1411, %rd6, %rd1410;
	ld.u32 	%r1973, [%rd1411];
	setp.lt.s32 	%p606, %r1972, %r1973;
$L__BB5_38:
	selp.b32 	%r2129, %r2140, %r2141, %p606;
	selp.u32 	%r1974, 1, 0, %p606;
	add.s32 	%r94, %r87, %r1974;
	not.pred 	%p545, %p606;
	selp.u32 	%r1975, 1, 0, %p545;
	add.s32 	%r95, %r88, %r1975;
	@%p606 bra 	$L__BB5_40;
	shl.b32 	%r1976, %r95, 2;
	add.s32 	%r1978, %r1918, %r1976;
	ld.shared.u32 	%r2141, [%r1978];
	bra.uni 	$L__BB5_41;
$L__BB5_40:
	shl.b32 	%r1979, %r94, 2;
	add.s32 	%r1981, %r1918, %r1979;
	ld.shared.u32 	%r2140, [%r1981];
$L__BB5_41:
	setp.ge.s32 	%p547, %r94, %r45;
	mov.pred 	%p607, 0;
	@%p547 bra 	$L__BB5_44;
	setp.ge.s32 	%p549, %r95, %r44;
	mov.pred 	%p607, -1;
	@%p549 bra 	$L__BB5_44;
	mul.wide.s32 	%rd1412, %r2140, 4;
	add.s64 	%rd1413, %rd6, %rd1412;
	ld.u32 	%r1982, [%rd1413];
	mul.wide.s32 	%rd1414, %r2141, 4;
	add.s64 	%rd1415, %rd6, %rd1414;
	ld.u32 	%r1983, [%rd1415];
	setp.lt.s32 	%p607, %r1982, %r1983;
$L__BB5_44:
	selp.b32 	%r2128, %r2140, %r2141, %p607;
	selp.u32 	%r1984, 1, 0, %p607;
	add.s32 	%r101, %r94, %r1984;
	not.pred 	%p550, %p607;
	selp.u32 	%r1985, 1, 0, %p550;
	add.s32 	%r102, %r95, %r1985;
	@%p607 bra 	$L__BB5_46;
	shl.b32 	%r1986, %r102, 2;
	add.s32 	%r1988, %r1918, %r1986;
	ld.shared.u32 	%r2141, [%r1988];
	bra.uni 	$L__BB5_47;
$L__BB5_46:
	shl.b32 	%r1989, %r101, 2;
	add.s32 	%r1991, %r1918, %r1989;
	ld.shared.u32 	%r2140, [%r1991];
$L__BB5_47:
	setp.ge.s32 	%p552, %r101, %r45;
	mov.pred 	%p608, 0;
	@%p552 bra 	$L__BB5_50;
	setp.ge.s32 	%p554, %r102, %r44;
	mov.pred 	%p608, -1;
	@%p554 bra 	$L__BB5_50;
	mul.wide.s32 	%rd1416, %r2140, 4;
	add.s64 	%rd1417, %rd6, %rd1416;
	ld.u32 	%r1992, [%rd1417];
	mul.wide.s32 	%rd1418, %r2141, 4;
	add.s64 	%rd1419, %rd6, %rd1418;
	ld.u32 	%r1993, [%rd1419];
	setp.lt.s32 	%p608, %r1992, %r1993;
$L__BB5_50:
	selp.b32 	%r2127, %r2140, %r2141, %p608;
	selp.u32 	%r1994, 1, 0, %p608;
	add.s32 	%r108, %r101, %r1994;
	not.pred 	%p555, %p608;
	selp.u32 	%r1995, 1, 0, %p555;
	add.s32 	%r109, %r102, %r1995;
	@%p608 bra 	$L__BB5_52;
	shl.b32 	%r1996, %r109, 2;
	add.s32 	%r1998, %r1918, %r1996;
	ld.shared.u32 	%r2141, [%r1998];
	bra.uni 	$L__BB5_53;
$L__BB5_52:
	shl.b32 	%r1999, %r108, 2;
	add.s32 	%r2001, %r1918, %r1999;
	ld.shared.u32 	%r2140, [%r2001];
$L__BB5_53:
	setp.ge.s32 	%p557, %r108, %r45;
	mov.pred 	%p609, 0;
	@%p557 bra 	$L__BB5_56;
	setp.ge.s32 	%p559, %r109, %r44;
	mov.pred 	%p609, -1;
	@%p559 bra 	$L__BB5_56;
	mul.wide.s32 	%rd1420, %r2140, 4;
	add.s64 	%rd1421, %rd6, %rd1420;
	ld.u32 	%r2002, [%rd1421];
	mul.wide.s32 	%rd1422, %r2141, 4;
	add.s64 	%rd1423, %rd6, %rd1422;
	ld.u32 	%r2003, [%rd1423];
	setp.lt.s32 	%p609, %r2002, %r2003;
$L__BB5_56:
	selp.b32 	%r2126, %r2140, %r2141, %p609;
	selp.u32 	%r2004, 1, 0, %p609;
	add.s32 	%r115, %r108, %r2004;
	not.pred 	%p560, %p609;
	selp.u32 	%r2005, 1, 0, %p560;
	add.s32 	%r116, %r109, %r2005;
	@%p609 bra 	$L__BB5_58;
	shl.b32 	%r2006, %r116, 2;
	add.s32 	%r2008, %r1918, %r2006;
	ld.shared.u32 	%r2141, [%r2008];
	bra.uni 	$L__BB5_59;
$L__BB5_58:
	shl.b32 	%r2009, %r115, 2;
	add.s32 	%r2011, %r1918, %r2009;
	ld.shared.u32 	%r2140, [%r2011];
$L__BB5_59:
	setp.ge.s32 	%p562, %r115, %r45;
	mov.pred 	%p610, 0;
	@%p562 bra 	$L__BB5_62;
	setp.ge.s32 	%p564, %r116, %r44;
	mov.pred 	%p610, -1;
	@%p564 bra 	$L__BB5_62;
	mul.wide.s32 	%rd1424, %r2140, 4;
	add.s64 	%rd1425, %rd6, %rd1424;
	ld.u32 	%r2012, [%rd1425];
	mul.wide.s32 	%rd1426, %r2141, 4;
	add.s64 	%rd1427, %rd6, %rd1426;
	ld.u32 	%r2013, [%rd1427];
	setp.lt.s32 	%p610, %r2012, %r2013;
$L__BB5_62:
	selp.b32 	%r2125, %r2140, %r2141, %p610;
	selp.u32 	%r2014, 1, 0, %p610;
	add.s32 	%r122, %r115, %r2014;
	not.pred 	%p565, %p610;
	selp.u32 	%r2015, 1, 0, %p565;
	add.s32 	%r123, %r116, %r2015;
	@%p610 bra 	$L__BB5_64;
	shl.b32 	%r2016, %r123, 2;
	add.s32 	%r2018, %r1918, %r2016;
	ld.shared.u32 	%r2141, [%r2018];
	bra.uni 	$L__BB5_65;
$L__BB5_64:
	shl.b32 	%r2019, %r122, 2;
	add.s32 	%r2021, %r1918, %r2019;
	ld.shared.u32 	%r2140, [%r2021];
$L__BB5_65:
	setp.ge.s32 	%p567, %r122, %r45;
	mov.pred 	%p611, 0;
	@%p567 bra 	$L__BB5_68;
	setp.ge.s32 	%p569, %r123, %r44;
	mov.pred 	%p611, -1;
	@%p569 bra 	$L__BB5_68;
	mul.wide.s32 	%rd1428, %r2140, 4;
	add.s64 	%rd1429, %rd6, %rd1428;
	ld.u32 	%r2022, [%rd1429];
	mul.wide.s32 	%rd1430, %r2141, 4;
	add.s64 	%rd1431, %rd6, %rd1430;
	ld.u32 	%r2023, [%rd1431];
	setp.lt.s32 	%p611, %r2022, %r2023;
$L__BB5_68:
	selp.b32 	%r2124, %r2140, %r2141, %p611;
	selp.u32 	%r2024, 1, 0, %p611;
	add.s32 	%r129, %r122, %r2024;
	not.pred 	%p570, %p611;
	selp.u32 	%r2025, 1, 0, %p570;
	add.s32 	%r130, %r123, %r2025;
	@%p611 bra 	$L__BB5_70;
	shl.b32 	%r2026, %r130, 2;
	add.s32 	%r2028, %r1918, %r2026;
	ld.shared.u32 	%r2141, [%r2028];
	bra.uni 	$L__BB5_71;
$L__BB5_70:
	shl.b32 	%r2029, %r129, 2;
	add.s32 	%r2031, %r1918, %r2029;
	ld.shared.u32 	%r2140, [%r2031];
$L__BB5_71:
	setp.ge.s32 	%p572, %r129, %r45;
	mov.pred 	%p612, 0;
	@%p572 bra 	$L__BB5_74;
	setp.ge.s32 	%p574, %r130, %r44;
	mov.pred 	%p612, -1;
	@%p574 bra 	$L__BB5_74;
	mul.wide.s32 	%rd1432, %r2140, 4;
	add.s64 	%rd1433, %rd6, %rd1432;
	ld.u32 	%r2032, [%rd1433];
	mul.wide.s32 	%rd1434, %r2141, 4;
	add.s64 	%rd1435, %rd6, %rd1434;
	ld.u32 	%r2033, [%rd1435];
	setp.lt.s32 	%p612, %r2032, %r2033;
$L__BB5_74:
	selp.b32 	%r2123, %r2140, %r2141, %p612;
	selp.u32 	%r2034, 1, 0, %p612;
	add.s32 	%r136, %r129, %r2034;
	not.pred 	%p575, %p612;
	selp.u32 	%r2035, 1, 0, %p575;
	add.s32 	%r137, %r130, %r2035;
	@%p612 bra 	$L__BB5_76;
	shl.b32 	%r2036, %r137, 2;
	add.s32 	%r2038, %r1918, %r2036;
	ld.shared.u32 	%r2141, [%r2038];
	bra.uni 	$L__BB5_77;
$L__BB5_76:
	shl.b32 	%r2039, %r136, 2;
	add.s32 	%r2041, %r1918, %r2039;
	ld.shared.u32 	%r2140, [%r2041];
$L__BB5_77:
	setp.ge.s32 	%p577, %r136, %r45;
	mov.pred 	%p613, 0;
	@%p577 bra 	$L__BB5_80;
	setp.ge.s32 	%p579, %r137, %r44;
	mov.pred 	%p613, -1;
	@%p579 bra 	$L__BB5_80;
	mul.wide.s32 	%rd1436, %r2140, 4;
	add.s64 	%rd1437, %rd6, %rd1436;
	ld.u32 	%r2042, [%rd1437];
	mul.wide.s32 	%rd1438, %r2141, 4;
	add.s64 	%rd1439, %rd6, %rd1438;
	ld.u32 	%r2043, [%rd1439];
	setp.lt.s32 	%p613, %r2042, %r2043;
$L__BB5_80:
	selp.b32 	%r2122, %r2140, %r2141, %p613;
	selp.u32 	%r2044, 1, 0, %p613;
	add.s32 	%r143, %r136, %r2044;
	not.pred 	%p580, %p613;
	selp.u32 	%r2045, 1, 0, %p580;
	add.s32 	%r144, %r137, %r2045;
	@%p613 bra 	$L__BB5_82;
	shl.b32 	%r2046, %r144, 2;
	mov.u32 	%r2047, _ZZN3cub18CUB_300001_SM_10006detail10merge_sort30DeviceMergeSortBlockSortKernelINS2_10policy_hubIN6thrust24THRUST_300001_SM_1000_NS10device_ptrIiEEE9Policy600ES8_PNS0_8NullTypeES8_SC_m4cmpiiSB_EEvbT0_T1_T2_T3_T4_PT6_PT7_T5_NS1_7vsmem_tEE19static_temp_storage;
	add.s32 	%r2048, %r2047, %r2046;
	ld.shared.u32 	%r2141, [%r2048];
	bra.uni 	$L__BB5_83;
$L__BB5_82:
	shl.b32 	%r2049, %r143, 2;
	mov.u32 	%r2050, _ZZN3cub18CUB_300001_SM_10006detail10merge_sort30DeviceMergeSortBlockSortKernelINS2_10policy_hubIN6thrust24THRUST_300001_SM_1000_NS10device_ptrIiEEE9Policy600ES8_PNS0_8NullTypeES8_SC_m4cmpiiSB_EEvbT0_T1_T2_T3_T4_PT6_PT7_T5_NS1_7vsmem_tEE19static_temp_storage;
	add.s32 	%r2051, %r2050, %r2049;
	ld.shared.u32 	%r2140, [%r2051];
$L__BB5_83:
	setp.ge.s32 	%p582, %r143, %r45;
	mov.pred 	%p614, 0;
	@%p582 bra 	$L__BB5_86;
	setp.ge.s32 	%p584, %r144, %r44;
	mov.pred 	%p614, -1;
	@%p584 bra 	$L__BB5_86;
	mul.wide.s32 	%rd1440, %r2140, 4;
	add.s64 	%rd1441, %rd6, %rd1440;
	ld.u32 	%r2052, [%rd1441];
	mul.wide.s32 	%rd1442, %r2141, 4;
	add.s64 	%rd1443, %rd6, %rd1442;
	ld.u32 	%r2053, [%rd1443];
	setp.lt.s32 	%p614, %r2052, %r2053;
$L__BB5_86:
	selp.b32 	%r2121, %r2140, %r2141, %p614;
	selp.u32 	%r2054, 1, 0, %p614;
	add.s32 	%r150, %r143, %r2054;
	not.pred 	%p585, %p614;
	selp.u32 	%r2055, 1, 0, %p585;
	add.s32 	%r151, %r144, %r2055;
	@%p614 bra 	$L__BB5_88;
	shl.b32 	%r2056, %r151, 2;
	mov.u32 	%r2057, _ZZN3cub18CUB_300001_SM_10006detail10merge_sort30DeviceMergeSortBlockSortKernelINS2_10policy_hubIN6thrust24THRUST_300001_SM_1000_NS10device_ptrIiEEE9Policy600ES8_PNS0_8NullTypeES8_SC_m4cmpiiSB_EEvbT0_T1_T2_T3_T4_PT6_PT7_T5_NS1_7vsmem_tEE19static_temp_storage;
	add.s32 	%r2058, %r2057, %r2056;
	ld.shared.u32 	%r2141, [%r2058];
	bra.uni 	$L__BB5_89;
$L__BB5_88:
	shl.b32 	%r2059, %r150, 2;
	mov.u32 	%r2060, _ZZN3cub18CUB_300001_SM_10006detail10merge_sort30DeviceMergeSortBlockSortKernelINS2_10policy_hubIN6thrust24THRUST_300001_SM_1000_NS10device_ptrIiEEE9Policy600ES8_PNS0_8NullTypeES8_SC_m4cmpiiSB_EEvbT0_T1_T2_T3_T4_PT6_PT7_T5_NS1_7vsmem_tEE19static_temp_storage;
	add.s32 	%r2061, %r2060, %r2059;
	ld.shared.u32 	%r2140, [%r2061];
$L__BB5_89:
	setp.ge.s32 	%p587, %r150, %r45;
	mov.pred 	%p615, 0;
	@%p587 bra 	$L__BB5_92;
	setp.ge.s32 	%p589, %r151, %r44;
	mov.pred 	%p615, -1;
	@%p589 bra 	$L__BB5_92;
	mul.wide.s32 	%rd1444, %r2140, 4;
	add.s64 	%rd1445, %rd6, %rd1444;
	ld.u32 	%r2062, [%rd1445];
	mul.wide.s32 	%rd1446, %r2141, 4;
	add.s64 	%rd1447, %rd6, %rd1446;
	ld.u32 	%r2063, [%rd1447];
	setp.lt.s32 	%p615, %r2062, %r2063;
$L__BB5_92:
	selp.b32 	%r2120, %r2140, %r2141, %p615;
	selp.u32 	%r2064, 1, 0, %p615;
	add.s32 	%r157, %r150, %r2064;
	not.pred 	%p590, %p615;
	selp.u32 	%r2065, 1, 0, %p590;
	add.s32 	%r158, %r151, %r2065;
	@%p615 bra 	$L__BB5_94;
	shl.b32 	%r2066, %r158, 2;
	mov.u32 	%r2067, _ZZN3cub18CUB_300001_SM_10006detail10merge_sort30DeviceMergeSortBlockSortKernelINS2_10policy_hubIN6thrust24THRUST_300001_SM_1000_NS10device_ptrIiEEE9Policy600ES8_PNS0_8NullTypeES8_SC_m4cmpiiSB_EEvbT0_T1_T2_T3_T4_PT6_PT7_T5_NS1_7vsmem_tEE19static_temp_storage;
	add.s32 	%r2068, %r2067, %r2066;
	ld.shared.u32 	%r2141, [%r2068];
	bra.uni 	$L__BB5_95;
$L__BB5_94:
	shl.b32 	%r2069, %r157, 2;
	mov.u32 	%r2070, _ZZN3cub18CUB_300001_SM_10006detail10merge_sort30DeviceMergeSortBlockSortKernelINS2_10policy_hubIN6thrust24THRUST_300001_SM_1000_NS10device_ptrIiEEE9Policy600ES8_PNS0_8NullTypeES8_SC_m4cmpiiSB_EEvbT0_T1_T2_T3_T4_PT6_PT7_T5_NS1_7vsmem_tEE19static_temp_storage;
	add.s32 	%r2071, %r2070, %r2069;
	ld.shared.u32 	%r2140, [%r2071];
$L__BB5_95:
	setp.ge.s32 	%p592, %r157, %r45;
	mov.pred 	%p616, 0;
	@%p592 bra 	$L__BB5_98;
	setp.ge.s32 	%p594, %r158, %r44;
	mov.pred 	%p616, -1;
	@%p594 bra 	$L__BB5_98;
	mul.wide.s32 	%rd1448, %r2140, 4;
	add.s64 	%rd1449, %rd6, %rd1448;
	ld.u32 	%r2072, [%rd1449];
	mul.wide.s32 	%rd1450, %r2141, 4;
	add.s64 	%rd1451, %rd6, %rd1450;
	ld.u32 	%r2073, [%rd1451];
	setp.lt.s32 	%p616, %r2072, %r2073;
$L__BB5_98:
	selp.b32 	%r2119, %r2140, %r2141, %p616;
	selp.u32 	%r2074, 1, 0, %p616;
	add.s32 	%r164, %r157, %r2074;
	not.pred 	%p595, %p616;
	selp.u32 	%r2075, 1, 0, %p595;
	add.s32 	%r165, %r158, %r2075;
	@%p616 bra 	$L__BB5_100;
	shl.b32 	%r2076, %r165, 2;
	mov.u32 	%r2077, _ZZN3cub18CUB_300001_SM_10006detail10merge_sort30DeviceMergeSortBlockSortKernelINS2_10policy_hubIN6thrust24THRUST_300001_SM_1000_NS10device_ptrIiEEE9Policy600ES8_PNS0_8NullTypeES8_SC_m4cmpiiSB_EEvbT0_T1_T2_T3_T4_PT6_PT7_T5_NS1_7vsmem_tEE19static_temp_storage;
	add.s32 	%r2078, %r2077, %r2076;
	ld.shared.u32 	%r2141, [%r2078];
	bra.uni 	$L__BB5_101;
$L__BB5_100:
	shl.b32 	%r2079, %r164, 2;
	mov.u32 	%r2080, _ZZN3cub18CUB_300001_SM_10006detail10merge_sort30DeviceMergeSortBlockSortKernelINS2_10policy_hubIN6thrust24THRUST_300001_SM_1000_NS10device_ptrIiEEE9Policy600ES8_PNS0_8NullTypeES8_SC_m4cmpiiSB_EEvbT0_T1_T2_T3_T4_PT6_PT7_T5_NS1_7vsmem_tEE19static_temp_storage;
	add.s32 	%r2081, %r2080, %r2079;
	ld.shared.u32 	%r2140, [%r2081];
$L__BB5_101:
	setp.ge.s32 	%p596, %r164, %r45;
	mov.u32 	%r2171, %r2141;
	@%p596 bra 	$L__BB5_104;
	setp.ge.s32 	%p597, %r165, %r44;
	mov.u32 	%r2171, %r2140;
	@%p597 bra 	$L__BB5_104;
	mul.wide.s32 	%rd1452, %r2140, 4;
	add.s64 	%rd1453, %rd6, %rd1452;
	ld.u32 	%r2082, [%rd1453];
	mul.wide.s32 	%rd1454, %r2141, 4;
	add.s64 	%rd1455, %rd6, %rd1454;
	ld.u32 	%r2083, [%rd1455];
	setp.lt.s32 	%p598, %r2082, %r2083;
	selp.b32 	%r2171, %r2140, %r2141, %p598;
$L__BB5_104:
	shl.b32 	%r2135, %r41, 1;
	setp.lt.u32 	%p599, %r41, 129;
	@%p599 bra 	$L__BB5_2;
	ld.param.s8 	%rs3, [_ZN3cub18CUB_300001_SM_10006detail10merge_sort30DeviceMergeSortBlockSortKernelINS2_10policy_hubIN6thrust24THRUST_300001_SM_1000_NS10device_ptrIiEEE9Policy600ES8_PNS0_8NullTypeES8_SC_m4cmpiiSB_EEvbT0_T1_T2_T3_T4_PT6_PT7_T5_NS1_7vsmem_tE_param_0];
	bar.sync 	0;
	setp.eq.s16 	%p600, %rs3, 0;
	@%p600 bra 	$L__BB5_107;
	st.shared.u32 	[%r5], %r2134;
	st.shared.u32 	[%r5+4], %r2133;
	st.shared.u32 	[%r5+8], %r2132;
	st.shared.u32 	[%r5+12], %r2131;
	st.shared.u32 	[%r5+16], %r2130;
	st.shared.u32 	[%r5+20], %r2129;
	st.shared.u32 	[%r5+24], %r2128;
	st.shared.u32 	[%r5+28], %r2127;
	st.shared.u32 	[%r5+32], %r2126;
	st.shared.u32 	[%r5+36], %r2125;
	st.shared.u32 	[%r5+40], %r2124;
	st.shared.u32 	[%r5+44], %r2123;
	st.shared.u32 	[%r5+48], %r2122;
	st.shared.u32 	[%r5+52], %r2121;
	st.shared.u32 	[%r5+56], %r2120;
	st.shared.u32 	[%r5+60], %r2119;
	st.shared.u32 	[%r5+64], %r2171;
	bar.warp.sync 	-1;
	ld.shared.u32 	%r2084, [%r4];
	ld.shared.u32 	%r2085, [%r4+128];
	ld.shared.u32 	%r2086, [%r4+256];
	ld.shared.u32 	%r2087, [%r4+384];
	ld.shared.u32 	%r2088, [%r4+512];
	ld.shared.u32 	%r2089, [%r4+640];
	ld.shared.u32 	%r2090, [%r4+768];
	ld.shared.u32 	%r2091, [%r4+896];
	ld.shared.u32 	%r2092, [%r4+1024];
	ld.shared.u32 	%r2093, [%r4+1152];
	ld.shared.u32 	%r2094, [%r4+1280];
	ld.shared.u32 	%r2095, [%r4+1408];
	ld.shared.u32 	%r2096, [%r4+1536];
	ld.shared.u32 	%r2097, [%r4+1664];
	ld.shared.u32 	%r2098, [%r4+1792];
	ld.shared.u32 	%r2099, [%r4+1920];
	ld.shared.u32 	%r2100, [%r4+2048];
	cvt.u64.u32 	%rd1456, %r3;
	cvt.u64.u32 	%rd1457, %r2;
	add.s64 	%rd1458, %rd4, %rd1457;
	add.s64 	%rd1459, %rd1458, %rd1456;
	shl.b64 	%rd1460, %rd1459, 2;
	add.s64 	%rd1461, %rd3, %rd1460;
	st.global.u32 	[%rd1461], %r2084;
	st.global.u32 	[%rd1461+128], %r2085;
	st.global.u32 	[%rd1461+256], %r2086;
	st.global.u32 	[%rd1461+384], %r2087;
	st.global.u32 	[%rd1461+512], %r2088;
	st.global.u32 	[%rd1461+640], %r2089;
	st.global.u32 	[%rd1461+768], %r2090;
	st.global.u32 	[%rd1461+896], %r2091;
	st.global.u32 	[%rd1461+1024], %r2092;
	st.global.u32 	[%rd1461+1152], %r2093;
	st.global.u32 	[%rd1461+1280], %r2094;
	st.global.u32 	[%rd1461+1408], %r2095;
	st.global.u32 	[%rd1461+1536], %r2096;
	st.global.u32 	[%rd1461+1664], %r2097;
	st.global.u32 	[%rd1461+1792], %r2098;
	st.global.u32 	[%rd1461+1920], %r2099;
	st.global.u32 	[%rd1461+2048], %r2100;
	bra.uni 	$L__BB5_351;
$L__BB5_107:
	st.shared.u32 	[%r5], %r2134;
	st.shared.u32 	[%r5+4], %r2133;
	st.shared.u32 	[%r5+8], %r2132;
	st.shared.u32 	[%r5+12], %r2131;
	st.shared.u32 	[%r5+16], %r2130;
	st.shared.u32 	[%r5+20], %r2129;
	st.shared.u32 	[%r5+24], %r2128;
	st.shared.u32 	[%r5+28], %r2127;
	st.shared.u32 	[%r5+32], %r2126;
	st.shared.u32 	[%r5+36], %r2125;
	st.shared.u32 	[%r5+40], %r2124;
	st.shared.u32 	[%r5+44], %r2123;
	st.shared.u32 	[%r5+48], %r2122;
	st.shared.u32 	[%r5+52], %r2121;
	st.shared.u32 	[%r5+56], %r2120;
	st.shared.u32 	[%r5+60], %r2119;
	st.shared.u32 	[%r5+64], %r2171;
	bar.warp.sync 	-1;
	ld.shared.u32 	%r2101, [%r4];
	ld.shared.u32 	%r2102, [%r4+128];
	ld.shared.u32 	%r2103, [%r4+256];
	ld.shared.u32 	%r2104, [%r4+384];
	ld.shared.u32 	%r2105, [%r4+512];
	ld.shared.u32 	%r2106, [%r4+640];
	ld.shared.u32 	%r2107, [%r4+768];
	ld.shared.u32 	%r2108, [%r4+896];
	ld.shared.u32 	%r2109, [%r4+1024];
	ld.shared.u32 	%r2110, [%r4+1152];
	ld.shared.u32 	%r2111, [%r4+1280];
	ld.shared.u32 	%r2112, [%r4+1408];
	ld.shared.u32 	%r2113, [%r4+1536];
	ld.shared.u32 	%r2114, [%r4+1664];
	ld.shared.u32 	%r2115, [%r4+1792];
	ld.shared.u32 	%r2116, [%r4+1920];
	ld.shared.u32 	%r2117, [%r4+2048];
	add.s64 	%rd1463, %rd1, %rd837;
	st.global.u32 	[%rd1463], %r2101;
	st.global.u32 	[%rd1463+128], %r2102;
	st.global.u32 	[%rd1463+256], %r2103;
	st.global.u32 	[%rd1463+384], %r2104;
	st.global.u32 	[%rd1463+512], %r2105;
	st.global.u32 	[%rd1463+640], %r2106;
	st.global.u32 	[%rd1463+768], %r2107;
	st.global.u32 	[%rd1463+896], %r2108;
	st.global.u32 	[%rd1463+1024], %r2109;
	st.global.u32 	[%rd1463+1152], %r2110;
	st.global.u32 	[%rd1463+1280], %r2111;
	st.global.u32 	[%rd1463+1408], %r2112;
	st.global.u32 	[%rd1463+1536], %r2113;
	st.global.u32 	[%rd1463+1664], %r2114;
	st.global.u32 	[%rd1463+1792], %r2115;
	st.global.u32 	[%rd1463+1920], %r2116;
	st.global.u32 	[%rd1463+2048], %r2117;
	bra.uni 	$L__BB5_351;
$L__BB5_108:
	cvt.u32.u64 	%r514, %rd4;
	cvt.u32.u64 	%r515, %rd10;
	sub.s32 	%r516, %r515, %r514;
	min.s32 	%r173, %r516, 4352;
	// begin inline asm
	griddepcontrol.wait;
	// end inline asm
	shl.b64 	%rd17, %rd4, 2;
	add.s64 	%rd18, %rd2, %rd17;
	mov.u32 	%r174, %tid.x;
	ld.global.u32 	%r2188, [%rd18];
	and.b32  	%r517, %r174, 31;
	and.b32  	%r518, %r174, 992;
	mul.lo.s32 	%r519, %r518, 17;
	or.b32  	%r176, %r519, %r517;
	setp.ge.s32 	%p66, %r176, %r173;
	mov.u32 	%r2172, %r2188;
	@%p66 bra 	$L__BB5_110;
	cvt.u64.u32 	%rd19, %r176;
	add.s64 	%rd20, %rd4, %rd19;
	shl.b64 	%rd21, %rd20, 2;
	add.s64 	%rd22, %rd2, %rd21;
	ld.global.u32 	%r2172, [%rd22];
$L__BB5_110:
	add.s32 	%r179, %r176, 32;
	setp.ge.s32 	%p67, %r179, %r173;
	mov.u32 	%r2173, %r2188;
	@%p67 bra 	$L__BB5_112;
	cvt.u64.u32 	%rd23, %r176;
	add.s64 	%rd24, %rd4, %rd23;
	shl.b64 	%rd25, %rd24, 2;
	add.s64 	%rd26, %rd2, %rd25;
	ld.global.u32 	%r2173, [%rd26+128];
$L__BB5_112:
	add.s32 	%r520, %r176, 64;
	setp.ge.s32 	%p68, %r520, %r173;
	mov.u32 	%r2174, %r2188;
	@%p68 bra 	$L__BB5_114;
	cvt.u64.u32 	%rd27, %r176;
	add.s64 	%rd28, %rd4, %rd27;
	shl.b64 	%rd29, %rd28, 2;
	add.s64 	%rd30, %rd2, %rd29;
	ld.global.u32 	%r2174, [%rd30+256];
$L__BB5_114:
	add.s32 	%r521, %r176, 96;
	setp.ge.s32 	%p69, %r521, %r173;
	mov.u32 	%r2175, %r2188;
	@%p69 bra 	$L__BB5_116;
	cvt.u64.u32 	%rd31, %r176;
	add.s64 	%rd32, %rd4, %rd31;
	shl.b64 	%rd33, %rd32, 2;
	add.s64 	%rd34, %rd2, %rd33;
	ld.global.u32 	%r2175, [%rd34+384];
$L__BB5_116:
	add.s32 	%r522, %r176, 128;
	setp.ge.s32 	%p70, %r522, %r173;
	mov.u32 	%r2176, %r2188;
	@%p70 bra 	$L__BB5_118;
	cvt.u64.u32 	%rd35, %r176;
	add.s64 	%rd36, %rd4, %rd35;
	shl.b64 	%rd37, %rd36, 2;
	add.s64 	%rd38, %rd2, %rd37;
	ld.global.u32 	%r2176, [%rd38+512];
$L__BB5_118:
	add.s32 	%r523, %r176, 160;
	setp.ge.s32 	%p71, %r523, %r173;
	mov.u32 	%r2177, %r2188;
	@%p71 bra 	$L__BB5_120;
	cvt.u64.u32 	%rd39, %r176;
	add.s64 	%rd40, %rd4, %rd39;
	shl.b64 	%rd41, %rd40, 2;
	add.s64 	%rd42, %rd2, %rd41;
	ld.global.u32 	%r2177, [%rd42+640];
$L__BB5_120:
	add.s32 	%r524, %r176, 192;
	setp.ge.s32 	%p72, %r524, %r173;
	mov.u32 	%r2178, %r2188;
	@%p72 bra 	$L__BB5_122;
	cvt.u64.u32 	%rd43, %r176;
	add.s64 	%rd44, %rd4, %rd43;
	shl.b64 	%rd45, %rd44, 2;
	add.s64 	%rd46, %rd2, %rd45;
	ld.global.u32 	%r2178, [%rd46+768];
$L__BB5_122:
	add.s32 	%r192, %r176, 224;
	setp.ge.s32 	%p73, %r192, %r173;
	mov.u32 	%r2179, %r2188;
	@%p73 bra 	$L__BB5_124;
	cvt.u64.u32 	%rd47, %r176;
	add.s64 	%rd48, %rd4, %rd47;
	shl.b64 	%rd49, %rd48, 2;
	add.s64 	%rd50, %rd2, %rd49;
	ld.global.u32 	%r2179, [%rd50+896];
$L__BB5_124:
	add.s32 	%r195, %r176, 256;
	setp.ge.s32 	%p74, %r195, %r173;
	mov.u32 	%r2180, %r2188;
	@%p74 bra 	$L__BB5_126;
	cvt.u64.u32 	%rd51, %r176;
	add.s64 	%rd52, %rd4, %rd51;
	shl.b64 	%rd53, %rd52, 2;
	add.s64 	%rd54, %rd2, %rd53;
	ld.global.u32 	%r2180, [%rd54+1024];
$L__BB5_126:
	add.s32 	%r198, %r176, 288;
	setp.ge.s32 	%p75, %r198, %r173;
	mov.u32 	%r2181, %r2188;
	@%p75 bra 	$L__BB5_128;
	cvt.u64.u32 	%rd55, %r176;
	add.s64 	%rd56, %rd4, %rd55;
	shl.b64 	%rd57, %rd56, 2;
	add.s64 	%rd58, %rd2, %rd57;
	ld.global.u32 	%r2181, [%rd58+1152];
$L__BB5_128:
	add.s32 	%r201, %r176, 320;
	setp.ge.s32 	%p76, %r201, %r173;
	mov.u32 	%r2182, %r2188;
	@%p76 bra 	$L__BB5_130;
	cvt.u64.u32 	%rd59, %r176;
	add.s64 	%rd60, %rd4, %rd59;
	shl.b64 	%rd61, %rd60, 2;
	add.s64 	%rd62, %rd2, %rd61;
	ld.global.u32 	%r2182, [%rd62+1280];
$L__BB5_130:
	add.s32 	%r204, %r176, 352;
	setp.ge.s32 	%p77, %r204, %r173;
	mov.u32 	%r2183, %r2188;
	@%p77 bra 	$L__BB5_132;
	cvt.u64.u32 	%rd63, %r176;
	add.s64 	%rd64, %rd4, %rd63;
	shl.b64 	%rd65, %rd64, 2;
	add.s64 	%rd66, %rd2, %rd65;
	ld.global.u32 	%r2183, [%rd66+1408];
$L__BB5_132:
	add.s32 	%r207, %r176, 384;
	setp.ge.s32 	%p78, %r207, %r173;
	mov.u32 	%r2184, %r2188;
	@%p78 bra 	$L__BB5_134;
	cvt.u64.u32 	%rd67, %r176;
	add.s64 	%rd68, %rd4, %rd67;
	shl.b64 	%rd69, %rd68, 2;
	add.s64 	%rd70, %rd2, %rd69;
	ld.global.u32 	%r2184, [%rd70+1536];
$L__BB5_134:
	add.s32 	%r525, %r176, 416;
	setp.ge.s32 	%p79, %r525, %r173;
	mov.u32 	%r2185, %r2188;
	@%p79 bra 	$L__BB5_136;
	cvt.u64.u32 	%rd71, %r176;
	add.s64 	%rd72, %rd4, %rd71;
	shl.b64 	%rd73, %rd72, 2;
	add.s64 	%rd74, %rd2, %rd73;
	ld.global.u32 	%r2185, [%rd74+1664];
$L__BB5_136:
	add.s32 	%r526, %r176, 448;
	setp.ge.s32 	%p80, %r526, %r173;
	mov.u32 	%r2186, %r2188;
	@%p80 bra 	$L__BB5_138;
	cvt.u64.u32 	%rd75, %r176;
	add.s64 	%rd76, %rd4, %rd75;
	shl.b64 	%rd77, %rd76, 2;
	add.s64 	%rd78, %rd2, %rd77;
	ld.global.u32 	%r2186, [%rd78+1792];
$L__BB5_138:
	add.s32 	%r527, %r176, 480;
	setp.ge.s32 	%p81, %r527, %r173;
	mov.u32 	%r2187, %r2188;
	@%p81 bra 	$L__BB5_140;
	cvt.u64.u32 	%rd79, %r176;
	add.s64 	%rd80, %rd4, %rd79;
	shl.b64 	%rd81, %rd80, 2;
	add.s64 	%rd82, %rd2, %rd81;
	ld.global.u32 	%r2187, [%rd82+1920];
$L__BB5_140:
	add.s32 	%r216, %r176, 512;
	setp.ge.s32 	%p82, %r216, %r173;
	@%p82 bra 	$L__BB5_142;
	cvt.u64.u32 	%rd83, %r176;
	add.s64 	%rd84, %rd4, %rd83;
	shl.b64 	%rd85, %rd84, 2;
	add.s64 	%rd86, %rd2, %rd85;
	ld.global.u32 	%r2188, [%rd86+2048];
$L__BB5_142:
	// begin inline asm
	mov.u32 %r528, %laneid;
	// end inline asm
	shr.u32 	%r529, %r174, 5;
	mad.lo.s32 	%r530, %r529, 544, %r528;
	shl.b32 	%r531, %r530, 2;
	mov.u32 	%r532, _ZZN3cub18CUB_300001_SM_10006detail10merge_sort30DeviceMergeSortBlockSortKernelINS2_10policy_hubIN6thrust24THRUST_300001_SM_1000_NS10device_ptrIiEEE9Policy600ES8_PNS0_8NullTypeES8_SC_m4cmpiiSB_EEvbT0_T1_T2_T3_T4_PT6_PT7_T5_NS1_7vsmem_tEE19static_temp_storage;
	add.s32 	%r219, %r532, %r531;
	st.shared.u32 	[%r219], %r2172;
	st.shared.u32 	[%r219+128], %r2173;
	st.shared.u32 	[%r219+256], %r2174;
	st.shared.u32 	[%r219+384], %r2175;
	st.shared.u32 	[%r219+512], %r2176;
	st.shared.u32 	[%r219+640], %r2177;
	st.shared.u32 	[%r219+768], %r2178;
	st.shared.u32 	[%r219+896], %r2179;
	st.shared.u32 	[%r219+1024], %r2180;
	st.shared.u32 	[%r219+1152], %r2181;
	st.shared.u32 	[%r219+1280], %r2182;
	st.shared.u32 	[%r219+1408], %r2183;
	st.shared.u32 	[%r219+1536], %r2184;
	st.shared.u32 	[%r219+1664], %r2185;
	st.shared.u32 	[%r219+1792], %r2186;
	st.shared.u32 	[%r219+1920], %r2187;
	st.shared.u32 	[%r219+2048], %r2188;
	bar.warp.sync 	-1;
	shl.b32 	%r533, %r528, 4;
	add.s32 	%r534, %r530, %r533;
	shl.b32 	%r535, %r534, 2;
	add.s32 	%r220, %r532, %r535;
	ld.shared.u32 	%r2252, [%r220];
	ld.shared.u32 	%r222, [%r220+4];
	ld.shared.u32 	%r223, [%r220+8];
	ld.shared.u32 	%r224, [%r220+12];
	ld.shared.u32 	%r225, [%r220+16];
	ld.shared.u32 	%r226, [%r220+20];
	ld.shared.u32 	%r227, [%r220+24];
	ld.shared.u32 	%r228, [%r220+28];
	ld.shared.u32 	%r229, [%r220+32];
	ld.shared.u32 	%r230, [%r220+36];
	ld.shared.u32 	%r231, [%r220+40];
	ld.shared.u32 	%r232, [%r220+44];
	ld.shared.u32 	%r233, [%r220+48];
	ld.shared.u32 	%r234, [%r220+52];
	ld.shared.u32 	%r235, [%r220+56];
	ld.shared.u32 	%r236, [%r220+60];
	ld.shared.u32 	%r237, [%r220+64];
	bar.sync 	0;
	// begin inline asm
	griddepcontrol.launch_dependents;
	// end inline asm
	mul.lo.s32 	%r238, %r174, 17;
	ld.global.u64 	%rd7, [a_i];
	add.s32 	%r536, %r238, 1;
	setp.ge.u32 	%p83, %r536, %r173;
	mov.u32 	%r2234, %r2252;
	mov.u32 	%r2191, %r2252;
	@%p83 bra 	$L__BB5_144;
	mul.wide.s32 	%rd87, %r2252, 4;
	add.s64 	%rd88, %rd7, %rd87;
	ld.u32 	%r537, [%rd88];
	mul.wide.s32 	%rd89, %r222, 4;
	add.s64 	%rd90, %rd7, %rd89;
	ld.u32 	%r538, [%rd90];
	setp.lt.s32 	%p84, %r537, %r538;
	selp.b32 	%r2191, %r222, %r2252, %p84;
	mov.u32 	%r2234, %r222;
$L__BB5_144:
	add.s32 	%r539, %r238, 2;
	setp.ge.u32 	%p85, %r539, %r173;
	mov.u32 	%r2193, %r2191;
	@%p85 bra 	$L__BB5_146;
	mul.wide.s32 	%rd91, %r2191, 4;
	add.s64 	%rd92, %rd7, %rd91;
	ld.u32 	%r540, [%rd92];
	mul.wide.s32 	%rd93, %r223, 4;
	add.s64 	%rd94, %rd7, %rd93;
	ld.u32 	%r541, [%rd94];
	setp.lt.s32 	%p86, %r540, %r541;
	selp.b32 	%r2193, %r223, %r2191, %p86;
	mov.u32 	%r2191, %r223;
$L__BB5_146:
	add.s32 	%r542, %r238, 3;
	setp.ge.u32 	%p87, %r542, %r173;
	mov.u32 	%r2195, %r2193;
	@%p87 bra 	$L__BB5_148;
	mul.wide.s32 	%rd95, %r2193, 4;
	add.s64 	%rd96, %rd7, %rd95;
	ld.u32 	%r543, [%rd96];
	mul.wide.s32 	%rd97, %r224, 4;
	add.s64 	%rd98, %rd7, %rd97;
	ld.u32 	%r544, [%rd98];
	setp.lt.s32 	%p88, %r543, %r544;
	selp.b32 	%r2195, %r224, %r2193, %p88;
	mov.u32 	%r2193, %r224;
$L__BB5_148:
	add.s32 	%r545, %r238, 4;
	setp.ge.u32 	%p89, %r545, %r173;
	mov.u32 	%r2197, %r2195;
	@%p89 bra 	$L__BB5_150;
	mul.wide.s32 	%rd99, %r2195, 4;
	add.s64 	%rd100, %rd7, %rd99;
	ld.u32 	%r546, [%rd100];
	mul.wide.s32 	%rd101, %r225, 4;
	add.s64 	%rd102, %rd7, %rd101;
	ld.u32 	%r547, [%rd102];
	setp.lt.s32 	%p90, %r546, %r547;
	selp.b32 	%r2197, %r225, %r2195, %p90;
	mov.u32 	%r2195, %r225;
$L__BB5_150:
	add.s32 	%r548, %r238, 5;
	setp.ge.u32 	%p91, %r548, %r173;
	mov.u32 	%r2199, %r2197;
	@%p91 bra 	$L__BB5_152;
	mul.wide.s32 	%rd103, %r2197, 4;
	add.s64 	%rd104, %rd7, %rd103;
	ld.u32 	%r549, [%rd104];
	mul.wide.s32 	%rd105, %r226, 4;
	add.s64 	%rd106, %rd7, %rd105;
	ld.u32 	%r550, [%rd106];
	setp.lt.s32 	%p92, %r549, %r550;
	selp.b32 	%r2199, %r226, %r2197, %p92;
	mov.u32 	%r2197, %r226;
$L__BB5_152:
	add.s32 	%r551, %r238, 6;
	setp.ge.u32 	%p93, %r551, %r173;
	mov.u32 	%r2201, %r2199;
	@%p93 bra 	$L__BB5_154;
	mul.wide.s32 	%rd107, %r2199, 4;
	add.s64 	%rd108, %rd7, %rd107;
	ld.u32 	%r552, [%rd108];
	mul.wide.s32 	%rd109, %r227, 4;
	add.s64 	%rd110, %rd7, %rd109;
	ld.u32 	%r553, [%rd110];
	setp.lt.s32 	%p94, %r552, %r553;
	selp.b32 	%r2201, %r227, %r2199, %p94;
	mov.u32 	%r2199, %r227;
$L__BB5_154:
	add.s32 	%r554, %r238, 7;
	setp.ge.u32 	%p95, %r554, %r173;
	mov.u32 	%r2203, %r2201;
	@%p95 bra 	$L__BB5_156;
	mul.wide.s32 	%rd111, %r2201, 4;
	add.s64 	%rd112, %rd7, %rd111;
	ld.u32 	%r555, [%rd112];
	mul.wide.s32 	%rd113, %r228, 4;
	add.s64 	%rd114, %rd7, %rd113;
	ld.u32 	%r556, [%rd114];
	setp.lt.s32 	%p96, %r555, %r556;
	selp.b32 	%r2203, %r228, %r2201, %p96;
	mov.u32 	%r2201, %r228;
$L__BB5_156:
	add.s32 	%r557, %r238, 8;
	setp.ge.u32 	%p97, %r557, %r173;
	mov.u32 	%r2205, %r2203;
	@%p97 bra 	$L__BB5_158;
	mul.wide.s32 	%rd115, %r2203, 4;
	add.s64 	%rd116, %rd7, %rd115;
	ld.u32 	%r558, [%rd116];
	mul.wide.s32 	%rd117, %r229, 4;
	add.s64 	%rd118, %rd7, %rd117;
	ld.u32 	%r559, [%rd118];
	setp.lt.s32 	%p98, %r558, %r559;
	selp.b32 	%r2205, %r229, %r2203, %p98;
	mov.u32 	%r2203, %r229;
$L__BB5_158:
	add.s32 	%r560, %r238, 9;
	setp.ge.u32 	%p99, %r560, %r173;
	mov.u32 	%r2207, %r2205;
	@%p99 bra 	$L__BB5_160;
	mul.wide.s32 	%rd119, %r2205, 4;
	add.s64 	%rd120, %rd7, %rd119;
	ld.u32 	%r561, [%rd120];
	mul.wide.s32 	%rd121, %r230, 4;
	add.s64 	%rd122, %rd7, %rd121;
	ld.u32 	%r562, [%rd122];
	setp.lt.s32 	%p100, %r561, %r562;
	selp.b32 	%r2207, %r230, %r2205, %p100;
	mov.u32 	%r2205, %r230;
$L__BB5_160:
	add.s32 	%r563, %r238, 10;
	setp.ge.u32 	%p101, %r563, %r173;
	mov.u32 	%r2209, %r2207;
	@%p101 bra 	$L__BB5_162;
	mul.wide.s32 	%rd123, %r2207, 4;
	add.s64 	%rd124, %rd7, %rd123;
	ld.u32 	%r564, [%rd124];
	mul.wide.s32 	%rd125, %r231, 4;
	add.s64 	%rd126, %rd7, %rd125;
	ld.u32 	%r565, [%rd126];
	setp.lt.s32 	%p102, %r564, %r565;
	selp.b32 	%r2209, %r231, %r2207, %p102;
	mov.u32 	%r2207, %r231;
$L__BB5_162:
	add.s32 	%r566, %r238, 11;
	setp.ge.u32 	%p103, %r566, %r173;
	mov.u32 	%r2211, %r2209;
	@%p103 bra 	$L__BB5_164;
	mul.wide.s32 	%rd127, %r2209, 4;
	add.s64 	%rd128, %rd7, %rd127;
	ld.u32 	%r567, [%rd128];
	mul.wide.s32 	%rd129, %r232, 4;
	add.s64 	%rd130, %rd7, %rd129;
	ld.u32 	%r568, [%rd130];
	setp.lt.s32 	%p104, %r567, %r568;
	selp.b32 	%r2211, %r232, %r2209, %p104;
	mov.u32 	%r2209, %r232;
$L__BB5_164:
	add.s32 	%r569, %r238, 12;
	setp.ge.u32 	%p105, %r569, %r173;
	mov.u32 	%r2213, %r2211;
	@%p105 bra 	$L__BB5_166;
	mul.wide.s32 	%rd131, %r2211, 4;
	add.s64 	%rd132, %rd7, %rd131;
	ld.u32 	%r570, [%rd132];
	mul.wide.s32 	%rd133, %r233, 4;
	add.s64 	%rd134, %rd7, %rd133;
	ld.u32 	%r571, [%rd134];
	setp.lt.s32 	%p106, %r570, %r571;
	selp.b32 	%r2213, %r233, %r2211, %p106;
	mov.u32 	%r2211, %r233;
$L__BB5_166:
	add.s32 	%r572, %r238, 13;
	setp.ge.u32 	%p107, %r572, %r173;
	mov.u32 	%r2215, %r2213;
	@%p107 bra 	$L__BB5_168;
	mul.wide.s32 	%rd135, %r2213, 4;
	add.s64 	%rd136, %rd7, %rd135;
	ld.u32 	%r573, [%rd136];
	mul.wide.s32 	%rd137, %r234, 4;
	add.s64 	%rd138, %rd7, %rd137;
	ld.u32 	%r574, [%rd138];
	setp.lt.s32 	%p108, %r573, %r574;
	selp.b32 	%r2215, %r234, %r2213, %p108;
	mov.u32 	%r2213, %r234;
$L__BB5_168:
	add.s32 	%r575, %r238, 14;
	setp.ge.u32 	%p109, %r575, %r173;
	mov.u32 	%r2217, %r2215;
	@%p109 bra 	$L__BB5_170;
	mul.wide.s32 	%rd139, %r2215, 4;
	add.s64 	%rd140, %rd7, %rd139;
	ld.u32 	%r576, [%rd140];
	mul.wide.s32 	%rd141, %r235, 4;
	add.s64 	%rd142, %rd7, %rd141;
	ld.u32 	%r577, [%rd142];
	setp.lt.s32 	%p110, %r576, %r577;
	selp.b32 	%r2217, %r235, %r2215, %p110;
	mov.u32 	%r2215, %r235;
$L__BB5_170:
	add.s32 	%r578, %r238, 15;
	setp.ge.u32 	%p111, %r578, %r173;
	mov.u32 	%r2218, %r2217;
	@%p111 bra 	$L__BB5_172;
	mul.wide.s32 	%rd143, %r2217, 4;
	add.s64 	%rd144, %rd7, %rd143;
	ld.u32 	%r579, [%rd144];
	mul.wide.s32 	%rd145, %r236, 4;
	add.s64 	%rd146, %rd7, %rd145;
	ld.u32 	%r580, [%rd146];
	setp.lt.s32 	%p112, %r579, %r580;
	selp.b32 	%r2218, %r236, %r2217, %p112;
	mov.u32 	%r2217, %r236;
$L__BB5_172:
	add.s32 	%r581, %r238, 16;
	setp.lt.u32 	%p113, %r581, %r173;
	selp.b32 	%r2289, %r237, %r2218, %p113;
	setp.ge.u32 	%p114, %r238, %r173;
	@%p114 bra 	$L__BB5_174;
	mul.wide.s32 	%rd147, %r2234, 4;
	add.s64 	%rd148, %rd7, %rd147;
	ld.u32 	%r582, [%rd148];
	mul.wide.s32 	%rd149, %r2252, 4;
	add.s64 	%rd150, %rd7, %rd149;
	ld.u32 	%r583, [%rd150];
	setp.lt.s32 	%p115, %r582, %r583;
	selp.b32 	%r584, %r2252, %r2234, %p115;
	selp.b32 	%r585, %r2234, %r2252, %p115;
	mul.wide.s32 	%rd151, %r2193, 4;
	add.s64 	%rd152, %rd7, %rd151;
	ld.u32 	%r586, [%rd152];
	mul.wide.s32 	%rd153, %r2191, 4;
	add.s64 	%rd154, %rd7, %rd153;
	ld.u32 	%r587, [%rd154];
	setp.lt.s32 	%p116, %r586, %r587;
	selp.b32 	%r588, %r2191, %r2193, %p116;
	selp.b32 	%r589, %r2193, %r2191, %p116;
	mul.wide.s32 	%rd155, %r2197, 4;
	add.s64 	%rd156, %rd7, %rd155;
	ld.u32 	%r590, [%rd156];
	mul.wide.s32 	%rd157, %r2195, 4;
	add.s64 	%rd158, %rd7, %rd157;
	ld.u32 	%r591, [%rd158];
	setp.lt.s32 	%p117, %r590, %r591;
	selp.b32 	%r592, %r2195, %r2197, %p117;
	selp.b32 	%r593, %r2197, %r2195, %p117;
	mul.wide.s32 	%rd159, %r2201, 4;
	add.s64 	%rd160, %rd7, %rd159;
	ld.u32 	%r594, [%rd160];
	mul.wide.s32 	%rd161, %r2199, 4;
	add.s64 	%rd162, %rd7, %rd161;
	ld.u32 	%r595, [%rd162];
	setp.lt.s32 	%p118, %r594, %r595;
	selp.b32 	%r596, %r2199, %r2201, %p118;
	selp.b32 	%r597, %r2201, %r2199, %p118;
	mul.wide.s32 	%rd163, %r2205, 4;
	add.s64 	%rd164, %rd7, %rd163;
	ld.u32 	%r598, [%rd164];
	mul.wide.s32 	%rd165, %r2203, 4;
	add.s64 	%rd166, %rd7, %rd165;
	ld.u32 	%r599, [%rd166];
	setp.lt.s32 	%p119, %r598, %r599;
	selp.b32 	%r600, %r2203, %r2205, %p119;
	selp.b32 	%r601, %r2205, %r2203, %p119;
	mul.wide.s32 	%rd167, %r2209, 4;
	add.s64 	%rd168, %rd7, %rd167;
	ld.u32 	%r602, [%rd168];
	mul.wide.s32 	%rd169, %r2207, 4;
	add.s64 	%rd170, %rd7, %rd169;
	ld.u32 	%r603, [%rd170];
	setp.lt.s32 	%p120, %r602, %r603;
	selp.b32 	%r604, %r2207, %r2209, %p120;
	selp.b32 	%r605, %r2209, %r2207, %p120;
	mul.wide.s32 	%rd171, %r2213, 4;
	add.s64 	%rd172, %rd7, %rd171;
	ld.u32 	%r606, [%rd172];
	mul.wide.s32 	%rd173, %r2211, 4;
	add.s64 	%rd174, %rd7, %rd173;
	ld.u32 	%r607, [%rd174];
	setp.lt.s32 	%p121, %r606, %r607;
	selp.b32 	%r608, %r2211, %r2213, %p121;
	selp.b32 	%r609, %r2213, %r2211, %p121;
	mul.wide.s32 	%rd175, %r2217, 4;
	add.s64 	%rd176, %rd7, %rd175;
	ld.u32 	%r610, [%rd176];
	mul.wide.s32 	%rd177, %r2215, 4;
	add.s64 	%rd178, %rd7, %rd177;
	ld.u32 	%r611, [%rd178];
	setp.lt.s32 	%p122, %r610, %r611;
	selp.b32 	%r612, %r2215, %r2217, %p122;
	selp.b32 	%r613, %r2217, %r2215, %p122;
	mul.wide.s32 	%rd179, %r589, 4;
	add.s64 	%rd180, %rd7, %rd179;
	ld.u32 	%r614, [%rd180];
	mul.wide.s32 	%rd181, %r584, 4;
	add.s64 	%rd182, %rd7, %rd181;
	ld.u32 	%r615, [%rd182];
	setp.lt.s32 	%p123, %r614, %r615;
	selp.b32 	%r616, %r584, %r589, %p123;
	selp.b32 	%r617, %r589, %r584, %p123;
	mul.wide.s32 	%rd183, %r593, 4;
	add.s64 	%rd184, %rd7, %rd183;
	ld.u32 	%r618, [%rd184];
	mul.wide.s32 	%rd185, %r588, 4;
	add.s64 	%rd186, %rd7, %rd185;
	ld.u32 	%r619, [%rd186];
	setp.lt.s32 	%p124, %r618, %r619;
	selp.b32 	%r620, %r588, %r593, %p124;
	selp.b32 	%r621, %r593, %r588, %p124;
	mul.wide.s32 	%rd187, %r597, 4;
	add.s64 	%rd188, %rd7, %rd187;
	ld.u32 	%r622, [%rd188];
	mul.wide.s32 	%rd189, %r592, 4;
	add.s64 	%rd190, %rd7, %rd189;
	ld.u32 	%r623, [%rd190];
	setp.lt.s32 	%p125, %r622, %r623;
	selp.b32 	%r624, %r592, %r597, %p125;
	selp.b32 	%r625, %r597, %r592, %p125;
	mul.wide.s32 	%rd191, %r601, 4;
	add.s64 	%rd192, %rd7, %rd191;
	ld.u32 	%r626, [%rd192];
	mul.wide.s32 	%rd193, %r596, 4;
	add.s64 	%rd194, %rd7, %rd193;
	ld.u32 	%r627, [%rd194];
	setp.lt.s32 	%p126, %r626, %r627;
	selp.b32 	%r628, %r596, %r601, %p126;
	selp.b32 	%r629, %r601, %r596, %p126;
	mul.wide.s32 	%rd195, %r605, 4;
	add.s64 	%rd196, %rd7, %rd195;
	ld.u32 	%r630, [%rd196];
	mul.wide.s32 	%rd197, %r600, 4;
	add.s64 	%rd198, %rd7, %rd197;
	ld.u32 	%r631, [%rd198];
	setp.lt.s32 	%p127, %r630, %r631;
	selp.b32 	%r632, %r600, %r605, %p127;
	selp.b32 	%r633, %r605, %r600, %p127;
	mul.wide.s32 	%rd199, %r609, 4;
	add.s64 	%rd200, %rd7, %rd199;
	ld.u32 	%r634, [%rd200];
	mul.wide.s32 	%rd201, %r604, 4;
	add.s64 	%rd202, %rd7, %rd201;
	ld.u32 	%r635, [%rd202];
	setp.lt.s32 	%p128, %r634, %r635;
	selp.b32 	%r636, %r604, %r609, %p128;
	selp.b32 	%r637, %r609, %r604, %p128;
	mul.wide.s32 	%rd203, %r613, 4;
	add.s64 	%rd204, %rd7, %rd203;
	ld.u32 	%r638, [%rd204];
	mul.wide.s32 	%rd205, %r608, 4;
	add.s64 	%rd206, %rd7, %rd205;
	ld.u32 	%r639, [%rd206];
	setp.lt.s32 	%p129, %r638, %r639;
	selp.b32 	%r640, %r608, %r613, %p129;
	selp.b32 	%r641, %r613, %r608, %p129;
	mul.wide.s32 	%rd207, %r2289, 4;
	add.s64 	%rd208, %rd7, %rd207;
	ld.u32 	%r642, [%rd208];
	mul.wide.s32 	%rd209, %r612, 4;
	add.s64 	%rd210, %rd7, %rd209;
	ld.u32 	%r643, [%rd210];
	setp.lt.s32 	%p130, %r642, %r643;
	selp.b32 	%r644, %r612, %r2289, %p130;
	selp.b32 	%r645, %r2289, %r612, %p130;
	mul.wide.s32 	%rd211, %r617, 4;
	add.s64 	%rd212, %rd7, %rd211;
	ld.u32 	%r646, [%rd212];
	mul.wide.s32 	%rd213, %r585, 4;
	add.s64 	%rd214, %rd7, %rd213;
	ld.u32 	%r647, [%rd214];
	setp.lt.s32 	%p131, %r646, %r647;
	selp.b32 	%r648, %r585, %r617, %p131;
	selp.b32 	%r649, %r617, %r585, %p131;
	mul.wide.s32 	%rd215, %r621, 4;
	add.s64 	%rd216, %rd7, %rd215;
	ld.u32 	%r650, [%rd216];
	mul.wide.s32 	%rd217, %r616, 4;
	add.s64 	%rd218, %rd7, %rd217;
	ld.u32 	%r651, [%rd218];
	setp.lt.s32 	%p132, %r650, %r651;
	selp.b32 	%r652, %r616, %r621, %p132;
	selp.b32 	%r653, %r621, %r616, %p132;
	mul.wide.s32 	%rd219, %r625, 4;
	add.s64 	%rd220, %rd7, %rd219;
	ld.u32 	%r654, [%rd220];
	mul.wide.s32 	%rd221, %r620, 4;
	add.s64 	%rd222, %rd7, %rd221;
	ld.u32 	%r655, [%rd222];
	setp.lt.s32 	%p133, %r654, %r655;
	selp.b32 	%r656, %r620, %r625, %p133;
	selp.b32 	%r657, %r625, %r620, %p133;
	mul.wide.s32 	%rd223, %r629, 4;
	add.s64 	%rd224, %rd7, %rd223;
	ld.u32 	%r658, [%rd224];
	mul.wide.s32 	%rd225, %r624, 4;
	add.s64 	%rd226, %rd7, %rd225;
	ld.u32 	%r659, [%rd226];
	setp.lt.s32 	%p134, %r658, %r659;
	selp.b32 	%r660, %r624, %r629, %p134;
	selp.b32 	%r661, %r629, %r624, %p134;
	mul.wide.s32 	%rd227, %r633, 4;
	add.s64 	%rd228, %rd7, %rd227;
	ld.u32 	%r662, [%rd228];
	mul.wide.s32 	%rd229, %r628, 4;
	add.s64 	%rd230, %rd7, %rd229;
	ld.u32 	%r663, [%rd230];
	setp.lt.s32 	%p135, %r662, %r663;
	selp.b32 	%r664, %r628, %r633, %p135;
	selp.b32 	%r665, %r633, %r628, %p135;
	mul.wide.s32 	%rd231, %r637, 4;
	add.s64 	%rd232, %rd7, %rd231;
	ld.u32 	%r666, [%rd232];
	mul.wide.s32 	%rd233, %r632, 4;
	add.s64 	%rd234, %rd7, %rd233;
	ld.u32 	%r667, [%rd234];
	setp.lt.s32 	%p136, %r666, %r667;
	selp.b32 	%r668, %r632, %r637, %p136;
	selp.b32 	%r669, %r637, %r632, %p136;
	mul.wide.s32 	%rd235, %r641, 4;
	add.s64 	%rd236, %rd7, %rd235;
	ld.u32 	%r670, [%rd236];
	mul.wide.s32 	%rd237, %r636, 4;
	add.s64 	%rd238, %rd7, %rd237;
	ld.u32 	%r671, [%rd238];
	setp.lt.s32 	%p137, %r670, %r671;
	selp.b32 	%r672, %r636, %r641, %p137;
	selp.b32 	%r673, %r641, %r636, %p137;
	mul.wide.s32 	%rd239, %r645, 4;
	add.s64 	%rd240, %rd7, %rd239;
	ld.u32 	%r674, [%rd240];
	mul.wide.s32 	%rd241, %r640, 4;
	add.s64 	%rd242, %rd7, %rd241;
	ld.u32 	%r675, [%rd242];
	setp.lt.s32 	%p138, %r674, %r675;
	selp.b32 	%r676, %r640, %r645, %p138;
	selp.b32 	%r677, %r645, %r640, %p138;
	mul.wide.s32 	%rd243, %r653, 4;
	add.s64 	%rd244, %rd7, %rd243;
	ld.u32 	%r678, [%rd244];
	mul.wide.s32 	%rd245, %r648, 4;
	add.s64 	%rd246, %rd7, %rd245;
	ld.u32 	%r679, [%rd246];
	setp.lt.s32 	%p139, %r678, %r679;
	selp.b32 	%r680, %r648, %r653, %p139;
	selp.b32 	%r681, %r653, %r648, %p139;
	mul.wide.s32 	%rd247, %r657, 4;
	add.s64 	%rd248, %rd7, %rd247;
	ld.u32 	%r682, [%rd248];
	mul.wide.s32 	%rd249, %r652, 4;
	add.s64 	%rd250, %rd7, %rd249;
	ld.u32 	%r683, [%rd250];
	setp.lt.s32 	%p140, %r682, %r683;
	selp.b32 	%r684, %r652, %r657, %p140;
	selp.b32 	%r685, %r657, %r652, %p140;
	mul.wide.s32 	%rd251, %r661, 4;
	add.s64 	%rd252, %rd7, %rd251;
	ld.u32 	%r686, [%rd252];
	mul.wide.s32 	%rd253, %r656, 4;
	add.s64 	%rd254, %rd7, %rd253;
	ld.u32 	%r687, [%rd254];
	setp.lt.s32 	%p141, %r686, %r687;
	selp.b32 	%r688, %r656, %r661, %p141;
	selp.b32 	%r689, %r661, %r656, %p141;
	mul.wide.s32 	%rd255, %r665, 4;
	add.s64 	%rd256, %rd7, %rd255;
	ld.u32 	%r690, [%rd256];
	mul.wide.s32 	%rd257, %r660, 4;
	add.s64 	%rd258, %rd7, %rd257;
	ld.u32 	%r691, [%rd258];
	setp.lt.s32 	%p142, %r690, %r691;
	selp.b32 	%r692, %r660, %r665, %p142;
	selp.b32 	%r693, %r665, %r660, %p142;
	mul.wide.s32 	%rd259, %r669, 4;
	add.s64 	%rd260, %rd7, %rd259;
	ld.u32 	%r694, [%rd260];
	mul.wide.s32 	%rd261, %r664, 4;
	add.s64 	%rd262, %rd7, %rd261;
	ld.u32 	%r695, [%rd262];
	setp.lt.s32 	%p143, %r694, %r695;
	selp.b32 	%r696, %r664, %r669, %p143;
	selp.b32 	%r697, %r669, %r664, %p143;
	mul.wide.s32 	%rd263, %r673, 4;
	add.s64 	%rd264, %rd7, %rd263;
	ld.u32 	%r698, [%rd264];
	mul.wide.s32 	%rd265, %r668, 4;
	add.s64 	%rd266, %rd7, %rd265;
	ld.u32 	%r699, [%rd266];
	setp.lt.s32 	%p144, %r698, %r699;
	selp.b32 	%r700, %r668, %r673, %p144;
	selp.b32 	%r701, %r673, %r668, %p144;
	mul.wide.s32 	%rd267, %r677, 4;
	add.s64 	%rd268, %rd7, %rd267;
	ld.u32 	%r702, [%rd268];
	mul.wide.s32 	%rd269, %r672, 4;
	add.s64 	%rd270, %rd7, %rd269;
	ld.u32 	%r703, [%rd270];
	setp.lt.s32 	%p145, %r702, %r703;
	selp.b32 	%r704, %r672, %r677, %p145;
	selp.b32 	%r705, %r677, %r672, %p145;
	mul.wide.s32 	%rd271, %r644, 4;
	add.s64 	%rd272, %rd7, %rd271;
	ld.u32 	%r706, [%rd272];
	mul.wide.s32 	%rd273, %r676, 4;
	add.s64 	%rd274, %rd7, %rd273;
	ld.u32 	%r707, [%rd274];
	setp.lt.s32 	%p146, %r706, %r707;
	selp.b32 	%r708, %r676, %r644, %p146;
	selp.b32 	%r709, %r644, %r676, %p146;
	mul.wide.s32 	%rd275, %r681, 4;
	add.s64 	%rd276, %rd7, %rd275;
	ld.u32 	%r710, [%rd276];
	mul.wide.s32 	%rd277, %r649, 4;
	add.s64 	%rd278, %rd7, %rd277;
	ld.u32 	%r711, [%rd278];
	setp.lt.s32 	%p147, %r710, %r711;
	selp.b32 	%r712, %r649, %r681, %p147;
	selp.b32 	%r713, %r681, %r649, %p147;
	mul.wide.s32 	%rd279, %r685, 4;
	add.s64 	%rd280, %rd7, %rd279;
	ld.u32 	%r714, [%rd280];
	mul.wide.s32 	%rd281, %r680, 4;
	add.s64 	%rd282, %rd7, %rd281;
	ld.u32 	%r715, [%rd282];
	setp.lt.s32 	%p148, %r714, %r715;
	selp.b32 	%r716, %r680, %r685, %p148;
	selp.b32 	%r717, %r685, %r680, %p148;
	mul.wide.s32 	%rd283, %r689, 4;
	add.s64 	%rd284, %rd7, %rd283;
	ld.u32 	%r718, [%rd284];
	mul.wide.s32 	%rd285, %r684, 4;
	add.s64 	%rd286, %rd7, %rd285;
	ld.u32 	%r719, [%rd286];
	setp.lt.s32 	%p149, %r718, %r719;
	selp.b32 	%r720, %r684, %r689, %p149;
	selp.b32 	%r721, %r689, %r684, %p149;
	mul.wide.s32 	%rd287, %r693, 4;
	add.s64 	%rd288, %rd7, %rd287;
	ld.u32 	%r722, [%rd288];
	mul.wide.s32 	%rd289, %r688, 4;
	add.s64 	%rd290, %rd7, %rd289;
	ld.u32 	%r723, [%rd290];
	setp.lt.s32 	%p150, %r722, %r723;
	selp.b32 	%r724, %r688, %r693, %p150;
	selp.b32 	%r725, %r693, %r688, %p150;
	mul.wide.s32 	%rd291, %r697, 4;
	add.s64 	%rd292, %rd7, %rd291;
	ld.u32 	%r726, [%rd292];
	mul.wide.s32 	%rd293, %r692, 4;
	add.s64 	%rd294, %rd7, %rd293;
	ld.u32 	%r727, [%rd294];
	setp.lt.s32 	%p151, %r726, %r727;
	selp.b32 	%r728, %r692, %r697, %p151;
	selp.b32 	%r729, %r697, %r692, %p151;
	mul.wide.s32 	%rd295, %r701, 4;
	add.s64 	%rd296, %rd7, %rd295;
	ld.u32 	%r730, [%rd296];
	mul.wide.s32 	%rd297, %r696, 4;
	add.s64 	%rd298, %rd7, %rd297;
	ld.u32 	%r731, [%rd298];
	setp.lt.s32 	%p152, %r730, %r731;
	selp.b32 	%r732, %r696, %r701, %p152;
	selp.b32 	%r733, %r701, %r696, %p152;
	mul.wide.s32 	%rd299, %r705, 4;
	add.s64 	%rd300, %rd7, %rd299;
	ld.u32 	%r734, [%rd300];
	mul.wide.s32 	%rd301, %r700, 4;
	add.s64 	%rd302, %rd7, %rd301;
	ld.u32 	%r735, [%rd302];
	setp.lt.s32 	%p153, %r734, %r735;
	selp.b32 	%r736, %r700, %r705, %p153;
	selp.b32 	%r737, %r705, %r700, %p153;
	mul.wide.s32 	%rd303, %r709, 4;
	add.s64 	%rd304, %rd7, %rd303;
	ld.u32 	%r738, [%rd304];
	mul.wide.s32 	%rd305, %r704, 4;
	add.s64 	%rd306, %rd7, %rd305;
	ld.u32 	%r739, [%rd306];
	setp.lt.s32 	%p154, %r738, %r739;
	selp.b32 	%r740, %r704, %r709, %p154;
	selp.b32 	%r741, %r709, %r704, %p154;
	mul.wide.s32 	%rd307, %r717, 4;
	add.s64 	%rd308, %rd7, %rd307;
	ld.u32 	%r742, [%rd308];
	mul.wide.s32 	%rd309, %r712, 4;
	add.s64 	%rd310, %rd7, %rd309;
	ld.u32 	%r743, [%rd310];
	setp.lt.s32 	%p155, %r742, %r743;
	selp.b32 	%r744, %r712, %r717, %p155;
	selp.b32 	%r745, %r717, %r712, %p155;
	mul.wide.s32 	%rd311, %r721, 4;
	add.s64 	%rd312, %rd7, %rd311;
	ld.u32 	%r746, [%rd312];
	mul.wide.s32 	%rd313, %r716, 4;
	add.s64 	%rd314, %rd7, %rd313;
	ld.u32 	%r747, [%rd314];
	setp.lt.s32 	%p156, %r746, %r747;
	selp.b32 	%r748, %r716, %r721, %p156;
	selp.b32 	%r749, %r721, %r716, %p156;
	mul.wide.s32 	%rd315, %r725, 4;
	add.s64 	%rd316, %rd7, %rd315;
	ld.u32 	%r750, [%rd316];
	mul.wide.s32 	%rd317, %r720, 4;
	add.s64 	%rd318, %rd7, %rd317;
	ld.u32 	%r751, [%rd318];
	setp.lt.s32 	%p157, %r750, %r751;
	selp.b32 	%r752, %r720, %r725, %p157;
	selp.b32 	%r753, %r725, %r720, %p157;
	mul.wide.s32 	%rd319, %r729, 4;
	add.s64 	%rd320, %rd7, %rd319;
	ld.u32 	%r754, [%rd320];
	mul.wide.s32 	%rd321, %r724, 4;
	add.s64 	%rd322, %rd7, %rd321;
	ld.u32 	%r755, [%rd322];
	setp.lt.s32 	%p158, %r754, %r755;
	selp.b32 	%r756, %r724, %r729, %p158;
	selp.b32 	%r757, %r729, %r724, %p158;
	mul.wide.s32 	%rd323, %r733, 4;
	add.s64 	%rd324, %rd7, %rd323;
	ld.u32 	%r758, [%rd324];
	mul.wide.s32 	%rd325, %r728, 4;
	add.s64 	%rd326, %rd7, %rd325;
	ld.u32 	%r759, [%rd326];
	setp.lt.s32 	%p159, %r758, %r759;
	selp.b32 	%r760, %r728, %r733, %p159;
	selp.b32 	%r761, %r733, %r728, %p159;
	mul.wide.s32 	%rd327, %r737, 4;
	add.s64 	%rd328, %rd7, %rd327;
	ld.u32 	%r762, [%rd328];
	mul.wide.s32 	%rd329, %r732, 4;
	add.s64 	%rd330, %rd7, %rd329;
	ld.u32 	%r763, [%rd330];
	setp.lt.s32 	%p160, %r762, %r763;
	selp.b32 	%r764, %r732, %r737, %p160;
	selp.b32 	%r765, %r737, %r732, %p160;
	mul.wide.s32 	%rd331, %r741, 4;
	add.s64 	%rd332, %rd7, %rd331;
	ld.u32 	%r766, [%rd332];
	mul.wide.s32 	%rd333, %r736, 4;
	add.s64 	%rd334, %rd7, %rd333;
	ld.u32 	%r767, [%rd334];
	setp.lt.s32 	%p161, %r766, %r767;
	selp.b32 	%r768, %r736, %r741, %p161;
	selp.b32 	%r769, %r741, %r736, %p161;
	mul.wide.s32 	%rd335, %r708, 4;
	add.s64 	%rd336, %rd7, %rd335;
	ld.u32 	%r770, [%rd336];
	mul.wide.s32 	%rd337, %r740, 4;
	add.s64 	%rd338, %rd7, %rd337;
	ld.u32 	%r771, [%rd338];
	setp.lt.s32 	%p162, %r770, %r771;
	selp.b32 	%r772, %r740, %r708, %p162;
	selp.b32 	%r773, %r708, %r740, %p162;
	mul.wide.s32 	%rd339, %r745, 4;
	add.s64 	%rd340, %rd7, %rd339;
	ld.u32 	%r774, [%rd340];
	mul.wide.s32 	%rd341, %r713, 4;
	add.s64 	%rd342, %rd7, %rd341;
	ld.u32 	%r775, [%rd342];
	setp.lt.s32 	%p163, %r774, %r775;
	selp.b32 	%r776, %r713, %r745, %p163;
	selp.b32 	%r777, %r745, %r713, %p163;
	mul.wide.s32 	%rd343, %r749, 4;
	add.s64 	%rd344, %rd7, %rd343;
	ld.u32 	%r778, [%rd344];
	mul.wide.s32 	%rd345, %r744, 4;
	add.s64 	%rd346, %rd7, %rd345;
	ld.u32 	%r779, [%rd346];
	setp.lt.s32 	%p164, %r778, %r779;
	selp.b32 	%r780, %r744, %r749, %p164;
	selp.b32 	%r781, %r749, %r744, %p164;
	mul.wide.s32 	%rd347, %r753, 4;
	add.s64 	%rd348, %rd7, %rd347;
	ld.u32 	%r782, [%rd348];
	mul.wide.s32 	%rd349, %r748, 4;
	add.s64 	%rd350, %rd7, %rd349;
	ld.u32 	%r783, [%rd350];
	setp.lt.s32 	%p165, %r782, %r783;
	selp.b32 	%r784, %r748, %r753, %p165;
	selp.b32 	%r785, %r753, %r748, %p165;
	mul.wide.s32 	%rd351, %r757, 4;
	add.s64 	%rd352, %rd7, %rd351;
	ld.u32 	%r786, [%rd352];
	mul.wide.s32 	%rd353, %r752, 4;
	add.s64 	%rd354, %rd7, %rd353;
	ld.u32 	%r787, [%rd354];
	setp.lt.s32 	%p166, %r786, %r787;
	selp.b32 	%r788, %r752, %r757, %p166;
	selp.b32 	%r789, %r757, %r752, %p166;
	mul.wide.s32 	%rd355, %r761, 4;
	add.s64 	%rd356, %rd7, %rd355;
	ld.u32 	%r790, [%rd356];
	mul.wide.s32 	%rd357, %r756, 4;
	add.s64 	%rd358, %rd7, %rd357;
	ld.u32 	%r791, [%rd358];
	setp.lt.s32 	%p167, %r790, %r791;
	selp.b32 	%r792, %r756, %r761, %p167;
	selp.b32 	%r793, %r761, %r756, %p167;
	mul.wide.s32 	%rd359, %r765, 4;
	add.s64 	%rd360, %rd7, %rd359;
	ld.u32 	%r794, [%rd360];
	mul.wide.s32 	%rd361, %r760, 4;
	add.s64 	%rd362, %rd7, %rd361;
	ld.u32 	%r795, [%rd362];
	setp.lt.s32 	%p168, %r794, %r795;
	selp.b32 	%r796, %r760, %r765, %p168;
	selp.b32 	%r797, %r765, %r760, %p168;
	mul.wide.s32 	%rd363, %r769, 4;
	add.s64 	%rd364, %rd7, %rd363;
	ld.u32 	%r798, [%rd364];
	mul.wide.s32 	%rd365, %r764, 4;
	add.s64 	%rd366, %rd7, %rd365;
	ld.u32 	%r799, [%rd366];
	setp.lt.s32 	%p169, %r798, %r799;
	selp.b32 	%r800, %r764, %r769, %p169;
	selp.b32 	%r801, %r769, %r764, %p169;
	mul.wide.s32 	%rd367, %r773, 4;
	add.s64 	%rd368, %rd7, %rd367;
	ld.u32 	%r802, [%rd368];
	mul.wide.s32 	%rd369, %r768, 4;
	add.s64 	%rd370, %rd7, %rd369;
	ld.u32 	%r803, [%rd370];
	setp.lt.s32 	%p170, %r802, %r803;
	selp.b32 	%r804, %r768, %r773, %p170;
	selp.b32 	%r805, %r773, %r768, %p170;
	mul.wide.s32 	%rd371, %r781, 4;
	add.s64 	%rd372, %rd7, %rd371;
	ld.u32 	%r806, [%rd372];
	mul.wide.s32 	%rd373, %r776, 4;
	add.s64 	%rd374, %rd7, %rd373;
	ld.u32 	%r807, [%rd374];
	setp.lt.s32 	%p171, %r806, %r807;
	selp.b32 	%r808, %r776, %r781, %p171;
	selp.b32 	%r809, %r781, %r776, %p171;
	mul.wide.s32 	%rd375, %r785, 4;
	add.s64 	%rd376, %rd7, %rd375;
	ld.u32 	%r810, [%rd376];
	mul.wide.s32 	%rd377, %r780, 4;
	add.s64 	%rd378, %rd7, %rd377;
	ld.u32 	%r811, [%rd378];
	setp.lt.s32 	%p172, %r810, %r811;
	selp.b32 	%r812, %r780, %r785, %p172;
	selp.b32 	%r813, %r785, %r780, %p172;
	mul.wide.s32 	%rd379, %r789, 4;
	add.s64 	%rd380, %rd7, %rd379;
	ld.u32 	%r814, [%rd380];
	mul.wide.s32 	%rd381, %r784, 4;
	add.s64 	%rd382, %rd7, %rd381;
	ld.u32 	%r815, [%rd382];
	setp.lt.s32 	%p173, %r814, %r815;
	selp.b32 	%r816, %r784, %r789, %p173;
	selp.b32 	%r817, %r789, %r784, %p173;
	mul.wide.s32 	%rd383, %r793, 4;
	add.s64 	%rd384, %rd7, %rd383;
	ld.u32 	%r818, [%rd384];
	mul.wide.s32 	%rd385, %r788, 4;
	add.s64 	%rd386, %rd7, %rd385;
	ld.u32 	%r819, [%rd386];
	setp.lt.s32 	%p174, %r818, %r819;
	selp.b32 	%r820, %r788, %r793, %p174;
	selp.b32 	%r821, %r793, %r788, %p174;
	mul.wide.s32 	%rd387, %r797, 4;
	add.s64 	%rd388, %rd7, %rd387;
	ld.u32 	%r822, [%rd388];
	mul.wide.s32 	%rd389, %r792, 4;
	add.s64 	%rd390, %rd7, %rd389;
	ld.u32 	%r823, [%rd390];
	setp.lt.s32 	%p175, %r822, %r823;
	selp.b32 	%r824, %r792, %r797, %p175;
	selp.b32 	%r825, %r797, %r792, %p175;
	mul.wide.s32 	%rd391, %r801, 4;
	add.s64 	%rd392, %rd7, %rd391;
	ld.u32 	%r826, [%rd392];
	mul.wide.s32 	%rd393, %r796, 4;
	add.s64 	%rd394, %rd7, %rd393;
	ld.u32 	%r827, [%rd394];
	setp.lt.s32 	%p176, %r826, %r827;
	selp.b32 	%r828, %r796, %r801, %p176;
	selp.b32 	%r829, %r801, %r796, %p176;
	mul.wide.s32 	%rd395, %r805, 4;
	add.s64 	%rd396, %rd7, %rd395;
	ld.u32 	%r830, [%rd396];
	mul.wide.s32 	%rd397, %r800, 4;
	add.s64 	%rd398, %rd7, %rd397;
	ld.u32 	%r831, [%rd398];
	setp.lt.s32 	%p177, %r830, %r831;
	selp.b32 	%r832, %r800, %r805, %p177;
	selp.b32 	%r833, %r805, %r800, %p177;
	mul.wide.s32 	%rd399, %r772, 4;
	add.s64 	%rd400, %rd7, %rd399;
	ld.u32 	%r834, [%rd400];
	mul.wide.s32 	%rd401, %r804, 4;
	add.s64 	%rd402, %rd7, %rd401;
	ld.u32 	%r835, [%rd402];
	setp.lt.s32 	%p178, %r834, %r835;
	selp.b32 	%r836, %r804, %r772, %p178;
	selp.b32 	%r837, %r772, %r804, %p178;
	mul.wide.s32 	%rd403, %r809, 4;
	add.s64 	%rd404, %rd7, %rd403;
	ld.u32 	%r838, [%rd404];
	mul.wide.s32 	%rd405, %r777, 4;
	add.s64 	%rd406, %rd7, %rd405;
	ld.u32 	%r839, [%rd406];
	setp.lt.s32 	%p179, %r838, %r839;
	selp.b32 	%r840, %r777, %r809, %p179;
	selp.b32 	%r841, %r809, %r777, %p179;
	mul.wide.s32 	%rd407, %r813, 4;
	add.s64 	%rd408, %rd7, %rd407;
	ld.u32 	%r842, [%rd408];
	mul.wide.s32 	%rd409, %r808, 4;
	add.s64 	%rd410, %rd7, %rd409;
	ld.u32 	%r843, [%rd410];
	setp.lt.s32 	%p180, %r842, %r843;
	selp.b32 	%r844, %r808, %r813, %p180;
	selp.b32 	%r845, %r813, %r808, %p180;
	mul.wide.s32 	%rd411, %r817, 4;
	add.s64 	%rd412, %rd7, %rd411;
	ld.u32 	%r846, [%rd412];
	mul.wide.s32 	%rd413, %r812, 4;
	add.s64 	%rd414, %rd7, %rd413;
	ld.u32 	%r847, [%rd414];
	setp.lt.s32 	%p181, %r846, %r847;
	selp.b32 	%r848, %r812, %r817, %p181;
	selp.b32 	%r849, %r817, %r812, %p181;
	mul.wide.s32 	%rd415, %r821, 4;
	add.s64 	%rd416, %rd7, %rd415;
	ld.u32 	%r850, [%rd416];
	mul.wide.s32 	%rd417, %r816, 4;
	add.s64 	%rd418, %rd7, %rd417;
	ld.u32 	%r851, [%rd418];
	setp.lt.s32 	%p182, %r850, %r851;
	selp.b32 	%r852, %r816, %r821, %p182;
	selp.b32 	%r853, %r821, %r816, %p182;
	mul.wide.s32 	%rd419, %r825, 4;
	add.s64 	%rd420, %rd7, %rd419;
	ld.u32 	%r854, [%rd420];
	mul.wide.s32 	%rd421, %r820, 4;
	add.s64 	%rd422, %rd7, %rd421;
	ld.u32 	%r855, [%rd422];
	setp.lt.s32 	%p183, %r854, %r855;
	selp.b32 	%r856, %r820, %r825, %p183;
	selp.b32 	%r857, %r825, %r820, %p183;
	mul.wide.s32 	%rd423, %r829, 4;
	add.s64 	%rd424, %rd7, %rd423;
	ld.u32 	%r858, [%rd424];
	mul.wide.s32 	%rd425, %r824, 4;
	add.s64 	%rd426, %rd7, %rd425;
	ld.u32 	%r859, [%rd426];
	setp.lt.s32 	%p184, %r858, %r859;
	selp.b32 	%r860, %r824, %r829, %p184;
	selp.b32 	%r861, %r829, %r824, %p184;
	mul.wide.s32 	%rd427, %r833, 4;
	add.s64 	%rd428, %rd7, %rd427;
	ld.u32 	%r862, [%rd428];
	mul.wide.s32 	%rd429, %r828, 4;
	add.s64 	%rd430, %rd7, %rd429;
	ld.u32 	%r863, [%rd430];
	setp.lt.s32 	%p185, %r862, %r863;
	selp.b32 	%r864, %r828, %r833, %p185;
	selp.b32 	%r865, %r833, %r828, %p185;
	mul.wide.s32 	%rd431, %r837, 4;
	add.s64 	%rd432, %rd7, %rd431;
	ld.u32 	%r866, [%rd432];
	mul.wide.s32 	%rd433, %r832, 4;
	add.s64 	%rd434, %rd7, %rd433;
	ld.u32 	%r867, [%rd434];
	setp.lt.s32 	%p186, %r866, %r867;
	selp.b32 	%r868, %r832, %r837, %p186;
	selp.b32 	%r869, %r837, %r832, %p186;
	mul.wide.s32 	%rd435, %r845, 4;
	add.s64 	%rd436, %rd7, %rd435;
	ld.u32 	%r870, [%rd436];
	mul.wide.s32 	%rd437, %r840, 4;
	add.s64 	%rd438, %rd7, %rd437;
	ld.u32 	%r871, [%rd438];
	setp.lt.s32 	%p187, %r870, %r871;
	selp.b32 	%r872, %r840, %r845, %p187;
	selp.b32 	%r873, %r845, %r840, %p187;
	mul.wide.s32 	%rd439, %r849, 4;
	add.s64 	%rd440, %rd7, %rd439;
	ld.u32 	%r874, [%rd440];
	mul.wide.s32 	%rd441, %r844, 4;
	add.s64 	%rd442, %rd7, %rd441;
	ld.u32 	%r875, [%rd442];
	setp.lt.s32 	%p188, %r874, %r875;
	selp.b32 	%r876, %r844, %r849, %p188;
	selp.b32 	%r877, %r849, %r844, %p188;
	mul.wide.s32 	%rd443, %r853, 4;
	add.s64 	%rd444, %rd7, %rd443;
	ld.u32 	%r878, [%rd444];
	mul.wide.s32 	%rd445, %r848, 4;
	add.s64 	%rd446, %rd7, %rd445;
	ld.u32 	%r879, [%rd446];
	setp.lt.s32 	%p189, %r878, %r879;
	selp.b32 	%r880, %r848, %r853, %p189;
	selp.b32 	%r881, %r853, %r848, %p189;
	mul.wide.s32 	%rd447, %r857, 4;
	add.s64 	%rd448, %rd7, %rd447;
	ld.u32 	%r882, [%rd448];
	mul.wide.s32 	%rd449, %r852, 4;
	add.s64 	%rd450, %rd7, %rd449;
	ld.u32 	%r883, [%rd450];
	setp.lt.s32 	%p190, %r882, %r883;
	selp.b32 	%r884, %r852, %r857, %p190;
	selp.b32 	%r885, %r857, %r852, %p190;
	mul.wide.s32 	%rd451, %r861, 4;
	add.s64 	%rd452, %rd7, %rd451;
	ld.u32 	%r886, [%rd452];
	mul.wide.s32 	%rd453, %r856, 4;
	add.s64 	%rd454, %rd7, %rd453;
	ld.u32 	%r887, [%rd454];
	setp.lt.s32 	%p191, %r886, %r887;
	selp.b32 	%r888, %r856, %r861, %p191;
	selp.b32 	%r889, %r861, %r856, %p191;
	mul.wide.s32 	%rd455, %r865, 4;
	add.s64 	%rd456, %rd7, %rd455;
	ld.u32 	%r890, [%rd456];
	mul.wide.s32 	%rd457, %r860, 4;
	add.s64 	%rd458, %rd7, %rd457;
	ld.u32 	%r891, [%rd458];
	setp.lt.s32 	%p192, %r890, %r891;
	selp.b32 	%r892, %r860, %r865, %p192;
	selp.b32 	%r893, %r865, %r860, %p192;
	mul.wide.s32 	%rd459, %r869, 4;
	add.s64 	%rd460, %rd7, %rd459;
	ld.u32 	%r894, [%rd460];
	mul.wide.s32 	%rd461, %r864, 4;
	add.s64 	%rd462, %rd7, %rd461;
	ld.u32 	%r895, [%rd462];
	setp.lt.s32 	%p193, %r894, %r895;
	selp.b32 	%r896, %r864, %r869, %p193;
	selp.b32 	%r897, %r869, %r864, %p193;
	mul.wide.s32 	%rd463, %r836, 4;
	add.s64 	%rd464, %rd7, %rd463;
	ld.u32 	%r898, [%rd464];
	mul.wide.s32 	%rd465, %r868, 4;
	add.s64 	%rd466, %rd7, %rd465;
	ld.u32 	%r899, [%rd466];
	setp.lt.s32 	%p194, %r898, %r899;
	selp.b32 	%r900, %r868, %r836, %p194;
	selp.b32 	%r901, %r836, %r868, %p194;
	mul.wide.s32 	%rd467, %r873, 4;
	add.s64 	%rd468, %rd7, %rd467;
	ld.u32 	%r902, [%rd468];
	mul.wide.s32 	%rd469, %r841, 4;
	add.s64 	%rd470, %rd7, %rd469;
	ld.u32 	%r903, [%rd470];
	setp.lt.s32 	%p195, %r902, %r903;
	selp.b32 	%r904, %r841, %r873, %p195;
	selp.b32 	%r905, %r873, %r841, %p195;
	mul.wide.s32 	%rd471, %r877, 4;
	add.s64 	%rd472, %rd7, %rd471;
	ld.u32 	%r906, [%rd472];
	mul.wide.s32 	%rd473, %r872, 4;
	add.s64 	%rd474, %rd7, %rd473;
	ld.u32 	%r907, [%rd474];
	setp.lt.s32 	%p196, %r906, %r907;
	selp.b32 	%r908, %r872, %r877, %p196;
	selp.b32 	%r909, %r877, %r872, %p196;
	mul.wide.s32 	%rd475, %r881, 4;
	add.s64 	%rd476, %rd7, %rd475;
	ld.u32 	%r910, [%rd476];
	mul.wide.s32 	%rd477, %r876, 4;
	add.s64 	%rd478, %rd7, %rd477;
	ld.u32 	%r911, [%rd478];
	setp.lt.s32 	%p197, %r910, %r911;
	selp.b32 	%r912, %r876, %r881, %p197;
	selp.b32 	%r913, %r881, %r876, %p197;
	mul.wide.s32 	%rd479, %r885, 4;
	add.s64 	%rd480, %rd7, %rd479;
	ld.u32 	%r914, [%rd480];
	mul.wide.s32 	%rd481, %r880, 4;
	add.s64 	%rd482, %rd7, %rd481;
	ld.u32 	%r915, [%rd482];
	setp.lt.s32 	%p198, %r914, %r915;
	selp.b32 	%r916, %r880, %r885, %p198;
	selp.b32 	%r917, %r885, %r880, %p198;
	mul.wide.s32 	%rd483, %r889, 4;
	add.s64 	%rd484, %rd7, %rd483;
	ld.u32 	%r918, [%rd484];
	mul.wide.s32 	%rd485, %r884, 4;
	add.s64 	%rd486, %rd7, %rd485;
	ld.u32 	%r919, [%rd486];
	setp.lt.s32 	%p199, %r918, %r919;
	selp.b32 	%r920, %r884, %r889, %p199;
	selp.b32 	%r921, %r889, %r884, %p199;
	mul.wide.s32 	%rd487, %r893, 4;
	add.s64 	%rd488, %rd7, %rd487;
	ld.u32 	%r922, [%rd488];
	mul.wide.s32 	%rd489, %r888, 4;
	add.s64 	%rd490, %rd7, %rd489;
	ld.u32 	%r923, [%rd490];
	setp.lt.s32 	%p200, %r922, %r923;
	selp.b32 	%r924, %r888, %r893, %p200;
	selp.b32 	%r925, %r893, %r888, %p200;
	mul.wide.s32 	%rd491, %r897, 4;
	add.s64 	%rd492, %rd7, %rd491;
	ld.u32 	%r926, [%rd492];
	mul.wide.s32 	%rd493, %r892, 4;
	add.s64 	%rd494, %rd7, %rd493;
	ld.u32 	%r927, [%rd494];
	setp.lt.s32 	%p201, %r926, %r927;
	selp.b32 	%r928, %r892, %r897, %p201;
	selp.b32 	%r929, %r897, %r892, %p201;
	mul.wide.s32 	%rd495, %r901, 4;
	add.s64 	%rd496, %rd7, %rd495;
	ld.u32 	%r930, [%rd496];
	mul.wide.s32 	%rd497, %r896, 4;
	add.s64 	%rd498, %rd7, %rd497;
	ld.u32 	%r931, [%rd498];
	setp.lt.s32 	%p202, %r930, %r931;
	selp.b32 	%r932, %r896, %r901, %p202;
	selp.b32 	%r933, %r901, %r896, %p202;
	mul.wide.s32 	%rd499, %r909, 4;
	add.s64 	%rd500, %rd7, %rd499;
	ld.u32 	%r934, [%rd500];
	mul.wide.s32 	%rd501, %r904, 4;
	add.s64 	%rd502, %rd7, %rd501;
	ld.u32 	%r935, [%rd502];
	setp.lt.s32 	%p203, %r934, %r935;
	selp.b32 	%r936, %r904, %r909, %p203;
	selp.b32 	%r937, %r909, %r904, %p203;
	mul.wide.s32 	%rd503, %r913, 4;
	add.s64 	%rd504, %rd7, %rd503;
	ld.u32 	%r938, [%rd504];
	mul.wide.s32 	%rd505, %r908, 4;
	add.s64 	%rd506, %rd7, %rd505;
	ld.u32 	%r939, [%rd506];
	setp.lt.s32 	%p204, %r938, %r939;
	selp.b32 	%r940, %r908, %r913, %p204;
	selp.b32 	%r941, %r913, %r908, %p204;
	mul.wide.s32 	%rd507, %r917, 4;
	add.s64 	%rd508, %rd7, %rd507;
	ld.u32 	%r942, [%rd508];
	mul.wide.s32 	%rd509, %r912, 4;
	add.s64 	%rd510, %rd7, %rd509;
	ld.u32 	%r943, [%rd510];
	setp.lt.s32 	%p205, %r942, %r943;
	selp.b32 	%r944, %r912, %r917, %p205;
	selp.b32 	%r945, %r917, %r912, %p205;
	mul.wide.s32 	%rd511, %r921, 4;
	add.s64 	%rd512, %rd7, %rd511;
	ld.u32 	%r946, [%rd512];
	mul.wide.s32 	%rd513, %r916, 4;
	add.s64 	%rd514, %rd7, %rd513;
	ld.u32 	%r947, [%rd514];
	setp.lt.s32 	%p206, %r946, %r947;
	selp.b32 	%r948, %r916, %r921, %p206;
	selp.b32 	%r949, %r921, %r916, %p206;
	mul.wide.s32 	%rd515, %r925, 4;
	add.s64 	%rd516, %rd7, %rd515;
	ld.u32 	%r950, [%rd516];
	mul.wide.s32 	%rd517, %r920, 4;
	add.s64 	%rd518, %rd7, %rd517;
	ld.u32 	%r951, [%rd518];
	setp.lt.s32 	%p207, %r950, %r951;
	selp.b32 	%r952, %r920, %r925, %p207;
	selp.b32 	%r953, %r925, %r920, %p207;
	mul.wide.s32 	%rd519, %r929, 4;
	add.s64 	%rd520, %rd7, %rd519;
	ld.u32 	%r954, [%rd520];
	mul.wide.s32 	%rd521, %r924, 4;
	add.s64 	%rd522, %rd7, %rd521;
	ld.u32 	%r955, [%rd522];
	setp.lt.s32 	%p208, %r954, %r955;
	selp.b32 	%r956, %r924, %r929, %p208;
	selp.b32 	%r957, %r929, %r924, %p208;
	mul.wide.s32 	%rd523, %r933, 4;
	add.s64 	%rd524, %rd7, %rd523;
	ld.u32 	%r958, [%rd524];
	mul.wide.s32 	%rd525, %r928, 4;
	add.s64 	%rd526, %rd7, %rd525;
	ld.u32 	%r959, [%rd526];
	setp.lt.s32 	%p209, %r958, %r959;
	selp.b32 	%r960, %r928, %r933, %p209;
	selp.b32 	%r961, %r933, %r928, %p209;
	mul.wide.s32 	%rd527, %r900, 4;
	add.s64 	%rd528, %rd7, %rd527;
	ld.u32 	%r962, [%rd528];
	mul.wide.s32 	%rd529, %r932, 4;
	add.s64 	%rd530, %rd7, %rd529;
	ld.u32 	%r963, [%rd530];
	setp.lt.s32 	%p210, %r962, %r963;
	selp.b32 	%r964, %r932, %r900, %p210;
	selp.b32 	%r965, %r900, %r932, %p210;
	mul.wide.s32 	%rd531, %r937, 4;
	add.s64 	%rd532, %rd7, %rd531;
	ld.u32 	%r966, [%rd532];
	mul.wide.s32 	%rd533, %r905, 4;
	add.s64 	%rd534, %rd7, %rd533;
	ld.u32 	%r967, [%rd534];
	setp.lt.s32 	%p211, %r966, %r967;
	selp.b32 	%r968, %r905, %r937, %p211;
	selp.b32 	%r969, %r937, %r905, %p211;
	mul.wide.s32 	%rd535, %r941, 4;
	add.s64 	%rd536, %rd7, %rd535;
	ld.u32 	%r970, [%rd536];
	mul.wide.s32 	%rd537, %r936, 4;
	add.s64 	%rd538, %rd7, %rd537;
	ld.u32 	%r971, [%rd538];
	setp.lt.s32 	%p212, %r970, %r971;
	selp.b32 	%r972, %r936, %r941, %p212;
	selp.b32 	%r973, %r941, %r936, %p212;
	mul.wide.s32 	%rd539, %r945, 4;
	add.s64 	%rd540, %rd7, %rd539;
	ld.u32 	%r974, [%rd540];
	mul.wide.s32 	%rd541, %r940, 4;
	add.s64 	%rd542, %rd7, %rd541;
	ld.u32 	%r975, [%rd542];
	setp.lt.s32 	%p213, %r974, %r975;
	selp.b32 	%r976, %r940, %r945, %p213;
	selp.b32 	%r977, %r945, %r940, %p213;
	mul.wide.s32 	%rd543, %r949, 4;
	add.s64 	%rd544, %rd7, %rd543;
	ld.u32 	%r978, [%rd544];
	mul.wide.s32 	%rd545, %r944, 4;
	add.s64 	%rd546, %rd7, %rd545;
	ld.u32 	%r979, [%rd546];
	setp.lt.s32 	%p214, %r978, %r979;
	selp.b32 	%r980, %r944, %r949, %p214;
	selp.b32 	%r981, %r949, %r944, %p214;
	mul.wide.s32 	%rd547, %r953, 4;
	add.s64 	%rd548, %rd7, %rd547;
	ld.u32 	%r982, [%rd548];
	mul.wide.s32 	%rd549, %r948, 4;
	add.s64 	%rd550, %rd7, %rd549;
	ld.u32 	%r983, [%rd550];
	setp.lt.s32 	%p215, %r982, %r983;
	selp.b32 	%r984, %r948, %r953, %p215;
	selp.b32 	%r985, %r953, %r948, %p215;
	mul.wide.s32 	%rd551, %r957, 4;
	add.s64 	%rd552, %rd7, %rd551;
	ld.u32 	%r986, [%rd552];
	mul.wide.s32 	%rd553, %r952, 4;
	add.s64 	%rd554, %rd7, %rd553;
	ld.u32 	%r987, [%rd554];
	setp.lt.s32 	%p216, %r986, %r987;
	selp.b32 	%r988, %r952, %r957, %p216;
	selp.b32 	%r989, %r957, %r952, %p216;
	mul.wide.s32 	%rd555, %r961, 4;
	add.s64 	%rd556, %rd7, %rd555;
	ld.u32 	%r990, [%rd556];
	mul.wide.s32 	%rd557, %r956, 4;
	add.s64 	%rd558, %rd7, %rd557;
	ld.u32 	%r991, [%rd558];
	setp.lt.s32 	%p217, %r990, %r991;
	selp.b32 	%r992, %r956, %r961, %p217;
	selp.b32 	%r993, %r961, %r956, %p217;
	mul.wide.s32 	%rd559, %r965, 4;
	add.s64 	%rd560, %rd7, %rd559;
	ld.u32 	%r994, [%rd560];
	mul.wide.s32 	%rd561, %r960, 4;
	add.s64 	%rd562, %rd7, %rd561;
	ld.u32 	%r995, [%rd562];
	setp.lt.s32 	%p218, %r994, %r995;
	selp.b32 	%r996, %r960, %r965, %p218;
	selp.b32 	%r997, %r965, %r960, %p218;
	mul.wide.s32 	%rd563, %r973, 4;
	add.s64 	%rd564, %rd7, %rd563;
	ld.u32 	%r998, [%rd564];
	mul.wide.s32 	%rd565, %r968, 4;
	add.s64 	%rd566, %rd7, %rd565;
	ld.u32 	%r999, [%rd566];
	setp.lt.s32 	%p219, %r998, %r999;
	selp.b32 	%r1000, %r968, %r973, %p219;
	selp.b32 	%r1001, %r973, %r968, %p219;
	mul.wide.s32 	%rd567, %r977, 4;
	add.s64 	%rd568, %rd7, %rd567;
	ld.u32 	%r1002, [%rd568];
	mul.wide.s32 	%rd569, %r972, 4;
	add.s64 	%rd570, %rd7, %rd569;
	ld.u32 	%r1003, [%rd570];
	setp.lt.s32 	%p220, %r1002, %r1003;
	selp.b32 	%r1004, %r972, %r977, %p220;
	selp.b32 	%r1005, %r977, %r972, %p220;
	mul.wide.s32 	%rd571, %r981, 4;
	add.s64 	%rd572, %rd7, %rd571;
	ld.u32 	%r1006, [%rd572];
	mul.wide.s32 	%rd573, %r976, 4;
	add.s64 	%rd574, %rd7, %rd573;
	ld.u32 	%r1007, [%rd574];
	setp.lt.s32 	%p221, %r1006, %r1007;
	selp.b32 	%r1008, %r976, %r981, %p221;
	selp.b32 	%r1009, %r981, %r976, %p221;
	mul.wide.s32 	%rd575, %r985, 4;
	add.s64 	%rd576, %rd7, %rd575;
	ld.u32 	%r1010, [%rd576];
	mul.wide.s32 	%rd577, %r980, 4;
	add.s64 	%rd578, %rd7, %rd577;
	ld.u32 	%r1011, [%rd578];
	setp.lt.s32 	%p222, %r1010, %r1011;
	selp.b32 	%r1012, %r980, %r985, %p222;
	selp.b32 	%r1013, %r985, %r980, %p222;
	mul.wide.s32 	%rd579, %r989, 4;
	add.s64 	%rd580, %rd7, %rd579;
	ld.u32 	%r1014, [%rd580];
	mul.wide.s32 	%rd581, %r984, 4;
	add.s64 	%rd582, %rd7, %rd581;
	ld.u32 	%r1015, [%rd582];
	setp.lt.s32 	%p223, %r1014, %r1015;
	selp.b32 	%r1016, %r984, %r989, %p223;
	selp.b32 	%r1017, %r989, %r984, %p223;
	mul.wide.s32 	%rd583, %r993, 4;
	add.s64 	%rd584, %rd7, %rd583;
	ld.u32 	%r1018, [%rd584];
	mul.wide.s32 	%rd585, %r988, 4;
	add.s64 	%rd586, %rd7, %rd585;
	ld.u32 	%r1019, [%rd586];
	setp.lt.s32 	%p224, %r1018, %r1019;
	selp.b32 	%r1020, %r988, %r993, %p224;
	selp.b32 	%r1021, %r993, %r988, %p224;
	mul.wide.s32 	%rd587, %r997, 4;
	add.s64 	%rd588, %rd7, %rd587;
	ld.u32 	%r1022, [%rd588];
	mul.wide.s32 	%rd589, %r992, 4;
	add.s64 	%rd590, %rd7, %rd589;
	ld.u32 	%r1023, [%rd590];
	setp.lt.s32 	%p225, %r1022, %r1023;
	selp.b32 	%r1024, %r992, %r997, %p225;
	selp.b32 	%r1025, %r997, %r992, %p225;
	mul.wide.s32 	%rd591, %r964, 4;
	add.s64 	%rd592, %rd7, %rd591;
	ld.u32 	%r1026, [%rd592];
	mul.wide.s32 	%rd593, %r996, 4;
	add.s64 	%rd594, %rd7, %rd593;
	ld.u32 	%r1027, [%rd594];
	setp.lt.s32 	%p226, %r1026, %r1027;
	selp.b32 	%r1028, %r996, %r964, %p226;
	selp.b32 	%r1029, %r964, %r996, %p226;
	mul.wide.s32 	%rd595, %r1001, 4;
	add.s64 	%rd596, %rd7, %rd595;
	ld.u32 	%r1030, [%rd596];
	mul.wide.s32 	%rd597, %r969, 4;
	add.s64 	%rd598, %rd7, %rd597;
	ld.u32 	%r1031, [%rd598];
	setp.lt.s32 	%p227, %r1030, %r1031;
	selp.b32 	%r1032, %r969, %r1001, %p227;
	selp.b32 	%r1033, %r1001, %r969, %p227;
	mul.wide.s32 	%rd599, %r1005, 4;
	add.s64 	%rd600, %rd7, %rd599;
	ld.u32 	%r1034, [%rd600];
	mul.wide.s32 	%rd601, %r1000, 4;
	add.s64 	%rd602, %rd7, %rd601;
	ld.u32 	%r1035, [%rd602];
	setp.lt.s32 	%p228, %r1034, %r1035;
	selp.b32 	%r1036, %r1000, %r1005, %p228;
	selp.b32 	%r1037, %r1005, %r1000, %p228;
	mul.wide.s32 	%rd603, %r1009, 4;
	add.s64 	%rd604, %rd7, %rd603;
	ld.u32 	%r1038, [%rd604];
	mul.wide.s32 	%rd605, %r1004, 4;
	add.s64 	%rd606, %rd7, %rd605;
	ld.u32 	%r1039, [%rd606];
	setp.lt.s32 	%p229, %r1038, %r1039;
	selp.b32 	%r1040, %r1004, %r1009, %p229;
	selp.b32 	%r1041, %r1009, %r1004, %p229;
	mul.wide.s32 	%rd607, %r1013, 4;
	add.s64 	%rd608, %rd7, %rd607;
	ld.u32 	%r1042, [%rd608];
	mul.wide.s32 	%rd609, %r1008, 4;
	add.s64 	%rd610, %rd7, %rd609;
	ld.u32 	%r1043, [%rd610];
	setp.lt.s32 	%p230, %r1042, %r1043;
	selp.b32 	%r1044, %r1008, %r1013, %p230;
	selp.b32 	%r1045, %r1013, %r1008, %p230;
	mul.wide.s32 	%rd611, %r1017, 4;
	add.s64 	%rd612, %rd7, %rd611;
	ld.u32 	%r1046, [%rd612];
	mul.wide.s32 	%rd613, %r1012, 4;
	add.s64 	%rd614, %rd7, %rd613;
	ld.u32 	%r1047, [%rd614];
	setp.lt.s32 	%p231, %r1046, %r1047;
	selp.b32 	%r1048, %r1012, %r1017, %p231;
	selp.b32 	%r1049, %r1017, %r1012, %p231;
	mul.wide.s32 	%rd615, %r1021, 4;
	add.s64 	%rd616, %rd7, %rd615;
	ld.u32 	%r1050, [%rd616];
	mul.wide.s32 	%rd617, %r1016, 4;
	add.s64 	%rd618, %rd7, %rd617;
	ld.u32 	%r1051, [%rd618];
	setp.lt.s32 	%p232, %r1050, %r1051;
	selp.b32 	%r1052, %r1016, %r1021, %p232;
	selp.b32 	%r1053, %r1021, %r1016, %p232;
	mul.wide.s32 	%rd619, %r1025, 4;
	add.s64 	%rd620, %rd7, %rd619;
	ld.u32 	%r1054, [%rd620];
	mul.wide.s32 	%rd621, %r1020, 4;
	add.s64 	%rd622, %rd7, %rd621;
	ld.u32 	%r1055, [%rd622];
	setp.lt.s32 	%p233, %r1054, %r1055;
	selp.b32 	%r1056, %r1020, %r1025, %p233;
	selp.b32 	%r1057, %r1025, %r1020, %p233;
	mul.wide.s32 	%rd623, %r1029, 4;
	add.s64 	%rd624, %rd7, %rd623;
	ld.u32 	%r1058, [%rd624];
	mul.wide.s32 	%rd625, %r1024, 4;
	add.s64 	%rd626, %rd7, %rd625;
	ld.u32 	%r1059, [%rd626];
	setp.lt.s32 	%p234, %r1058, %r1059;
	selp.b32 	%r1060, %r1024, %r1029, %p234;
	selp.b32 	%r1061, %r1029, %r1024, %p234;
	mul.wide.s32 	%rd627, %r1037, 4;
	add.s64 	%rd628, %rd7, %rd627;
	ld.u32 	%r1062, [%rd628];
	mul.wide.s32 	%rd629, %r1032, 4;
	add.s64 	%rd630, %rd7, %rd629;
	ld.u32 	%r1063, [%rd630];
	setp.lt.s32 	%p235, %r1062, %r1063;
	selp.b32 	%r1064, %r1032, %r1037, %p235;
	selp.b32 	%r1065, %r1037, %r1032, %p235;
	mul.wide.s32 	%rd631, %r1041, 4;
	add.s64 	%rd632, %rd7, %rd631;
	ld.u32 	%r1066, [%rd632];
	mul.wide.s32 	%rd633, %r1036, 4;
	add.s64 	%rd634, %rd7, %rd633;
	ld.u32 	%r1067, [%rd634];
	setp.lt.s32 	%p236, %r1066, %r1067;
	selp.b32 	%r1068, %r1036, %r1041, %p236;
	selp.b32 	%r1069, %r1041, %r1036, %p236;
	mul.wide.s32 	%rd635, %r1045, 4;
	add.s64 	%rd636, %rd7, %rd635;
	ld.u32 	%r1070, [%rd636];
	mul.wide.s32 	%rd637, %r1040, 4;
	add.s64 	%rd638, %rd7, %rd637;
	ld.u32 	%r1071, [%rd638];
	setp.lt.s32 	%p237, %r1070, %r1071;
	selp.b32 	%r1072, %r1040, %r1045, %p237;
	selp.b32 	%r1073, %r1045, %r1040, %p237;
	mul.wide.s32 	%rd639, %r1049, 4;
	add.s64 	%rd640, %rd7, %rd639;
	ld.u32 	%r1074, [%rd640];
	mul.wide.s32 	%rd641, %r1044, 4;
	add.s64 	%rd642, %rd7, %rd641;
	ld.u32 	%r1075, [%rd642];
	setp.lt.s32 	%p238, %r1074, %r1075;
	selp.b32 	%r1076, %r1044, %r1049, %p238;
	selp.b32 	%r1077, %r1049, %r1044, %p238;
	mul.wide.s32 	%rd643, %r1053, 4;
	add.s64 	%rd644, %rd7, %rd643;
	ld.u32 	%r1078, [%rd644];
	mul.wide.s32 	%rd645, %r1048, 4;
	add.s64 	%rd646, %rd7, %rd645;
	ld.u32 	%r1079, [%rd646];
	setp.lt.s32 	%p239, %r1078, %r1079;
	selp.b32 	%r1080, %r1048, %r1053, %p239;
	selp.b32 	%r1081, %r1053, %r1048, %p239;
	mul.wide.s32 	%rd647, %r1057, 4;
	add.s64 	%rd648, %rd7, %rd647;
	ld.u32 	%r1082, [%rd648];
	mul.wide.s32 	%rd649, %r1052, 4;
	add.s64 	%rd650, %rd7, %rd649;
	ld.u32 	%r1083, [%rd650];
	setp.lt.s32 	%p240, %r1082, %r1083;
	selp.b32 	%r1084, %r1052, %r1057, %p240;
	selp.b32 	%r1085, %r1057, %r1052, %p240;
	mul.wide.s32 	%rd651, %r1061, 4;
	add.s64 	%rd652, %rd7, %rd651;
	ld.u32 	%r1086, [%rd652];
	mul.wide.s32 	%rd653, %r1056, 4;
	add.s64 	%rd654, %rd7, %rd653;
	ld.u32 	%r1087, [%rd654];
	setp.lt.s32 	%p241, %r1086, %r1087;
	selp.b32 	%r1088, %r1056, %r1061, %p241;
	selp.b32 	%r1089, %r1061, %r1056, %p241;
	mul.wide.s32 	%rd655, %r1028, 4;
	add.s64 	%rd656, %rd7, %rd655;
	ld.u32 	%r1090, [%rd656];
	mul.wide.s32 	%rd657, %r1060, 4;
	add.s64 	%rd658, %rd7, %rd657;
	ld.u32 	%r1091, [%rd658];
	setp.lt.s32 	%p242, %r1090, %r1091;
	selp.b32 	%r2289, %r1060, %r1028, %p242;
	selp.b32 	%r1092, %r1028, %r1060, %p242;
	mul.wide.s32 	%rd659, %r1065, 4;
	add.s64 	%rd660, %rd7, %rd659;
	ld.u32 	%r1093, [%rd660];
	mul.wide.s32 	%rd661, %r1033, 4;
	add.s64 	%rd662, %rd7, %rd661;
	ld.u32 	%r1094, [%rd662];
	setp.lt.s32 	%p243, %r1093, %r1094;
	selp.b32 	%r2234, %r1033, %r1065, %p243;
	selp.b32 	%r2252, %r1065, %r1033, %p243;
	mul.wide.s32 	%rd663, %r1069, 4;
	add.s64 	%rd664, %rd7, %rd663;
	ld.u32 	%r1095, [%rd664];
	mul.wide.s32 	%rd665, %r1064, 4;
	add.s64 	%rd666, %rd7, %rd665;
	ld.u32 	%r1096, [%rd666];
	setp.lt.s32 	%p244, %r1095, %r1096;
	selp.b32 	%r2193, %r1064, %r1069, %p244;
	selp.b32 	%r2191, %r1069, %r1064, %p244;
	mul.wide.s32 	%rd667, %r1073, 4;
	add.s64 	%rd668, %rd7, %rd667;
	ld.u32 	%r1097, [%rd668];
	mul.wide.s32 	%rd669, %r1068, 4;
	add.s64 	%rd670, %rd7, %rd669;
	ld.u32 	%r1098, [%rd670];
	setp.lt.s32 	%p245, %r1097, %r1098;
	selp.b32 	%r2197, %r1068, %r1073, %p245;
	selp.b32 	%r2195, %r1073, %r1068, %p245;
	mul.wide.s32 	%rd671, %r1077, 4;
	add.s64 	%rd672, %rd7, %rd671;
	ld.u32 	%r1099, [%rd672];
	mul.wide.s32 	%rd673, %r1072, 4;
	add.s64 	%rd674, %rd7, %rd673;
	ld.u32 	%r1100, [%rd674];
	setp.lt.s32 	%p246, %r1099, %r1100;
	selp.b32 	%r2201, %r1072, %r1077, %p246;
	selp.b32 	%r2199, %r1077, %r1072, %p246;
	mul.wide.s32 	%rd675, %r1081, 4;
	add.s64 	%rd676, %rd7, %rd675;
	ld.u32 	%r1101, [%rd676];
	mul.wide.s32 	%rd677, %r1076, 4;
	add.s64 	%rd678, %rd7, %rd677;
	ld.u32 	%r1102, [%rd678];
	setp.lt.s32 	%p247, %r1101, %r1102;
	selp.b32 	%r2205, %r1076, %r1081, %p247;
	selp.b32 	%r2203, %r1081, %r1076, %p247;
	mul.wide.s32 	%rd679, %r1085, 4;
	add.s64 	%rd680, %rd7, %rd679;
	ld.u32 	%r1103, [%rd680];
	mul.wide.s32 	%rd681, %r1080, 4;
	add.s64 	%rd682, %rd7, %rd681;
	ld.u32 	%r1104, [%rd682];
	setp.lt.s32 	%p248, %r1103, %r1104;
	selp.b32 	%r2209, %r1080, %r1085, %p248;
	selp.b32 	%r2207, %r1085, %r1080, %p248;
	mul.wide.s32 	%rd683, %r1089, 4;
	add.s64 	%rd684, %rd7, %rd683;
	ld.u32 	%r1105, [%rd684];
	mul.wide.s32 	%rd685, %r1084, 4;
	add.s64 	%rd686, %rd7, %rd685;
	ld.u32 	%r1106, [%rd686];
	setp.lt.s32 	%p249, %r1105, %r1106;
	selp.b32 	%r2213, %r1084, %r1089, %p249;
	selp.b32 	%r2211, %r1089, %r1084, %p249;
	mul.wide.s32 	%rd687, %r1092, 4;
	add.s64 	%rd688, %rd7, %rd687;
	ld.u32 	%r1107, [%rd688];
	mul.wide.s32 	%rd689, %r1088, 4;
	add.s64 	%rd690, %rd7, %rd689;
	ld.u32 	%r1108, [%rd690];
	setp.lt.s32 	%p250, %r1107, %r1108;
	selp.b32 	%r2217, %r1088, %r1092, %p250;
	selp.b32 	%r2215, %r1092, %r1088, %p250;
$L__BB5_174:
	mov.b32 	%r2253, 2;
$L__BB5_175:
	mov.u32 	%r336, %r2253;
	bar.sync 	0;
	add.s32 	%r1110, %r336, -1;
	shr.u32 	%r1111, %r336, 1;
	mov.u32 	%r1112, _ZZN3cub18CUB_300001_SM_10006detail10merge_sort30DeviceMergeSortBlockSortKernelINS2_10policy_hubIN6thrust24THRUST_300001_SM_1000_NS10device_ptrIiEEE9Policy600ES8_PNS0_8NullTypeES8_SC_m4cmpiiSB_EEvbT0_T1_T2_T3_T4_PT6_PT7_T5_NS1_7vsmem_tEE19static_temp_storage;
	mad.lo.s32 	%r1113, %r174, 68, %r1112;
	st.shared.u32 	[%r1113], %r2252;
	st.shared.u32 	[%r1113+4], %r2234;
	st.shared.u32 	[%r1113+8], %r2191;
	st.shared.u32 	[%r1113+12], %r2193;
	st.shared.u32 	[%r1113+16], %r2195;
	st.shared.u32 	[%r1113+20], %r2197;
	st.shared.u32 	[%r1113+24], %r2199;
	st.shared.u32 	[%r1113+28], %r2201;
	st.shared.u32 	[%r1113+32], %r2203;
	st.shared.u32 	[%r1113+36], %r2205;
	st.shared.u32 	[%r1113+40], %r2207;
	st.shared.u32 	[%r1113+44], %r2209;
	st.shared.u32 	[%r1113+48], %r2211;
	st.shared.u32 	[%r1113+52], %r2213;
	st.shared.u32 	[%r1113+56], %r2215;
	st.shared.u32 	[%r1113+60], %r2217;
	st.shared.u32 	[%r1113+64], %r2289;
	bar.sync 	0;
	neg.s32 	%r1114, %r336;
	and.b32  	%r1115, %r174, %r1114;
	mul.lo.s32 	%r1116, %r1115, 17;
	mul.lo.s32 	%r1117, %r1111, 17;
	and.b32  	%r1118, %r1110, %r174;
	mul.lo.s32 	%r1119, %r1118, 17;
	min.s32 	%r337, %r1119, %r173;
	min.s32 	%r338, %r1116, %r173;
	add.s32 	%r1120, %r338, %r1117;
	min.s32 	%r339, %r1120, %r173;
	add.s32 	%r1121, %r339, %r1117;
	min.s32 	%r340, %r1121, %r173;
	sub.s32 	%r1122, %r339, %r338;
	sub.s32 	%r1123, %r340, %r339;
	setp.lt.s32 	%p251, %r337, %r1123;
	sub.s32 	%r1124, %r337, %r1123;
	selp.b32 	%r2256, 0, %r1124, %p251;
	min.s32 	%r2254, %r1122, %r337;
	setp.ge.s32 	%p252, %r2256, %r2254;
	ld.global.u64 	%rd8, [a_i];
	@%p252 bra 	$L__BB5_178;
	add.s32 	%r343, %r339, %r337;
$L__BB5_177:
	sub.s32 	%r1125, %r2254, %r2256;
	shr.u32 	%r1126, %r1125, 31;
	add.s32 	%r1127, %r1125, %r1126;
	shr.s32 	%r1128, %r1127, 1;
	add.s32 	%r1129, %r1128, %r2256;
	add.s32 	%r1130, %r1129, %r338;
	shl.b32 	%r1131, %r1130, 2;
	add.s32 	%r1133, %r1112, %r1131;
	ld.shared.u32 	%r1134, [%r1133];
	not.b32 	%r1135, %r1129;
	add.s32 	%r1136, %r343, %r1135;
	shl.b32 	%r1137, %r1136, 2;
	add.s32 	%r1138, %r1112, %r1137;
	ld.shared.u32 	%r1139, [%r1138];
	mul.wide.s32 	%rd691, %r1139, 4;
	add.s64 	%rd692, %rd8, %rd691;
	ld.u32 	%r1140, [%rd692];
	mul.wide.s32 	%rd693, %r1134, 4;
	add.s64 	%rd694, %rd8, %rd693;
	ld.u32 	%r1141, [%rd694];
	setp.lt.s32 	%p253, %r1140, %r1141;
	add.s32 	%r1142, %r1129, 1;
	selp.b32 	%r2256, %r2256, %r1142, %p253;
	selp.b32 	%r2254, %r1129, %r2254, %p253;
	setp.lt.s32 	%p254, %r2256, %r2254;
	@%p254 bra 	$L__BB5_177;
$L__BB5_178:
	add.s32 	%r349, %r2256, %r338;
	add.s32 	%r1143, %r339, %r337;
	sub.s32 	%r350, %r1143, %r2256;
	shl.b32 	%r1144, %r349, 2;
	add.s32 	%r1146, %r1112, %r1144;
	ld.shared.u32 	%r2259, [%r1146];
	shl.b32 	%r1147, %r350, 2;
	add.s32 	%r1148, %r1112, %r1147;
	ld.shared.u32 	%r2258, [%r1148];
	setp.ge.s32 	%p256, %r350, %r340;
	mov.pred 	%p617, 0;
	@%p256 bra 	$L__BB5_181;
	setp.ge.s32 	%p258, %r349, %r339;
	mov.pred 	%p617, -1;
	@%p258 bra 	$L__BB5_181;
	mul.wide.s32 	%rd695, %r2258, 4;
	add.s64 	%rd696, %rd8, %rd695;
	ld.u32 	%r1149, [%rd696];
	mul.wide.s32 	%rd697, %r2259, 4;
	add.s64 	%rd698, %rd8, %rd697;
	ld.u32 	%r1150, [%rd698];
	setp.lt.s32 	%p617, %r1149, %r1150;
$L__BB5_181:
	selp.b32 	%r2252, %r2258, %r2259, %p617;
	selp.u32 	%r1151, 1, 0, %p617;
	add.s32 	%r354, %r350, %r1151;
	not.pred 	%p259, %p617;
	selp.u32 	%r1152, 1, 0, %p259;
	add.s32 	%r355, %r349, %r1152;
	@%p259 bra 	$L__BB5_183;
	shl.b32 	%r1156, %r354, 2;
	add.s32 	%r1158, %r1112, %r1156;
	ld.shared.u32 	%r2258, [%r1158];
	bra.uni 	$L__BB5_184;
$L__BB5_183:
	shl.b32 	%r1153, %r355, 2;
	add.s32 	%r1155, %r1112, %r1153;
	ld.shared.u32 	%r2259, [%r1155];
$L__BB5_184:
	setp.ge.s32 	%p261, %r354, %r340;
	mov.pred 	%p618, 0;
	@%p261 bra 	$L__BB5_187;
	setp.ge.s32 	%p263, %r355, %r339;
	mov.pred 	%p618, -1;
	@%p263 bra 	$L__BB5_187;
	mul.wide.s32 	%rd699, %r2258, 4;
	add.s64 	%rd700, %rd8, %rd699;
	ld.u32 	%r1159, [%rd700];
	mul.wide.s32 	%rd701, %r2259, 4;
	add.s64 	%rd702, %rd8, %rd701;
	ld.u32 	%r1160, [%rd702];
	setp.lt.s32 	%p618, %r1159, %r1160;
$L__BB5_187:
	selp.b32 	%r2234, %r2258, %r2259, %p618;
	selp.u32 	%r1161, 1, 0, %p618;
	add.s32 	%r361, %r354, %r1161;
	not.pred 	%p264, %p618;
	selp.u32 	%r1162, 1, 0, %p264;
	add.s32 	%r362, %r355, %r1162;
	@%p618 bra 	$L__BB5_189;
	shl.b32 	%r1163, %r362, 2;
	add.s32 	%r1165, %r1112, %r1163;
	ld.shared.u32 	%r2259, [%r1165];
	bra.uni 	$L__BB5_190;
$L__BB5_189:
	shl.b32 	%r1166, %r361, 2;
	add.s32 	%r1168, %r1112, %r1166;
	ld.shared.u32 	%r2258, [%r1168];
$L__BB5_190:
	setp.ge.s32 	%p266, %r361, %r340;
	mov.pred 	%p619, 0;
	@%p266 bra 	$L__BB5_193;
	setp.ge.s32 	%p268, %r362, %r339;
	mov.pred 	%p619, -1;
	@%p268 bra 	$L__BB5_193;
	mul.wide.s32 	%rd703, %r2258, 4;
	add.s64 	%rd704, %rd8, %rd703;
	ld.u32 	%r1169, [%rd704];
	mul.wide.s32 	%rd705, %r2259, 4;
	add.s64 	%rd706, %rd8, %rd705;
	ld.u32 	%r1170, [%rd706];
	setp.lt.s32 	%p619, %r1169, %r1170;
$L__BB5_193:
	selp.b32 	%r2191, %r2258, %r2259, %p619;
	selp.u32 	%r1171, 1, 0, %p619;
	add.s32 	%r368, %r361, %r1171;
	not.pred 	%p269, %p619;
	selp.u32 	%r1172, 1, 0, %p269;
	add.s32 	%r369, %r362, %r1172;
	@%p619 bra 	$L__BB5_195;
	shl.b32 	%r1173, %r369, 2;
	add.s32 	%r1175, %r1112, %r1173;
	ld.shared.u32 	%r2259, [%r1175];
	bra.uni 	$L__BB5_196;
$L__BB5_195:
	shl.b32 	%r1176, %r368, 2;
	add.s32 	%r1178, %r1112, %r1176;
	ld.shared.u32 	%r2258, [%r1178];
$L__BB5_196:
	setp.ge.s32 	%p271, %r368, %r340;
	mov.pred 	%p620, 0;
	@%p271 bra 	$L__BB5_199;
	setp.ge.s32 	%p273, %r369, %r339;
	mov.pred 	%p620, -1;
	@%p273 bra 	$L__BB5_199;
	mul.wide.s32 	%rd707, %r2258, 4;
	add.s64 	%rd708, %rd8, %rd707;
	ld.u32 	%r1179, [%rd708];
	mul.wide.s32 	%rd709, %r2259, 4;
	add.s64 	%rd710, %rd8, %rd709;
	ld.u32 	%r1180, [%rd710];
	setp.lt.s32 	%p620, %r1179, %r1180;
$L__BB5_199:
	selp.b32 	%r2193, %r2258, %r2259, %p620;
	selp.u32 	%r1181, 1, 0, %p620;
	add.s32 	%r375, %r368, %r1181;
	not.pred 	%p274, %p620;
	selp.u32 	%r1182, 1, 0, %p274;
	add.s32 	%r376, %r369, %r1182;
	@%p620 bra 	$L__BB5_201;
	shl.b32 	%r1183, %r376, 2;
	add.s32 	%r1185, %r1112, %r1183;
	ld.shared.u32 	%r2259, [%r1185];
	bra.uni 	$L__BB5_202;
$L__BB5_201:
	shl.b32 	%r1186, %r375, 2;
	add.s32 	%r1188, %r1112, %r1186;
	ld.shared.u32 	%r2258, [%r1188];
$L__BB5_202:
	setp.ge.s32 	%p276, %r375, %r340;
	mov.pred 	%p621, 0;
	@%p276 bra 	$L__BB5_205;
	setp.ge.s32 	%p278, %r376, %r339;
	mov.pred 	%p621, -1;
	@%p278 bra 	$L__BB5_205;
	mul.wide.s32 	%rd711, %r2258, 4;
	add.s64 	%rd712, %rd8, %rd711;
	ld.u32 	%r1189, [%rd712];
	mul.wide.s32 	%rd713, %r2259, 4;
	add.s64 	%rd714, %rd8, %rd713;
	ld.u32 	%r1190, [%rd714];
	setp.lt.s32 	%p621, %r1189, %r1190;
$L__BB5_205:
	selp.b32 	%r2195, %r2258, %r2259, %p621;
	selp.u32 	%r1191, 1, 0, %p621;
	add.s32 	%r382, %r375, %r1191;
	not.pred 	%p279, %p621;
	selp.u32 	%r1192, 1, 0, %p279;
	add.s32 	%r383, %r376, %r1192;
	@%p621 bra 	$L__BB5_207;
	shl.b32 	%r1193, %r383, 2;
	add.s32 	%r1195, %r1112, %r1193;
	ld.shared.u32 	%r2259, [%r1195];
	bra.uni 	$L__BB5_208;
$L__BB5_207:
	shl.b32 	%r1196, %r382, 2;
	add.s32 	%r1198, %r1112, %r1196;
	ld.shared.u32 	%r2258, [%r1198];
$L__BB5_208:
	setp.ge.s32 	%p281, %r382, %r340;
	mov.pred 	%p622, 0;
	@%p281 bra 	$L__BB5_211;
	setp.ge.s32 	%p283, %r383, %r339;
	mov.pred 	%p622, -1;
	@%p283 bra 	$L__BB5_211;
	mul.wide.s32 	%rd715, %r2258, 4;
	add.s64 	%rd716, %rd8, %rd715;
	ld.u32 	%r1199, [%rd716];
	mul.wide.s32 	%rd717, %r2259, 4;
	add.s64 	%rd718, %rd8, %rd717;
	ld.u32 	%r1200, [%rd718];
	setp.lt.s32 	%p622, %r1199, %r1200;
$L__BB5_211:
	selp.b32 	%r2197, %r2258, %r2259, %p622;
	selp.u32 	%r1201, 1, 0, %p622;
	add.s32 	%r389, %r382, %r1201;
	not.pred 	%p284, %p622;
	selp.u32 	%r1202, 1, 0, %p284;
	add.s32 	%r390, %r383, %r1202;
	@%p622 bra 	$L__BB5_213;
	shl.b32 	%r1203, %r390, 2;
	add.s32 	%r1205, %r1112, %r1203;
	ld.shared.u32 	%r2259, [%r1205];
	bra.uni 	$L__BB5_214;
$L__BB5_213:
	shl.b32 	%r1206, %r389, 2;
	add.s32 	%r1208, %r1112, %r1206;
	ld.shared.u32 	%r2258, [%r1208];
$L__BB5_214:
	setp.ge.s32 	%p286, %r389, %r340;
	mov.pred 	%p623, 0;
	@%p286 bra 	$L__BB5_217;
	setp.ge.s32 	%p288, %r390, %r339;
	mov.pred 	%p623, -1;
	@%p288 bra 	$L__BB5_217;
	mul.wide.s32 	%rd719, %r2258, 4;
	add.s64 	%rd720, %rd8, %rd719;
	ld.u32 	%r1209, [%rd720];
	mul.wide.s32 	%rd721, %r2259, 4;
	add.s64 	%rd722, %rd8, %rd721;
	ld.u32 	%r1210, [%rd722];
	setp.lt.s32 	%p623, %r1209, %r1210;
$L__BB5_217:
	selp.b32 	%r2199, %r2258, %r2259, %p623;
	selp.u32 	%r1211, 1, 0, %p623;
	add.s32 	%r396, %r389, %r1211;
	not.pred 	%p289, %p623;
	selp.u32 	%r1212, 1, 0, %p289;
	add.s32 	%r397, %r390, %r1212;
	@%p623 bra 	$L__BB5_219;
	shl.b32 	%r1213, %r397, 2;
	add.s32 	%r1215, %r1112, %r1213;
	ld.shared.u32 	%r2259, [%r1215];
	bra.uni 	$L__BB5_220;
$L__BB5_219:
	shl.b32 	%r1216, %r396, 2;
	add.s32 	%r1218, %r1112, %r1216;
	ld.shared.u32 	%r2258, [%r1218];
$L__BB5_220:
	setp.ge.s32 	%p291, %r396, %r340;
	mov.pred 	%p624, 0;
	@%p291 bra 	$L__BB5_223;
	setp.ge.s32 	%p293, %r397, %r339;
	mov.pred 	%p624, -1;
	@%p293 bra 	$L__BB5_223;
	mul.wide.s32 	%rd723, %r2258, 4;
	add.s64 	%rd724, %rd8, %rd723;
	ld.u32 	%r1219, [%rd724];
	mul.wide.s32 	%rd725, %r2259, 4;
	add.s64 	%rd726, %rd8, %rd725;
	ld.u32 	%r1220, [%rd726];
	setp.lt.s32 	%p624, %r1219, %r1220;
$L__BB5_223:
	selp.b32 	%r2201, %r2258, %r2259, %p624;
	selp.u32 	%r1221, 1, 0, %p624;
	add.s32 	%r403, %r396, %r1221;
	not.pred 	%p294, %p624;
	selp.u32 	%r1222, 1, 0, %p294;
	add.s32 	%r404, %r397, %r1222;
	@%p624 bra 	$L__BB5_225;
	shl.b32 	%r1223, %r404, 2;
	mov.u32 	%r1224, _ZZN3cub18CUB_300001_SM_10006detail10merge_sort30DeviceMergeSortBlockSortKernelINS2_10policy_hubIN6thrust24THRUST_300001_SM_1000_NS10device_ptrIiEEE9Policy600ES8_PNS0_8NullTypeES8_SC_m4cmpiiSB_EEvbT0_T1_T2_T3_T4_PT6_PT7_T5_NS1_7vsmem_tEE19static_temp_storage;
	add.s32 	%r1225, %r1224, %r1223;
	ld.shared.u32 	%r2259, [%r1225];
	bra.uni 	$L__BB5_226;
$L__BB5_225:
	shl.b32 	%r1226, %r403, 2;
	mov.u32 	%r1227, _ZZN3cub18CUB_300001_SM_10006detail10merge_sort30DeviceMergeSortBlockSortKernelINS2_10policy_hubIN6thrust24THRUST_300001_SM_1000_NS10device_ptrIiEEE9Policy600ES8_PNS0_8NullTypeES8_SC_m4cmpiiSB_EEvbT0_T1_T2_T3_T4_PT6_PT7_T5_NS1_7vsmem_tEE19static_temp_storage;
	add.s32 	%r1228, %r1227, %r1226;
	ld.shared.u32 	%r2258, [%r1228];
$L__BB5_226:
	setp.ge.s32 	%p296, %r403, %r340;
	mov.pred 	%p625, 0;
	@%p296 bra 	$L__BB5_229;
	setp.ge.s32 	%p298, %r404, %r339;
	mov.pred 	%p625, -1;
	@%p298 bra 	$L__BB5_229;
	mul.wide.s32 	%rd727, %r2258, 4;
	add.s64 	%rd728, %rd8, %rd727;
	ld.u32 	%r1229, [%rd728];
	mul.wide.s32 	%rd729, %r2259, 4;
	add.s64 	%rd730, %rd8, %rd729;
	ld.u32 	%r1230, [%rd730];
	setp.lt.s32 	%p625, %r1229, %r1230;
$L__BB5_229:
	selp.b32 	%r2203, %r2258, %r2259, %p625;
	selp.u32 	%r1231, 1, 0, %p625;
	add.s32 	%r410, %r403, %r1231;
	not.pred 	%p299, %p625;
	selp.u32 	%r1232, 1, 0, %p299;
	add.s32 	%r411, %r404, %r1232;
	@%p625 bra 	$L__BB5_231;
	shl.b32 	%r1233, %r411, 2;
	mov.u32 	%r1234, _ZZN3cub18CUB_300001_SM_10006detail10merge_sort30DeviceMergeSortBlockSortKernelINS2_10policy_hubIN6thrust24THRUST_300001_SM_1000_NS10device_ptrIiEEE9Policy600ES8_PNS0_8NullTypeES8_SC_m4cmpiiSB_EEvbT0_T1_T2_T3_T4_PT6_PT7_T5_NS1_7vsmem_tEE19static_temp_storage;
	add.s32 	%r1235, %r1234, %r1233;
	ld.shared.u32 	%r2259, [%r1235];
	bra.uni 	$L__BB5_232;
$L__BB5_231:
	shl.b32 	%r1236, %r410, 2;
	mov.u32 	%r1237, _ZZN3cub18CUB_300001_SM_10006detail10merge_sort30DeviceMergeSortBlockSortKernelINS2_10policy_hubIN6thrust24THRUST_300001_SM_1000_NS10device_ptrIiEEE9Policy600ES8_PNS0_8NullTypeES8_SC_m4cmpiiSB_EEvbT0_T1_T2_T3_T4_PT6_PT7_T5_NS1_7vsmem_tEE19static_temp_storage;
	add.s32 	%r1238, %r1237, %r1236;
	ld.shared.u32 	%r2258, [%r1238];
$L__BB5_232:
	setp.ge.s32 	%p301, %r410, %r340;
	mov.pred 	%p626, 0;
	@%p301 bra 	$L__BB5_235;
	setp.ge.s32 	%p303, %r411, %r339;
	mov.pred 	%p626, -1;
	@%p303 bra 	$L__BB5_235;
	mul.wide.s32 	%rd731, %r2258, 4;
	add.s64 	%rd732, %rd8, %rd731;
	ld.u32 	%r1239, [%rd732];
	mul.wide.s32 	%rd733, %r2259, 4;
	add.s64 	%rd734, %rd8, %rd733;
	ld.u32 	%r1240, [%rd734];
	setp.lt.s32 	%p626, %r1239, %r1240;
$L__BB5_235:
	selp.b32 	%r2205, %r2258, %r2259, %p626;
	selp.u32 	%r1241, 1, 0, %p626;
	add.s32 	%r417, %r410, %r1241;
	not.pred 	%p304, %p626;
	selp.u32 	%r1242, 1, 0, %p304;
	add.s32 	%r418, %r411, %r1242;
	@%p626 bra 	$L__BB5_237;
	shl.b32 	%r1243, %r418, 2;
	mov.u32 	%r1244, _ZZN3cub18CUB_300001_SM_10006detail10merge_sort30DeviceMergeSortBlockSortKernelINS2_10policy_hubIN6thrust24THRUST_300001_SM_1000_NS10device_ptrIiEEE9Policy600ES8_PNS0_8NullTypeES8_SC_m4cmpiiSB_EEvbT0_T1_T2_T3_T4_PT6_PT7_T5_NS1_7vsmem_tEE19static_temp_storage;
	add.s32 	%r1245, %r1244, %r1243;
	ld.shared.u32 	%r2259, [%r1245];
	bra.uni 	$L__BB5_238;
$L__BB5_237:
	shl.b32 	%r1246, %r417, 2;
	mov.u32 	%r1247, _ZZN3cub18CUB_300001_SM_10006detail10merge_sort30DeviceMergeSortBlockSortKernelINS2_10policy_hubIN6thrust24THRUST_300001_SM_1000_NS10device_ptrIiEEE9Policy600ES8_PNS0_8NullTypeES8_SC_m4cmpiiSB_EEvbT0_T1_T2_T3_T4_PT6_PT7_T5_NS1_7vsmem_tEE19static_temp_storage;
	add.s32 	%r1248, %r1247, %r1246;
	ld.shared.u32 	%r2258, [%r1248];
$L__BB5_238:
	setp.ge.s32 	%p306, %r417, %r340;
	mov.pred 	%p627, 0;
	@%p306 bra 	$L__BB5_241;
	setp.ge.s32 	%p308, %r418, %r339;
	mov.pred 	%p627, -1;
	@%p308 bra 	$L__BB5_241;
	mul.wide.s32 	%rd735, %r2258, 4;
	add.s64 	%rd736, %rd8, %rd735;
	ld.u32 	%r1249, [%rd736];
	mul.wide.s32 	%rd737, %r2259, 4;
	add.s64 	%rd738, %rd8, %rd737;
	ld.u32 	%r1250, [%rd738];
	setp.lt.s32 	%p627, %r1249, %r1250;
$L__BB5_241:
	selp.b32 	%r2207, %r2258, %r2259, %p627;
	selp.u32 	%r1251, 1, 0, %p627;
	add.s32 	%r424, %r417, %r1251;
	not.pred 	%p309, %p627;
	selp.u32 	%r1252, 1, 0, %p309;
	add.s32 	%r425, %r418, %r1252;
	@%p627 bra 	$L__BB5_243;
	shl.b32 	%r1253, %r425, 2;
	mov.u32 	%r1254, _ZZN3cub18CUB_300001_SM_10006detail10merge_sort30DeviceMergeSortBlockSortKernelINS2_10policy_hubIN6thrust24THRUST_300001_SM_1000_NS10device_ptrIiEEE9Policy600ES8_PNS0_8NullTypeES8_SC_m4cmpiiSB_EEvbT0_T1_T2_T3_T4_PT6_PT7_T5_NS1_7vsmem_tEE19static_temp_storage;
	add.s32 	%r1255, %r1254, %r1253;
	ld.shared.u32 	%r2259, [%r1255];
	bra.uni 	$L__BB5_244;
$L__BB5_243:
	shl.b32 	%r1256, %r424, 2;
	mov.u32 	%r1257, _ZZN3cub18CUB_300001_SM_10006detail10merge_sort30DeviceMergeSortBlockSortKernelINS2_10policy_hubIN6thrust24THRUST_300001_SM_1000_NS10device_ptrIiEEE9Policy600ES8_PNS0_8NullTypeES8_SC_m4cmpiiSB_EEvbT0_T1_T2_T3_T4_PT6_PT7_T5_NS1_7vsmem_tEE19static_temp_storage;
	add.s32 	%r1258, %r1257, %r1256;
	ld.shared.u32 	%r2258, [%r1258];
$L__BB5_244:
	setp.ge.s32 	%p311, %r424, %r340;
	mov.pred 	%p628, 0;
	@%p311 bra 	$L__BB5_247;
	setp.ge.s32 	%p313, %r425, %r339;
	mov.pred 	%p628, -1;
	@%p313 bra 	$L__BB5_247;
	mul.wide.s32 	%rd739, %r2258, 4;
	add.s64 	%rd740, %rd8, %rd739;
	ld.u32 	%r1259, [%rd740];
	mul.wide.s32 	%rd741, %r2259, 4;
	add.s64 	%rd742, %rd8, %rd741;
	ld.u32 	%r1260, [%rd742];
	setp.lt.s32 	%p628, %r1259, %r1260;
$L__BB5_247:
	selp.b32 	%r2209, %r2258, %r2259, %p628;
	selp.u32 	%r1261, 1, 0, %p628;
	add.s32 	%r431, %r424, %r1261;
	not.pred 	%p314, %p628;
	selp.u32 	%r1262, 1, 0, %p314;
	add.s32 	%r432, %r425, %r1262;
	@%p628 bra 	$L__BB5_249;
	shl.b32 	%r1263, %r432, 2;
	mov.u32 	%r1264, _ZZN3cub18CUB_300001_SM_10006detail10merge_sort30DeviceMergeSortBlockSortKernelINS2_10policy_hubIN6thrust24THRUST_300001_SM_1000_NS10device_ptrIiEEE9Policy600ES8_PNS0_8NullTypeES8_SC_m4cmpiiSB_EEvbT0_T1_T2_T3_T4_PT6_PT7_T5_NS1_7vsmem_tEE19static_temp_storage;
	add.s32 	%r1265, %r1264, %r1263;
	ld.shared.u32 	%r2259, [%r1265];
	bra.uni 	$L__BB5_250;
$L__BB5_249:
	shl.b32 	%r1266, %r431, 2;
	mov.u32 	%r1267, _ZZN3cub18CUB_300001_SM_10006detail10merge_sort30DeviceMergeSortBlockSortKernelINS2_10policy_hubIN6thrust24THRUST_300001_SM_1000_NS10device_ptrIiEEE9Policy600ES8_PNS0_8NullTypeES8_SC_m4cmpiiSB_EEvbT0_T1_T2_T3_T4_PT6_PT7_T5_NS1_7vsmem_tEE19static_temp_storage;
	add.s32 	%r1268, %r1267, %r1266;
	ld.shared.u32 	%r2258, [%r1268];
$L__BB5_250:
	setp.ge.s32 	%p316, %r431, %r340;
	mov.pred 	%p629, 0;
	@%p316 bra 	$L__BB5_253;
	setp.ge.s32 	%p318, %r432, %r339;
	mov.pred 	%p629, -1;
	@%p318 bra 	$L__BB5_253;
	mul.wide.s32 	%rd743, %r2258, 4;
	add.s64 	%rd744, %rd8, %rd743;
	ld.u32 	%r1269, [%rd744];
	mul.wide.s32 	%rd745, %r2259, 4;
	add.s64 	%rd746, %rd8, %rd745;
	ld.u32 	%r1270, [%rd746];
	setp.lt.s32 	%p629, %r1269, %r1270;
$L__BB5_253:
	selp.b32 	%r2211, %r2258, %r2259, %p629;
	selp.u32 	%r1271, 1, 0, %p629;
	add.s32 	%r438, %r431, %r1271;
	not.pred 	%p319, %p629;
	selp.u32 	%r1272, 1, 0, %p319;
	add.s32 	%r439, %r432, %r1272;
	@%p629 bra 	$L__BB5_255;
	shl.b32 	%r1273, %r439, 2;
	mov.u32 	%r1274, _ZZN3cub18CUB_300001_SM_10006detail10merge_sort30DeviceMergeSortBlockSortKernelINS2_10policy_hubIN6thrust24THRUST_300001_SM_1000_NS10device_ptrIiEEE9Policy600ES8_PNS0_8NullTypeES8_SC_m4cmpiiSB_EEvbT0_T1_T2_T3_T4_PT6_PT7_T5_NS1_7vsmem_tEE19static_temp_storage;
	add.s32 	%r1275, %r1274, %r1273;
	ld.shared.u32 	%r2259, [%r1275];
	bra.uni 	$L__BB5_256;
$L__BB5_255:
	shl.b32 	%r1276, %r438, 2;
	mov.u32 	%r1277, _ZZN3cub18CUB_300001_SM_10006detail10merge_sort30DeviceMergeSortBlockSortKernelINS2_10policy_hubIN6thrust24THRUST_300001_SM_1000_NS10device_ptrIiEEE9Policy600ES8_PNS0_8NullTypeES8_SC_m4cmpiiSB_EEvbT0_T1_T2_T3_T4_PT6_PT7_T5_NS1_7vsmem_tEE19static_temp_storage;
	add.s32 	%r1278, %r1277, %r1276;
	ld.shared.u32 	%r2258, [%r1278];
$L__BB5_256:
	setp.ge.s32 	%p321, %r438, %r340;
	mov.pred 	%p630, 0;
	@%p321 bra 	$L__BB5_259;
	setp.ge.s32 	%p323, %r439, %r339;
	mov.pred 	%p630, -1;
	@%p323 bra 	$L__BB5_259;
	mul.wide.s32 	%rd747, %r2258, 4;
	add.s64 	%rd748, %rd8, %rd747;
	ld.u32 	%r1279, [%rd748];
	mul.wide.s32 	%rd749, %r2259, 4;
	add.s64 	%rd750, %rd8, %rd749;
	ld.u32 	%r1280, [%rd750];
	setp.lt.s32 	%p630, %r1279, %r1280;
$L__BB5_259:
	selp.b32 	%r2213, %r2258, %r2259, %p630;
	selp.u32 	%r1281, 1, 0, %p630;
	add.s32 	%r445, %r438, %r1281;
	not.pred 	%p324, %p630;
	selp.u32 	%r1282, 1, 0, %p324;
	add.s32 	%r446, %r439, %r1282;
	@%p630 bra 	$L__BB5_261;
	shl.b32 	%r1283, %r446, 2;
	mov.u32 	%r1284, _ZZN3cub18CUB_300001_SM_10006detail10merge_sort30DeviceMergeSortBlockSortKernelINS2_10policy_hubIN6thrust24THRUST_300001_SM_1000_NS10device_ptrIiEEE9Policy600ES8_PNS0_8NullTypeES8_SC_m4cmpiiSB_EEvbT0_T1_T2_T3_T4_PT6_PT7_T5_NS1_7vsmem_tEE19static_temp_storage;
	add.s32 	%r1285, %r1284, %r1283;
	ld.shared.u32 	%r2259, [%r1285];
	bra.uni 	$L__BB5_262;
$L__BB5_261:
	shl.b32 	%r1286, %r445, 2;
	mov.u32 	%r1287, _ZZN3cub18CUB_300001_SM_10006detail10merge_sort30DeviceMergeSortBlockSortKernelINS2_10policy_hubIN6thrust24THRUST_300001_SM_1000_NS10device_ptrIiEEE9Policy600ES8_PNS0_8NullTypeES8_SC_m4cmpiiSB_EEvbT0_T1_T2_T3_T4_PT6_PT7_T5_NS1_7vsmem_tEE19static_temp_storage;
	add.s32 	%r1288, %r1287, %r1286;
	ld.shared.u32 	%r2258, [%r1288];
$L__BB5_262:
	setp.ge.s32 	%p326, %r445, %r340;
	mov.pred 	%p631, 0;
	@%p326 bra 	$L__BB5_265;
	setp.ge.s32 	%p328, %r446, %r339;
	mov.pred 	%p631, -1;
	@%p328 bra 	$L__BB5_265;
	mul.wide.s32 	%rd751, %r2258, 4;
	add.s64 	%rd752, %rd8, %rd751;
	ld.u32 	%r1289, [%rd752];
	mul.wide.s32 	%rd753, %r2259, 4;
	add.s64 	%rd754, %rd8, %rd753;
	ld.u32 	%r1290, [%rd754];
	setp.lt.s32 	%p631, %r1289, %r1290;
$L__BB5_265:
	selp.b32 	%r2215, %r2258, %r2259, %p631;
	selp.u32 	%r1291, 1, 0, %p631;
	add.s32 	%r452, %r445, %r1291;
	not.pred 	%p329, %p631;
	selp.u32 	%r1292, 1, 0, %p329;
	add.s32 	%r453, %r446, %r1292;
	@%p631 bra 	$L__BB5_267;
	shl.b32 	%r1293, %r453, 2;
	mov.u32 	%r1294, _ZZN3cub18CUB_300001_SM_10006detail10merge_sort30DeviceMergeSortBlockSortKernelINS2_10policy_hubIN6thrust24THRUST_300001_SM_1000_NS10device_ptrIiEEE9Policy600ES8_PNS0_8NullTypeES8_SC_m4cmpiiSB_EEvbT0_T1_T2_T3_T4_PT6_PT7_T5_NS1_7vsmem_tEE19static_temp_storage;
	add.s32 	%r1295, %r1294, %r1293;
	ld.shared.u32 	%r2259, [%r1295];
	bra.uni 	$L__BB5_268;
$L__BB5_267:
	shl.b32 	%r1296, %r452, 2;
	mov.u32 	%r1297, _ZZN3cub18CUB_300001_SM_10006detail10merge_sort30DeviceMergeSortBlockSortKernelINS2_10policy_hubIN6thrust24THRUST_300001_SM_1000_NS10device_ptrIiEEE9Policy600ES8_PNS0_8NullTypeES8_SC_m4cmpiiSB_EEvbT0_T1_T2_T3_T4_PT6_PT7_T5_NS1_7vsmem_tEE19static_temp_storage;
	add.s32 	%r1298, %r1297, %r1296;
	ld.shared.u32 	%r2258, [%r1298];
$L__BB5_268:
	setp.ge.s32 	%p331, %r452, %r340;
	mov.pred 	%p632, 0;
	@%p331 bra 	$L__BB5_271;
	setp.ge.s32 	%p333, %r453, %r339;
	mov.pred 	%p632, -1;
	@%p333 bra 	$L__BB5_271;
	mul.wide.s32 	%rd755, %r2258, 4;
	add.s64 	%rd756, %rd8, %rd755;
	ld.u32 	%r1299, [%rd756];
	mul.wide.s32 	%rd757, %r2259, 4;
	add.s64 	%rd758, %rd8, %rd757;
	ld.u32 	%r1300, [%rd758];
	setp.lt.s32 	%p632, %r1299, %r1300;
$L__BB5_271:
	selp.b32 	%r2217, %r2258, %r2259, %p632;
	selp.u32 	%r1301, 1, 0, %p632;
	add.s32 	%r459, %r452, %r1301;
	not.pred 	%p334, %p632;
	selp.u32 	%r1302, 1, 0, %p334;
	add.s32 	%r460, %r453, %r1302;
	@%p632 bra 	$L__BB5_273;
	shl.b32 	%r1303, %r460, 2;
	mov.u32 	%r1304, _ZZN3cub18CUB_300001_SM_10006detail10merge_sort30DeviceMergeSortBlockSortKernelINS2_10policy_hubIN6thrust24THRUST_300001_SM_1000_NS10device_ptrIiEEE9Policy600ES8_PNS0_8NullTypeES8_SC_m4cmpiiSB_EEvbT0_T1_T2_T3_T4_PT6_PT7_T5_NS1_7vsmem_tEE19static_temp_storage;
	add.s32 	%r1305, %r1304, %r1303;
	ld.shared.u32 	%r2259, [%r1305];
	bra.uni 	$L__BB5_274;
$L__BB5_273:
	shl.b32 	%r1306, %r459, 2;
	mov.u32 	%r1307, _ZZN3cub18CUB_300001_SM_10006detail10merge_sort30DeviceMergeSortBlockSortKernelINS2_10policy_hubIN6thrust24THRUST_300001_SM_1000_NS10device_ptrIiEEE9Policy600ES8_PNS0_8NullTypeES8_SC_m4cmpiiSB_EEvbT0_T1_T2_T3_T4_PT6_PT7_T5_NS1_7vsmem_tEE19static_temp_storage;
	add.s32 	%r1308, %r1307, %r1306;
	ld.shared.u32 	%r2258, [%r1308];
$L__BB5_274:
	setp.ge.s32 	%p335, %r459, %r340;
	mov.u32 	%r2289, %r2259;
	@%p335 bra 	$L__BB5_277;
	setp.ge.s32 	%p336, %r460, %r339;
	mov.u32 	%r2289, %r2258;
	@%p336 bra 	$L__BB5_277;
	mul.wide.s32 	%rd759, %r2258, 4;
	add.s64 	%rd760, %rd8, %rd759;
	ld.u32 	%r1309, [%rd760];
	mul.wide.s32 	%rd761, %r2259, 4;
	add.s64 	%rd762, %rd8, %rd761;
	ld.u32 	%r1310, [%rd762];
	setp.lt.s32 	%p337, %r1309, %r1310;
	selp.b32 	%r2289, %r2258, %r2259, %p337;
$L__BB5_277:
	shl.b32 	%r2253, %r336, 1;
	setp.lt.u32 	%p338, %r336, 129;
	@%p338 bra 	$L__BB5_175;
	ld.param.s8 	%rs2, [_ZN3cub18CUB_300001_SM_10006detail10merge_sort30DeviceMergeSortBlockSortKernelINS2_10policy_hubIN6thrust24THRUST_300001_SM_1000_NS10device_ptrIiEEE9Policy600ES8_PNS0_8NullTypeES8_SC_m4cmpiiSB_EEvbT0_T1_T2_T3_T4_PT6_PT7_T5_NS1_7vsmem_tE_param_0];
	add.s32 	%r468, %r176, 416;
	add.s32 	%r469, %r176, 64;
	add.s32 	%r470, %r176, 448;
	add.s32 	%r471, %r176, 480;
	add.s32 	%r472, %r176, 96;
	add.s32 	%r473, %r176, 192;
	add.s32 	%r474, %r176, 128;
	add.s32 	%r475, %r176, 160;
	bar.sync 	0;
	setp.eq.s16 	%p339, %rs2, 0;
	@%p339 bra 	$L__BB5_315;
	st.shared.u32 	[%r220], %r2252;
	st.shared.u32 	[%r220+4], %r2234;
	st.shared.u32 	[%r220+8], %r2191;
	st.shared.u32 	[%r220+12], %r2193;
	st.shared.u32 	[%r220+16], %r2195;
	st.shared.u32 	[%r220+20], %r2197;
	st.shared.u32 	[%r220+24], %r2199;
	st.shared.u32 	[%r220+28], %r2201;
	st.shared.u32 	[%r220+32], %r2203;
	st.shared.u32 	[%r220+36], %r2205;
	st.shared.u32 	[%r220+40], %r2207;
	st.shared.u32 	[%r220+44], %r2209;
	st.shared.u32 	[%r220+48], %r2211;
	st.shared.u32 	[%r220+52], %r2213;
	st.shared.u32 	[%r220+56], %r2215;
	st.shared.u32 	[%r220+60], %r2217;
	st.shared.u32 	[%r220+64], %r2289;
	bar.warp.sync 	-1;
	ld.shared.u32 	%r476, [%r219];
	ld.shared.u32 	%r477, [%r219+128];
	ld.shared.u32 	%r478, [%r219+256];
	ld.shared.u32 	%r479, [%r219+384];
	ld.shared.u32 	%r480, [%r219+512];
	ld.shared.u32 	%r481, [%r219+640];
	ld.shared.u32 	%r482, [%r219+768];
	ld.shared.u32 	%r483, [%r219+896];
	ld.shared.u32 	%r484, [%r219+1024];
	ld.shared.u32 	%r485, [%r219+1152];
	ld.shared.u32 	%r486, [%r219+1280];
	ld.shared.u32 	%r487, [%r219+1408];
	ld.shared.u32 	%r488, [%r219+1536];
	ld.shared.u32 	%r489, [%r219+1664];
	ld.shared.u32 	%r490, [%r219+1792];
	ld.shared.u32 	%r491, [%r219+1920];
	ld.shared.u32 	%r492, [%r219+2048];
	setp.eq.s32 	%p340, %r174, 0;
	@%p340 bra 	$L__BB5_280;
	bra.uni 	$L__BB5_281;
$L__BB5_280:
	st.volatile.shared.u32 	[_ZZN3cub18CUB_300001_SM_10006detail10merge_sort30DeviceMergeSortBlockSortKernelINS2_10policy_hubIN6thrust24THRUST_300001_SM_1000_NS10device_ptrIiEEE9Policy600ES8_PNS0_8NullTypeES8_SC_m4cmpiiSB_EEvbT0_T1_T2_T3_T4_PT6_PT7_T5_NS1_7vsmem_tEE19static_temp_storage+17408], %r173;
$L__BB5_281:
	bar.sync 	0;
	ld.volatile.shared.u32 	%r510, [_ZZN3cub18CUB_300001_SM_10006detail10merge_sort30DeviceMergeSortBlockSortKernelINS2_10policy_hubIN6thrust24THRUST_300001_SM_1000_NS10device_ptrIiEEE9Policy600ES8_PNS0_8NullTypeES8_SC_m4cmpiiSB_EEvbT0_T1_T2_T3_T4_PT6_PT7_T5_NS1_7vsmem_tEE19static_temp_storage+17408];
	mov.u32 	%r1311, %tid.x;
	and.b32  	%r1312, %r1311, 992;
	mul.lo.s32 	%r1313, %r1312, 17;
	cvt.u64.u32 	%rd763, %r1313;
	and.b32  	%r1314, %r1311, 31;
	cvt.u64.u32 	%rd764, %r1314;
	add.s64 	%rd765, %rd4, %rd764;
	add.s64 	%rd766, %rd765, %rd763;
	setp.ge.s32 	%p341, %r176, %r510;
	shl.b64 	%rd767, %rd766, 2;
	add.s64 	%rd9, %rd3, %rd767;
	@%p341 bra 	$L__BB5_283;
	st.global.u32 	[%rd9], %r476;
$L__BB5_283:
	setp.ge.s32 	%p342, %r179, %r510;
	@%p342 bra 	$L__BB5_285;
	st.global.u32 	[%rd9+128], %r477;
$L__BB5_285:
	setp.ge.s32 	%p343, %r469, %r510;
	@%p343 bra 	$L__BB5_287;
	st.global.u32 	[%rd9+256], %r478;
$L__BB5_287:
	setp.ge.s32 	%p344, %r472, %r510;
	@%p344 bra 	$L__BB5_289;
	st.global.u32 	[%rd9+384], %r479;
$L__BB5_289:
	setp.ge.s32 	%p345, %r474, %r510;
	@%p345 bra 	$L__BB5_291;
	st.global.u32 	[%rd9+512], %r480;
$L__BB5_291:
	setp.ge.s32 	%p346, %r475, %r510;
	@%p346 bra 	$L__BB5_293;
	st.global.u32 	[%rd9+640], %r481;
$L__BB5_293:
	setp.ge.s32 	%p347, %r473, %r510;
	@%p347 bra 	$L__BB5_295;
	st.global.u32 	[%rd9+768], %r482;
$L__BB5_295:
	setp.ge.s32 	%p348, %r192, %r510;
	@%p348 bra 	$L__BB5_297;
	st.global.u32 	[%rd9+896], %r483;
$L__BB5_297:
	setp.ge.s32 	%p349, %r195, %r510;
	@%p349 bra 	$L__BB5_299;
	st.global.u32 	[%rd9+1024], %r484;
$L__BB5_299:
	setp.ge.s32 	%p350, %r198, %r510;
	@%p350 bra 	$L__BB5_301;
	st.global.u32 	[%rd9+1152], %r485;
$L__BB5_301:
	setp.ge.s32 	%p351, %r201, %r510;
	@%p351 bra 	$L__BB5_303;
	st.global.u32 	[%rd9+1280], %r486;
$L__BB5_303:
	setp.ge.s32 	%p352, %r204, %r510;
	@%p352 bra 	$L__BB5_305;
	st.global.u32 	[%rd9+1408], %r487;
$L__BB5_305:
	setp.ge.s32 	%p353, %r207, %r510;
	@%p353 bra 	$L__BB5_307;
	st.global.u32 	[%rd9+1536], %r488;
$L__BB5_307:
	setp.ge.s32 	%p354, %r468, %r510;
	@%p354 bra 	$L__BB5_309;
	st.global.u32 	[%rd9+1664], %r489;
$L__BB5_309:
	setp.ge.s32 	%p355, %r470, %r510;
	@%p355 bra 	$L__BB5_311;
	st.global.u32 	[%rd9+1792], %r490;
$L__BB5_311:
	setp.ge.s32 	%p356, %r471, %r510;
	@%p356 bra 	$L__BB5_313;
	st.global.u32 	[%rd9+1920], %r491;
$L__BB5_313:
	setp.ge.s32 	%p357, %r216, %r510;
	@%p357 bra 	$L__BB5_351;
	st.global.u32 	[%rd9+2048], %r492;
	bra.uni 	$L__BB5_351;
$L__BB5_315:
	st.shared.u32 	[%r220], %r2252;
	st.shared.u32 	[%r220+4], %r2234;
	st.shared.u32 	[%r220+8], %r2191;
	st.shared.u32 	[%r220+12], %r2193;
	st.shared.u32 	[%r220+16], %r2195;
	st.shared.u32 	[%r220+20], %r2197;
	st.shared.u32 	[%r220+24], %r2199;
	st.shared.u32 	[%r220+28], %r2201;
	st.shared.u32 	[%r220+32], %r2203;
	st.shared.u32 	[%r220+36], %r2205;
	st.shared.u32 	[%r220+40], %r2207;
	st.shared.u32 	[%r220+44], %r2209;
	st.shared.u32 	[%r220+48], %r2211;
	st.shared.u32 	[%r220+52], %r2213;
	st.shared.u32 	[%r220+56], %r2215;
	st.shared.u32 	[%r220+60], %r2217;
	st.shared.u32 	[%r220+64], %r2289;
	bar.warp.sync 	-1;
	ld.shared.u32 	%r493, [%r219];
	ld.shared.u32 	%r494, [%r219+128];
	ld.shared.u32 	%r495, [%r219+256];
	ld.shared.u32 	%r496, [%r219+384];
	ld.shared.u32 	%r497, [%r219+512];
	ld.shared.u32 	%r498, [%r219+640];
	ld.shared.u32 	%r499, [%r219+768];
	ld.shared.u32 	%r500, [%r219+896];
	ld.shared.u32 	%r501, [%r219+1024];
	ld.shared.u32 	%r502, [%r219+1152];
	ld.shared.u32 	%r503, [%r219+1280];
	ld.shared.u32 	%r504, [%r219+1408];
	ld.shared.u32 	%r505, [%r219+1536];
	ld.shared.u32 	%r506, [%r219+1664];
	ld.shared.u32 	%r507, [%r219+1792];
	ld.shared.u32 	%r508, [%r219+1920];
	ld.shared.u32 	%r509, [%r219+2048];
	setp.eq.s32 	%p358, %r174, 0;
	@%p358 bra 	$L__BB5_316;
	bra.uni 	$L__BB5_317;
$L__BB5_316:
	st.volatile.shared.u32 	[_ZZN3cub18CUB_300001_SM_10006detail10merge_sort30DeviceMergeSortBlockSortKernelINS2_10policy_hubIN6thrust24THRUST_300001_SM_1000_NS10device_ptrIiEEE9Policy600ES8_PNS0_8NullTypeES8_SC_m4cmpiiSB_EEvbT0_T1_T2_T3_T4_PT6_PT7_T5_NS1_7vsmem_tEE19static_temp_storage+17408], %r173;
$L__BB5_317:
	bar.sync 	0;
	ld.volatile.shared.u32 	%r511, [_ZZN3cub18CUB_300001_SM_10006detail10merge_sort30DeviceMergeSortBlockSortKernelINS2_10policy_hubIN6thrust24THRUST_300001_SM_1000_NS10device_ptrIiEEE9Policy600ES8_PNS0_8NullTypeES8_SC_m4cmpiiSB_EEvbT0_T1_T2_T3_T4_PT6_PT7_T5_NS1_7vsmem_tEE19static_temp_storage+17408];
	setp.ge.s32 	%p359, %r176, %r511;
	@%p359 bra 	$L__BB5_319;
	cvt.u64.u32 	%rd768, %r176;
	add.s64 	%rd769, %rd4, %rd768;
	shl.b64 	%rd770, %rd769, 2;
	add.s64 	%rd771, %rd1, %rd770;
	st.global.u32 	[%rd771], %r493;
$L__BB5_319:
	setp.ge.s32 	%p360, %r179, %r511;
	@%p360 bra 	$L__BB5_321;
	cvt.u64.u32 	%rd772, %r176;
	add.s64 	%rd773, %rd4, %rd772;
	shl.b64 	%rd774, %rd773, 2;
	add.s64 	%rd775, %rd1, %rd774;
	st.global.u32 	[%rd775+128], %r494;
$L__BB5_321:
	setp.ge.s32 	%p361, %r469, %r511;
	@%p361 bra 	$L__BB5_323;
	cvt.u64.u32 	%rd776, %r176;
	add.s64 	%rd777, %rd4, %rd776;
	shl.b64 	%rd778, %rd777, 2;
	add.s64 	%rd779, %rd1, %rd778;
	st.global.u32 	[%rd779+256], %r495;
$L__BB5_323:
	setp.ge.s32 	%p362, %r472, %r511;
	@%p362 bra 	$L__BB5_325;
	cvt.u64.u32 	%rd780, %r176;
	add.s64 	%rd781, %rd4, %rd780;
	shl.b64 	%rd782, %rd781, 2;
	add.s64 	%rd783, %rd1, %rd782;
	st.global.u32 	[%rd783+384], %r496;
$L__BB5_325:
	setp.ge.s32 	%p363, %r474, %r511;
	@%p363 bra 	$L__BB5_327;
	cvt.u64.u32 	%rd784, %r176;
	add.s64 	%rd785, %rd4, %rd784;
	shl.b64 	%rd786, %rd785, 2;
	add.s64 	%rd787, %rd1, %rd786;
	st.global.u32 	[%rd787+512], %r497;
$L__BB5_327:
	setp.ge.s32 	%p364, %r475, %r511;
	@%p364 bra 	$L__BB5_329;
	cvt.u64.u32 	%rd788, %r176;
	add.s64 	%rd789, %rd4, %rd788;
	shl.b64 	%rd790, %rd789, 2;
	add.s64 	%rd791, %rd1, %rd790;
	st.global.u32 	[%rd791+640], %r498;
$L__BB5_329:
	setp.ge.s32 	%p365, %r473, %r511;
	@%p365 bra 	$L__BB5_331;
	cvt.u64.u32 	%rd792, %r176;
	add.s64 	%rd793, %rd4, %rd792;
	shl.b64 	%rd794, %rd793, 2;
	add.s64 	%rd795, %rd1, %rd794;
	st.global.u32 	[%rd795+768], %r499;
$L__BB5_331:
	setp.ge.s32 	%p366, %r192, %r511;
	@%p366 bra 	$L__BB5_333;
	cvt.u64.u32 	%rd796, %r176;
	add.s64 	%rd797, %rd4, %rd796;
	shl.b64 	%rd798, %rd797, 2;
	add.s64 	%rd799, %rd1, %rd798;
	st.global.u32 	[%rd799+896], %r500;
$L__BB5_333:
	setp.ge.s32 	%p367, %r195, %r511;
	@%p367 bra 	$L__BB5_335;
	cvt.u64.u32 	%rd800, %r176;
	add.s64 	%rd801, %rd4, %rd800;
	shl.b64 	%rd802, %rd801, 2;
	add.s64 	%rd803, %rd1, %rd802;
	st.global.u32 	[%rd803+1024], %r501;
$L__BB5_335:
	setp.ge.s32 	%p368, %r198, %r511;
	@%p368 bra 	$L__BB5_337;
	cvt.u64.u32 	%rd804, %r176;
	add.s64 	%rd805, %rd4, %rd804;
	shl.b64 	%rd806, %rd805, 2;
	add.s64 	%rd807, %rd1, %rd806;
	st.global.u32 	[%rd807+1152], %r502;
$L__BB5_337:
	setp.ge.s32 	%p369, %r201, %r511;
	@%p369 bra 	$L__BB5_339;
	cvt.u64.u32 	%rd808, %r176;
	add.s64 	%rd809, %rd4, %rd808;
	shl.b64 	%rd810, %rd809, 2;
	add.s64 	%rd811, %rd1, %rd810;
	st.global.u32 	[%rd811+1280], %r503;
$L__BB5_339:
	setp.ge.s32 	%p370, %r204, %r511;
	@%p370 bra 	$L__BB5_341;
	cvt.u64.u32 	%rd812, %r176;
	add.s64 	%rd813, %rd4, %rd812;
	shl.b64 	%rd814, %rd813, 2;
	add.s64 	%rd815, %rd1, %rd814;
	st.global.u32 	[%rd815+1408], %r504;
$L__BB5_341:
	setp.ge.s32 	%p371, %r207, %r511;
	@%p371 bra 	$L__BB5_343;
	cvt.u64.u32 	%rd816, %r176;
	add.s64 	%rd817, %rd4, %rd816;
	shl.b64 	%rd818, %rd817, 2;
	add.s64 	%rd819, %rd1, %rd818;
	st.global.u32 	[%rd819+1536], %r505;
$L__BB5_343:
	setp.ge.s32 	%p372, %r468, %r511;
	@%p372 bra 	$L__BB5_345;
	cvt.u64.u32 	%rd820, %r176;
	add.s64 	%rd821, %rd4, %rd820;
	shl.b64 	%rd822, %rd821, 2;
	add.s64 	%rd823, %rd1, %rd822;
	st.global.u32 	[%rd823+1664], %r506;
$L__BB5_345:
	setp.ge.s32 	%p373, %r470, %r511;
	@%p373 bra 	$L__BB5_347;
	cvt.u64.u32 	%rd824, %r176;
	add.s64 	%rd825, %rd4, %rd824;
	shl.b64 	%rd826, %rd825, 2;
	add.s64 	%rd827, %rd1, %rd826;
	st.global.u32 	[%rd827+1792], %r507;
$L__BB5_347:
	setp.ge.s32 	%p374, %r471, %r511;
	@%p374 bra 	$L__BB5_349;
	cvt.u64.u32 	%rd828, %r176;
	add.s64 	%rd829, %rd4, %rd828;
	shl.b64 	%rd830, %rd829, 2;
	add.s64 	%rd831, %rd1, %rd830;
	st.global.u32 	[%rd831+1920], %r508;
$L__BB5_349:
	setp.ge.s32 	%p375, %r216, %r511;
	@%p375 bra 	$L__BB5_351;
	cvt.u64.u32 	%rd832, %r176;
	add.s64 	%rd833, %rd4, %rd832;
	shl.b64 	%rd834, %rd833, 2;
	add.s64 	%rd835, %rd1, %rd834;
	st.global.u32 	[%rd835+2048], %r509;
$L__BB5_351:
	ret;

}
	// .globl	_ZN3cub18CUB_300001_SM_10006detail10merge_sort30DeviceMergeSortPartitionKernelIN6thrust24THRUST_300001_SM_1000_NS10device_ptrIiEEm4cmpiiEEvbT_PT2_T0_SC_PSC_T1_SC_i
.visible .entry _ZN3cub18CUB_300001_SM_10006detail10merge_sort30DeviceMergeSortPartitionKernelIN6thrust24THRUST_300001_SM_1000_NS10device_ptrIiEEm4cmpiiEEvbT_PT2_T0_SC_PSC_T1_SC_i(
	.param .u8 _ZN3cub18CUB_300001_SM_10006detail10merge_sort30DeviceMergeSortPartitionKernelIN6thrust24THRUST_300001_SM_1000_NS10device_ptrIiEEm4cmpiiEEvbT_PT2_T0_SC_PSC_T1_SC_i_param_0,
	.param .align 8 .b8 _ZN3cub18CUB_300001_SM_10006detail10merge_sort30DeviceMergeSortPartitionKernelIN6thrust24THRUST_300001_SM_1000_NS10device_ptrIiEEm4cmpiiEEvbT_PT2_T0_SC_PSC_T1_SC_i_param_1[8],
	.param .u64 .ptr .align 1 _ZN3cub18CUB_300001_SM_10006detail10merge_sort30DeviceMergeSortPartitionKernelIN6thrust24THRUST_300001_SM_1000_NS10device_ptrIiEEm4cmpiiEEvbT_PT2_T0_SC_PSC_T1_SC_i_param_2,
	.param .u64 _ZN3cub18CUB_300001_SM_10006detail10merge_sort30DeviceMergeSortPartitionKernelIN6thrust24THRUST_300001_SM_1000_NS10device_ptrIiEEm4cmpiiEEvbT_PT2_T0_SC_PSC_T1_SC_i_param_3,
	.param .u64 _ZN3cub18CUB_300001_SM_10006detail10merge_sort30DeviceMergeSortPartitionKernelIN6thrust24THRUST_300001_SM_1000_NS10device_ptrIiEEm4cmpiiEEvbT_PT2_T0_SC_PSC_T1_SC_i_param_4,
	.param .u64 .ptr .align 1 _ZN3cub18CUB_300001_SM_10006detail10merge_sort30DeviceMergeSortPartitionKernelIN6thrust24THRUST_300001_SM_1000_NS10device_ptrIiEEm4cmpiiEEvbT_PT2_T0_SC_PSC_T1_SC_i_param_5,
	.param .align 1 .b8 _ZN3cub18CUB_300001_SM_10006detail10merge_sort30DeviceMergeSortPartitionKernelIN6thrust24THRUST_300001_SM_1000_NS10device_ptrIiEEm4cmpiiEEvbT_PT2_T0_SC_PSC_T1_SC_i_param_6[1],
	.param .u64 _ZN3cub18CUB_300001_SM_10006detail10merge_sort30DeviceMergeSortPartitionKernelIN6thrust24THRUST_300001_SM_1000_NS10device_ptrIiEEm4cmpiiEEvbT_PT2_T0_SC_PSC_T1_SC_i_param_7,
	.param .u32 _ZN3cub18CUB_300001_SM_10006detail10merge_sort30DeviceMergeSortPartitionKernelIN6thrust24THRUST_300001_SM_1000_NS10device_ptrIiEEm4cmpiiEEvbT_PT2_T0_SC_PSC_T1_SC_i_param_8
)
{
	.reg .pred 	%p<10>;
	.reg .b16 	%rs<2>;
	.reg .b32 	%r<14>;
	.reg .b64 	%rd<96>;

	ld.param.u64 	%rd29, [_ZN3cub18CUB_300001_SM_10006detail10merge_sort30DeviceMergeSortPartitionKernelIN6thrust24THRUST_300001_SM_1000_NS10device_ptrIiEEm4cmpiiEEvbT_PT2_T0_SC_PSC_T1_SC_i_param_1];
	ld.param.s8 	%rs1, [_ZN3cub18CUB_300001_SM_10006detail10merge_sort30DeviceMergeSortPartitionKernelIN6thrust24THRUST_300001_SM_1000_NS10device_ptrIiEEm4cmpiiEEvbT_PT2_T0_SC_PSC_T1_SC_i_param_0];
	ld.param.u64 	%rd30, [_ZN3cub18CUB_300001_SM_10006detail10merge_sort30DeviceMergeSortPartitionKernelIN6thrust24THRUST_300001_SM_1000_NS10device_ptrIiEEm4cmpiiEEvbT_PT2_T0_SC_PSC_T1_SC_i_param_2];
	ld.param.u64 	%rd31, [_ZN3cub18CUB_300001_SM_10006detail10merge_sort30DeviceMergeSortPartitionKernelIN6thrust24THRUST_300001_SM_1000_NS10device_ptrIiEEm4cmpiiEEvbT_PT2_T0_SC_PSC_T1_SC_i_param_3];
	ld.param.u64 	%rd32, [_ZN3cub18CUB_300001_SM_10006detail10merge_sort30DeviceMergeSortPartitionKernelIN6thrust24THRUST_300001_SM_1000_NS10device_ptrIiEEm4cmpiiEEvbT_PT2_T0_SC_PSC_T1_SC_i_param_4];
	ld.param.u64 	%rd34, [_ZN3cub18CUB_300001_SM_10006detail10merge_sort30DeviceMergeSortPartitionKernelIN6thrust24THRUST_300001_SM_1000_NS10device_ptrIiEEm4cmpiiEEvbT_PT2_T0_SC_PSC_T1_SC_i_param_5];
	ld.param.u64 	%rd33, [_ZN3cub18CUB_300001_SM_10006detail10merge_sort30DeviceMergeSortPartitionKernelIN6thrust24THRUST_300001_SM_1000_NS10device_ptrIiEEm4cmpiiEEvbT_PT2_T0_SC_PSC_T1_SC_i_param_7];
	ld.param.u32 	%r1, [_ZN3cub18CUB_300001_SM_10006detail10merge_sort30DeviceMergeSortPartitionKernelIN6thrust24THRUST_300001_SM_1000_NS10device_ptrIiEEm4cmpiiEEvbT_PT2_T0_SC_PSC_T1_SC_i_param_8];
	cvta.to.global.u64 	%rd1, %rd34;
	mov.u32 	%r2, %ntid.x;
	mov.u32 	%r3, %ctaid.x;
	mov.u32 	%r4, %tid.x;
	mad.lo.s32 	%r5, %r2, %r3, %r4;
	cvt.u64.u32 	%rd2, %r5;
	setp.le.u64 	%p1, %rd32, %rd2;
	@%p1 bra 	$L__BB6_11;
	shr.u64 	%rd35, %rd33, 1;
	add.s64 	%rd4, %rd33, 4294967295;
	neg.s64 	%rd36, %rd33;
	and.b64  	%rd37, %rd36, %rd2;
	cvt.s64.s32 	%rd5, %r1;
	mul.lo.s64 	%rd38, %rd37, %rd5;
	mul.lo.s64 	%rd39, %rd35, %rd5;
	min.u64 	%rd6, %rd38, %rd31;
	not.b64 	%rd40, %rd38;
	min.u64 	%rd41, %rd39, %rd40;
	add.s64 	%rd42, %rd41, %rd38;
	min.u64 	%rd7, %rd42, %rd31;
	not.b64 	%rd43, %rd7;
	min.u64 	%rd44, %rd39, %rd43;
	add.s64 	%rd45, %rd44, %rd7;
	min.u64 	%rd8, %rd45, %rd31;
	// begin inline asm
	griddepcontrol.wait;
	// end inline asm
	add.s64 	%rd46, %rd2, 1;
	setp.ne.s64 	%p2, %rd46, %rd32;
	@%p2 bra 	$L__BB6_3;
	shl.b64 	%rd89, %rd2, 3;
	add.s64 	%rd90, %rd1, %rd89;
	st.global.u64 	[%rd90], %rd7;
	bra.uni 	$L__BB6_11;
$L__BB6_3:
	sub.s64 	%rd47, %rd8, %rd6;
	and.b64  	%rd48, %rd4, %rd2;
	mul.lo.s64 	%rd49, %rd48, %rd5;
	min.u64 	%rd9, %rd49, %rd47;
	setp.eq.s16 	%p3, %rs1, 0;
	@%p3 bra 	$L__BB6_7;
	sub.s64 	%rd50, %rd7, %rd6;
	sub.s64 	%rd51, %rd8, %rd7;
	max.u64 	%rd52, %rd9, %rd51;
	sub.s64 	%rd95, %rd52, %rd51;
	min.u64 	%rd91, %rd50, %rd9;
	setp.ge.u64 	%p4, %rd95, %rd91;
	@%p4 bra 	$L__BB6_10;
	cvta.to.global.u64 	%rd12, %rd29;
	add.s64 	%rd13, %rd9, %rd7;
	ld.global.u64 	%rd14, [a_i];
$L__BB6_6:
	sub.s64 	%rd53, %rd91, %rd95;
	shr.u64 	%rd54, %rd53, 1;
	add.s64 	%rd55, %rd54, %rd95;
	add.s64 	%rd56, %rd55, %rd6;
	shl.b64 	%rd57, %rd56, 2;
	add.s64 	%rd58, %rd12, %rd57;
	ld.global.u32 	%r6, [%rd58];
	not.b64 	%rd59, %rd55;
	add.s64 	%rd60, %rd13, %rd59;
	shl.b64 	%rd61, %rd60, 2;
	add.s64 	%rd62, %rd12, %rd61;
	ld.global.u32 	%r7, [%rd62];
	mul.wide.s32 	%rd63, %r7, 4;
	add.s64 	%rd64, %rd14, %rd63;
	ld.u32 	%r8, [%rd64];
	mul.wide.s32 	%rd65, %r6, 4;
	add.s64 	%rd66, %rd14, %rd65;
	ld.u32 	%r9, [%rd66];
	setp.lt.s32 	%p5, %r8, %r9;
	add.s64 	%rd67, %rd55, 1;
	selp.b64 	%rd95, %rd95, %rd67, %p5;
	selp.b64 	%rd91, %rd55, %rd91, %p5;
	setp.lt.u64 	%p6, %rd95, %rd91;
	@%p6 bra 	$L__BB6_6;
	bra.uni 	$L__BB6_10;
$L__BB6_7:
	sub.s64 	%rd68, %rd7, %rd6;
	sub.s64 	%rd69, %rd8, %rd7;
	max.u64 	%rd70, %rd9, %rd69;
	sub.s64 	%rd95, %rd70, %rd69;
	min.u64 	%rd93, %rd68, %rd9;
	setp.ge.u64 	%p7, %rd95, %rd93;
	@%p7 bra 	$L__BB6_10;
	cvta.to.global.u64 	%rd21, %rd30;
	add.s64 	%rd22, %rd9, %rd7;
	ld.global.u64 	%rd23, [a_i];
$L__BB6_9:
	sub.s64 	%rd71, %rd93, %rd95;
	shr.u64 	%rd72, %rd71, 1;
	add.s64 	%rd73, %rd72, %rd95;
	add.s64 	%rd74, %rd73, %rd6;
	shl.b64 	%rd75, %rd74, 2;
	add.s64 	%rd76, %rd21, %rd75;
	ld.global.u32 	%r10, [%rd76];
	not.b64 	%rd77, %rd73;
	add.s64 	%rd78, %rd22, %rd77;
	shl.b64 	%rd79, %rd78, 2;
	add.s64 	%rd80, %rd21, %rd79;
	ld.global.u32 	%r11, [%rd80];
	mul.wide.s32 	%rd81, %r11, 4;
	add.s64 	%rd82, %rd23, %rd81;
	ld.u32 	%r12, [%rd82];
	mul.wide.s32 	%rd83, %r10, 4;
	add.s64 	%rd84, %rd23, %rd83;
	ld.u32 	%r13, [%rd84];
	setp.lt.s32 	%p8, %r12, %r13;
	add.s64 	%rd85, %rd73, 1;
	selp.b64 	%rd95, %rd95, %rd85, %p8;
	selp.b64 	%rd93, %rd73, %rd93, %p8;
	setp.lt.u64 	%p9, %rd95, %rd93;
	@%p9 bra 	$L__BB6_9;
$L__BB6_10:
	add.s64 	%rd86, %rd95, %rd6;
	shl.b64 	%rd87, %rd2, 3;
	add.s64 	%rd88, %rd1, %rd87;
	st.global.u64 	[%rd88], %rd86;
$L__BB6_11:
	ret;

}
	// .globl	_ZN3cub18CUB_300001_SM_10006detail10merge_sort26DeviceMergeSortMergeKernelINS2_10policy_hubIN6thrust24THRUST_300001_SM_1000_NS10device_ptrIiEEE9Policy600ES8_PNS0_8NullTypeES8_SC_m4cmpiiSB_EEvbT2_T3_T4_PT6_PT7_T5_PSG_SG_NS1_7vsmem_tE
.visible .entry _ZN3cub18CUB_300001_SM_10006detail10merge_sort26DeviceMergeSortMergeKernelINS2_10policy_hubIN6thrust24THRUST_300001_SM_1000_NS10device_ptrIiEEE9Policy600ES8_PNS0_8NullTypeES8_SC_m4cmpiiSB_EEvbT2_T3_T4_PT6_PT7_T5_PSG_SG_NS1_7vsmem_tE(
	.param .u8 _ZN3cub18CUB_300001_SM_10006detail10merge_sort26DeviceMergeSortMergeKernelINS2_10policy_hubIN6thrust24THRUST_300001_SM_1000_NS10device_ptrIiEEE9Policy600ES8_PNS0_8NullTypeES8_SC_m4cmpiiSB_EEvbT2_T3_T4_PT6_PT7_T5_PSG_SG_NS1_7vsmem_tE_param_0,
	.param .align 8 .b8 _ZN3cub18CUB_300001_SM_10006detail10merge_sort26DeviceMergeSortMergeKernelINS2_10policy_hubIN6thrust24THRUST_300001_SM_1000_NS10device_ptrIiEEE9Policy600ES8_PNS0_8NullTypeES8_SC_m4cmpiiSB_EEvbT2_T3_T4_PT6_PT7_T5_PSG_SG_NS1_7vsmem_tE_param_1[8],
	.param .u64 .ptr .align 1 _ZN3cub18CUB_300001_SM_10006detail10merge_sort26DeviceMergeSortMergeKernelINS2_10policy_hubIN6thrust24THRUST_300001_SM_1000_NS10device_ptrIiEEE9Policy600ES8_PNS0_8NullTypeES8_SC_m4cmpiiSB_EEvbT2_T3_T4_PT6_PT7_T5_PSG_SG_NS1_7vsmem_tE_param_2,
	.param .u64 _ZN3cub18CUB_300001_SM_10006detail10merge_sort26DeviceMergeSortMergeKernelINS2_10policy_hubIN6thrust24THRUST_300001_SM_1000_NS10device_ptrIiEEE9Policy600ES8_PNS0_8NullTypeES8_SC_m4cmpiiSB_EEvbT2_T3_T4_PT6_PT7_T5_PSG_SG_NS1_7vsmem_tE_param_3,
	.param .u64 .ptr .align 1 _ZN3cub18CUB_300001_SM_10006detail10merge_sort26DeviceMergeSortMergeKernelINS2_10policy_hubIN6thrust24THRUST_300001_SM_1000_NS10device_ptrIiEEE9Policy600ES8_PNS0_8NullTypeES8_SC_m4cmpiiSB_EEvbT2_T3_T4_PT6_PT7_T5_PSG_SG_NS1_7vsmem_tE_param_4,
	.param .u64 .ptr .align 1 _ZN3cub18CUB_300001_SM_10006detail10merge_sort26DeviceMergeSortMergeKernelINS2_10policy_hubIN6thrust24THRUST_300001_SM_1000_NS10device_ptrIiEEE9Policy600ES8_PNS0_8NullTypeES8_SC_m4cmpiiSB_EEvbT2_T3_T4_PT6_PT7_T5_PSG_SG_NS1_7vsmem_tE_param_5,
	.param .align 1 .b8 _ZN3cub18CUB_300001_SM_10006detail10merge_sort26DeviceMergeSortMergeKernelINS2_10policy_hubIN6thrust24THRUST_300001_SM_1000_NS10device_ptrIiEEE9Policy600ES8_PNS0_8NullTypeES8_SC_m4cmpiiSB_EEvbT2_T3_T4_PT6_PT7_T5_PSG_SG_NS1_7vsmem_tE_param_6[1],
	.param .u64 .ptr .align 1 _ZN3cub18CUB_300001_SM_10006detail10merge_sort26DeviceMergeSortMergeKernelINS2_10policy_hubIN6thrust24THRUST_300001_SM_1000_NS10device_ptrIiEEE9Policy600ES8_PNS0_8NullTypeES8_SC_m4cmpiiSB_EEvbT2_T3_T4_PT6_PT7_T5_PSG_SG_NS1_7vsmem_tE_param_7,
	.param .u64 _ZN3cub18CUB_300001_SM_10006detail10merge_sort26DeviceMergeSortMergeKernelINS2_10policy_hubIN6thrust24THRUST_300001_SM_1000_NS10device_ptrIiEEE9Policy600ES8_PNS0_8NullTypeES8_SC_m4cmpiiSB_EEvbT2_T3_T4_PT6_PT7_T5_PSG_SG_NS1_7vsmem_tE_param_8,
	.param .align 8 .b8 _ZN3cub18CUB_300001_SM_10006detail10merge_sort26DeviceMergeSortMergeKernelINS2_10policy_hubIN6thrust24THRUST_300001_SM_1000_NS10device_ptrIiEEE9Policy600ES8_PNS0_8NullTypeES8_SC_m4cmpiiSB_EEvbT2_T3_T4_PT6_PT7_T5_PSG_SG_NS1_7vsmem_tE_param_9[8]
)
.maxntid 256
{
	.reg .pred 	%p<416>;
	.reg .b16 	%rs<6>;
	.reg .b32 	%r<1288>;
	.reg .b64 	%rd<527>;
	// demoted variable
	.shared .align 16 .b8 _ZZN3cub18CUB_300001_SM_10006detail10merge_sort26DeviceMergeSortMergeKernelINS2_10policy_hubIN6thrust24THRUST_300001_SM_1000_NS10device_ptrIiEEE9Policy600ES8_PNS0_8NullTypeES8_SC_m4cmpiiSB_EEvbT2_T3_T4_PT6_PT7_T5_PSG_SG_NS1_7vsmem_tEE19static_temp_storage[17424];
	ld.param.u64 	%rd25, [_ZN3cub18CUB_300001_SM_10006detail10merge_sort26DeviceMergeSortMergeKernelINS2_10policy_hubIN6thrust24THRUST_300001_SM_1000_NS10device_ptrIiEEE9Policy600ES8_PNS0_8NullTypeES8_SC_m4cmpiiSB_EEvbT2_T3_T4_PT6_PT7_T5_PSG_SG_NS1_7vsmem_tE_param_1];
	ld.param.u64 	%rd22, [_ZN3cub18CUB_300001_SM_10006detail10merge_sort26DeviceMergeSortMergeKernelINS2_10policy_hubIN6thrust24THRUST_300001_SM_1000_NS10device_ptrIiEEE9Policy600ES8_PNS0_8NullTypeES8_SC_m4cmpiiSB_EEvbT2_T3_T4_PT6_PT7_T5_PSG_SG_NS1_7vsmem_tE_param_4];
	cvta.to.global.u64 	%rd1, %rd22;
	cvta.to.global.u64 	%rd2, %rd25;
	mov.u32 	%r513, %ctaid.x;
	mov.u32 	%r514, %nctaid.x;
	mov.u32 	%r1, %tid.x;
	add.s32 	%r515, %r514, -1;
	setp.ge.u32 	%p65, %r513, %r515;
	@%p65 bra 	$L__BB7_158;
	ld.param.u64 	%rd525, [_ZN3cub18CUB_300001_SM_10006detail10merge_sort26DeviceMergeSortMergeKernelINS2_10policy_hubIN6thrust24THRUST_300001_SM_1000_NS10device_ptrIiEEE9Policy600ES8_PNS0_8NullTypeES8_SC_m4cmpiiSB_EEvbT2_T3_T4_PT6_PT7_T5_PSG_SG_NS1_7vsmem_tE_param_8];
	ld.param.u64 	%rd523, [_ZN3cub18CUB_300001_SM_10006detail10merge_sort26DeviceMergeSortMergeKernelINS2_10policy_hubIN6thrust24THRUST_300001_SM_1000_NS10device_ptrIiEEE9Policy600ES8_PNS0_8NullTypeES8_SC_m4cmpiiSB_EEvbT2_T3_T4_PT6_PT7_T5_PSG_SG_NS1_7vsmem_tE_param_7];
	ld.param.u64 	%rd510, [_ZN3cub18CUB_300001_SM_10006detail10merge_sort26DeviceMergeSortMergeKernelINS2_10policy_hubIN6thrust24THRUST_300001_SM_1000_NS10device_ptrIiEEE9Policy600ES8_PNS0_8NullTypeES8_SC_m4cmpiiSB_EEvbT2_T3_T4_PT6_PT7_T5_PSG_SG_NS1_7vsmem_tE_param_3];
	ld.param.s8 	%rs4, [_ZN3cub18CUB_300001_SM_10006detail10merge_sort26DeviceMergeSortMergeKernelINS2_10policy_hubIN6thrust24THRUST_300001_SM_1000_NS10device_ptrIiEEE9Policy600ES8_PNS0_8NullTypeES8_SC_m4cmpiiSB_EEvbT2_T3_T4_PT6_PT7_T5_PSG_SG_NS1_7vsmem_tE_param_0];
	cvta.to.global.u64 	%rd270, %rd523;
	cvt.u64.u32 	%rd271, %r513;
	mul.wide.u32 	%rd272, %r513, 8;
	add.s64 	%rd273, %rd270, %rd272;
	ld.global.u64 	%rd3, [%rd273];
	ld.global.u64 	%rd274, [%rd273+8];
	shr.u64 	%rd275, %rd525, 1;
	neg.s64 	%rd276, %rd525;
	and.b64  	%rd277, %rd276, %rd271;
	mul.lo.s64 	%rd4, %rd277, 4352;
	mul.lo.s64 	%rd5, %rd275, 4352;
	sub.s64 	%rd278, %rd271, %rd277;
	mul.lo.s64 	%rd279, %rd278, 4352;
	sub.s64 	%rd280, %rd3, %rd4;
	sub.s64 	%rd281, %rd274, %rd4;
	sub.s64 	%rd282, %rd510, %rd4;
	max.u64 	%rd283, %rd282, %rd5;
	sub.s64 	%rd284, %rd283, %rd5;
	sub.s64 	%rd285, %rd279, %rd280;
	min.u64 	%rd6, %rd285, %rd284;
	max.u64 	%rd286, %rd279, -4353;
	not.b64 	%rd287, %rd286;
	add.s64 	%rd288, %rd279, %rd287;
	sub.s64 	%rd289, %rd288, %rd281;
	or.b64  	%rd290, %rd276, %rd271;
	setp.eq.s64 	%p260, %rd290, -1;
	min.u64 	%rd291, %rd5, %rd282;
	selp.b64 	%rd292, %rd291, %rd281, %p260;
	selp.b64 	%rd293, %rd5, %rd289, %p260;
	min.u64 	%rd294, %rd293, %rd284;
	cvt.u32.u64 	%r833, %rd280;
	cvt.u32.u64 	%r834, %rd292;
	sub.s32 	%r2, %r834, %r833;
	cvt.u32.u64 	%r835, %rd294;
	cvt.u32.u64 	%r836, %rd6;
	sub.s32 	%r3, %r835, %r836;
	// begin inline asm
	griddepcontrol.wait;
	// end inline asm
	setp.eq.s16 	%p261, %rs4, 0;
	@%p261 bra 	$L__BB7_53;
	add.s64 	%rd295, %rd4, %rd5;
	add.s64 	%rd296, %rd295, %rd6;
	setp.ge.s32 	%p262, %r1, %r2;
	cvt.u64.u32 	%rd297, %r1;
	add.s64 	%rd298, %rd3, %rd297;
	shl.b64 	%rd299, %rd298, 2;
	add.s64 	%rd7, %rd2, %rd299;
	sub.s32 	%r837, %r1, %r2;
	cvt.s64.s32 	%rd300, %r837;
	add.s64 	%rd301, %rd296, %rd300;
	shl.b64 	%rd302, %rd301, 2;
	add.s64 	%rd8, %rd2, %rd302;
	@%p262 bra 	$L__BB7_4;
	ld.global.u32 	%r1166, [%rd7];
	bra.uni 	$L__BB7_5;
$L__BB7_4:
	ld.global.u32 	%r1166, [%rd8];
$L__BB7_5:
	add.s32 	%r838, %r1, 256;
	setp.lt.s32 	%p263, %r838, %r2;
	@%p263 bra 	$L__BB7_7;
	ld.global.u32 	%r1165, [%rd8+1024];
	bra.uni 	$L__BB7_8;
$L__BB7_7:
	ld.global.u32 	%r1165, [%rd7+1024];
$L__BB7_8:
	add.s32 	%r839, %r1, 512;
	setp.lt.s32 	%p264, %r839, %r2;
	@%p264 bra 	$L__BB7_10;
	ld.global.u32 	%r1164, [%rd8+2048];
	bra.uni 	$L__BB7_11;
$L__BB7_10:
	ld.global.u32 	%r1164, [%rd7+2048];
$L__BB7_11:
	add.s32 	%r840, %r1, 768;
	setp.lt.s32 	%p265, %r840, %r2;
	@%p265 bra 	$L__BB7_13;
	ld.global.u32 	%r1163, [%rd8+3072];
	bra.uni 	$L__BB7_14;
$L__BB7_13:
	ld.global.u32 	%r1163, [%rd7+3072];
$L__BB7_14:
	or.b32  	%r841, %r1, 1024;
	setp.lt.s32 	%p266, %r841, %r2;
	@%p266 bra 	$L__BB7_16;
	ld.global.u32 	%r1162, [%rd8+4096];
	bra.uni 	$L__BB7_17;
$L__BB7_16:
	ld.global.u32 	%r1162, [%rd7+4096];
$L__BB7_17:
	add.s32 	%r842, %r1, 1280;
	setp.lt.s32 	%p267, %r842, %r2;
	@%p267 bra 	$L__BB7_19;
	ld.global.u32 	%r1161, [%rd8+5120];
	bra.uni 	$L__BB7_20;
$L__BB7_19:
	ld.global.u32 	%r1161, [%rd7+5120];
$L__BB7_20:
	add.s32 	%r843, %r1, 1536;
	setp.lt.s32 	%p268, %r843, %r2;
	@%p268 bra 	$L__BB7_22;
	ld.global.u32 	%r1160, [%rd8+6144];
	bra.uni 	$L__BB7_23;
$L__BB7_22:
	ld.global.u32 	%r1160, [%rd7+6144];
$L__BB7_23:
	add.s32 	%r844, %r1, 1792;
	setp.lt.s32 	%p269, %r844, %r2;
	@%p269 bra 	$L__BB7_25;
	ld.global.u32 	%r1159, [%rd8+7168];
	bra.uni 	$L__BB7_26;
$L__BB7_25:
	ld.global.u32 	%r1159, [%rd7+7168];
$L__BB7_26:
	or.b32  	%r845, %r1, 2048;
	setp.lt.s32 	%p270, %r845, %r2;
	@%p270 bra 	$L__BB7_28;
	ld.global.u32 	%r1158, [%rd8+8192];
	bra.uni 	$L__BB7_29;
$L__BB7_28:
	ld.global.u32 	%r1158, [%rd7+8192];
$L__BB7_29:
	add.s32 	%r846, %r1, 2304;
	setp.lt.s32 	%p271, %r846, %r2;
	@%p271 bra 	$L__BB7_31;
	ld.global.u32 	%r1157, [%rd8+9216];
	bra.uni 	$L__BB7_32;
$L__BB7_31:
	ld.global.u32 	%r1157, [%rd7+9216];
$L__BB7_32:
	add.s32 	%r847, %r1, 2560;
	setp.lt.s32 	%p272, %r847, %r2;
	@%p272 bra 	$L__BB7_34;
	ld.global.u32 	%r1156, [%rd8+10240];
	bra.uni 	$L__BB7_35;
$L__BB7_34:
	ld.global.u32 	%r1156, [%rd7+10240];
$L__BB7_35:
	add.s32 	%r848, %r1, 2816;
	setp.lt.s32 	%p273, %r848, %r2;
	@%p273 bra 	$L__BB7_37;
	ld.global.u32 	%r1155, [%rd8+11264];
	bra.uni 	$L__BB7_38;
$L__BB7_37:
	ld.global.u32 	%r1155, [%rd7+11264];
$L__BB7_38:
	or.b32  	%r849, %r1, 3072;
	setp.lt.s32 	%p274, %r849, %r2;
	@%p274 bra 	$L__BB7_40;
	ld.global.u32 	%r1154, [%rd8+12288];
	bra.uni 	$L__BB7_41;
$L__BB7_40:
	ld.global.u32 	%r1154, [%rd7+12288];
$L__BB7_41:
	add.s32 	%r850, %r1, 3328;
	setp.lt.s32 	%p275, %r850, %r2;
	@%p275 bra 	$L__BB7_43;
	ld.global.u32 	%r1153, [%rd8+13312];
	bra.uni 	$L__BB7_44;
$L__BB7_43:
	ld.global.u32 	%r1153, [%rd7+13312];
$L__BB7_44:
	add.s32 	%r851, %r1, 3584;
	setp.lt.s32 	%p276, %r851, %r2;
	@%p276 bra 	$L__BB7_46;
	ld.global.u32 	%r1152, [%rd8+14336];
	bra.uni 	$L__BB7_47;
$L__BB7_46:
	ld.global.u32 	%r1152, [%rd7+14336];
$L__BB7_47:
	add.s32 	%r852, %r1, 3840;
	setp.lt.s32 	%p277, %r852, %r2;
	@%p277 bra 	$L__BB7_49;
	ld.global.u32 	%r1151, [%rd8+15360];
	bra.uni 	$L__BB7_50;
$L__BB7_49:
	ld.global.u32 	%r1151, [%rd7+15360];
$L__BB7_50:
	or.b32  	%r853, %r1, 4096;
	setp.lt.s32 	%p278, %r853, %r2;
	@%p278 bra 	$L__BB7_52;
	ld.global.u32 	%r1150, [%rd8+16384];
	bra.uni 	$L__BB7_54;
$L__BB7_52:
	ld.global.u32 	%r1150, [%rd7+16384];
	bra.uni 	$L__BB7_54;
$L__BB7_53:
	ld.param.u64 	%rd526, [_ZN3cub18CUB_300001_SM_10006detail10merge_sort26DeviceMergeSortMergeKernelINS2_10policy_hubIN6thrust24THRUST_300001_SM_1000_NS10device_ptrIiEEE9Policy600ES8_PNS0_8NullTypeES8_SC_m4cmpiiSB_EEvbT2_T3_T4_PT6_PT7_T5_PSG_SG_NS1_7vsmem_tE_param_8];
	ld.param.u64 	%rd520, [_ZN3cub18CUB_300001_SM_10006detail10merge_sort26DeviceMergeSortMergeKernelINS2_10policy_hubIN6thrust24THRUST_300001_SM_1000_NS10device_ptrIiEEE9Policy600ES8_PNS0_8NullTypeES8_SC_m4cmpiiSB_EEvbT2_T3_T4_PT6_PT7_T5_PSG_SG_NS1_7vsmem_tE_param_4];
	shr.u64 	%rd303, %rd526, 1;
	mad.lo.s64 	%rd304, %rd303, 4352, %rd4;
	add.s64 	%rd305, %rd304, %rd6;
	setp.lt.s32 	%p279, %r1, %r2;
	sub.s32 	%r854, %r1, %r2;
	cvt.s64.s32 	%rd306, %r854;
	cvt.u64.u32 	%rd307, %r1;
	selp.b64 	%rd308, %rd3, %rd305, %p279;
	selp.b64 	%rd309, %rd307, %rd306, %p279;
	add.s64 	%rd310, %rd309, %rd308;
	cvta.to.global.u64 	%rd311, %rd520;
	shl.b64 	%rd312, %rd310, 2;
	add.s64 	%rd313, %rd311, %rd312;
	ld.global.u32 	%r1166, [%rd313];
	add.s32 	%r855, %r1, 256;
	setp.lt.s32 	%p280, %r855, %r2;
	sub.s32 	%r856, %r855, %r2;
	cvt.s64.s32 	%rd314, %r856;
	cvt.u64.u32 	%rd315, %r855;
	selp.b64 	%rd316, %rd3, %rd305, %p280;
	selp.b64 	%rd317, %rd315, %rd314, %p280;
	add.s64 	%rd318, %rd317, %rd316;
	shl.b64 	%rd319, %rd318, 2;
	add.s64 	%rd320, %rd311, %rd319;
	ld.global.u32 	%r1165, [%rd320];
	add.s32 	%r857, %r1, 512;
	setp.lt.s32 	%p281, %r857, %r2;
	sub.s32 	%r858, %r857, %r2;
	cvt.s64.s32 	%rd321, %r858;
	cvt.u64.u32 	%rd322, %r857;
	selp.b64 	%rd323, %rd3, %rd305, %p281;
	selp.b64 	%rd324, %rd322, %rd321, %p281;
	add.s64 	%rd325, %rd324, %rd323;
	shl.b64 	%rd326, %rd325, 2;
	add.s64 	%rd327, %rd311, %rd326;
	ld.global.u32 	%r1164, [%rd327];
	add.s32 	%r859, %r1, 768;
	setp.lt.s32 	%p282, %r859, %r2;
	sub.s32 	%r860, %r859, %r2;
	cvt.s64.s32 	%rd328, %r860;
	cvt.u64.u32 	%rd329, %r859;
	selp.b64 	%rd330, %rd3, %rd305, %p282;
	selp.b64 	%rd331, %rd329, %rd328, %p282;
	add.s64 	%rd332, %rd331, %rd330;
	shl.b64 	%rd333, %rd332, 2;
	add.s64 	%rd334, %rd311, %rd333;
	ld.global.u32 	%r1163, [%rd334];
	or.b32  	%r861, %r1, 1024;
	setp.lt.s32 	%p283, %r861, %r2;
	sub.s32 	%r862, %r861, %r2;
	cvt.s64.s32 	%rd335, %r862;
	cvt.u64.u32 	%rd336, %r861;
	selp.b64 	%rd337, %rd3, %rd305, %p283;
	selp.b64 	%rd338, %rd336, %rd335, %p283;
	add.s64 	%rd339, %rd338, %rd337;
	shl.b64 	%rd340, %rd339, 2;
	add.s64 	%rd341, %rd311, %rd340;
	ld.global.u32 	%r1162, [%rd341];
	add.s32 	%r863, %r1, 1280;
	setp.lt.s32 	%p284, %r863, %r2;
	sub.s32 	%r864, %r863, %r2;
	cvt.s64.s32 	%rd342, %r864;
	cvt.u64.u32 	%rd343, %r863;
	selp.b64 	%rd344, %rd3, %rd305, %p284;
	selp.b64 	%rd345, %rd343, %rd342, %p284;
	add.s64 	%rd346, %rd345, %rd344;
	shl.b64 	%rd347, %rd346, 2;
	add.s64 	%rd348, %rd311, %rd347;
	ld.global.u32 	%r1161, [%rd348];
	add.s32 	%r865, %r1, 1536;
	setp.lt.s32 	%p285, %r865, %r2;
	sub.s32 	%r866, %r865, %r2;
	cvt.s64.s32 	%rd349, %r866;
	cvt.u64.u32 	%rd350, %r865;
	selp.b64 	%rd351, %rd3, %rd305, %p285;
	selp.b64 	%rd352, %rd350, %rd349, %p285;
	add.s64 	%rd353, %rd352, %rd351;
	shl.b64 	%rd354, %rd353, 2;
	add.s64 	%rd355, %rd311, %rd354;
	ld.global.u32 	%r1160, [%rd355];
	add.s32 	%r867, %r1, 1792;
	setp.lt.s32 	%p286, %r867, %r2;
	sub.s32 	%r868, %r867, %r2;
	cvt.s64.s32 	%rd356, %r868;
	cvt.u64.u32 	%rd357, %r867;
	selp.b64 	%rd358, %rd3, %rd305, %p286;
	selp.b64 	%rd359, %rd357, %rd356, %p286;
	add.s64 	%rd360, %rd359, %rd358;
	shl.b64 	%rd361, %rd360, 2;
	add.s64 	%rd362, %rd311, %rd361;
	ld.global.u32 	%r1159, [%rd362];
	or.b32  	%r869, %r1, 2048;
	setp.lt.s32 	%p287, %r869, %r2;
	sub.s32 	%r870, %r869, %r2;
	cvt.s64.s32 	%rd363, %r870;
	cvt.u64.u32 	%rd364, %r869;
	selp.b64 	%rd365, %rd3, %rd305, %p287;
	selp.b64 	%rd366, %rd364, %rd363, %p287;
	add.s64 	%rd367, %rd366, %rd365;
	shl.b64 	%rd368, %rd367, 2;
	add.s64 	%rd369, %rd311, %rd368;
	ld.global.u32 	%r1158, [%rd369];
	add.s32 	%r871, %r1, 2304;
	setp.lt.s32 	%p288, %r871, %r2;
	sub.s32 	%r872, %r871, %r2;
	cvt.s64.s32 	%rd370, %r872;
	cvt.u64.u32 	%rd371, %r871;
	selp.b64 	%rd372, %rd3, %rd305, %p288;
	selp.b64 	%rd373, %rd371, %rd370, %p288;
	add.s64 	%rd374, %rd373, %rd372;
	shl.b64 	%rd375, %rd374, 2;
	add.s64 	%rd376, %rd311, %rd375;
	ld.global.u32 	%r1157, [%rd376];
	add.s32 	%r873, %r1, 2560;
	setp.lt.s32 	%p289, %r873, %r2;
	sub.s32 	%r874, %r873, %r2;
	cvt.s64.s32 	%rd377, %r874;
	cvt.u64.u32 	%rd378, %r873;
	selp.b64 	%rd379, %rd3, %rd305, %p289;
	selp.b64 	%rd380, %rd378, %rd377, %p289;
	add.s64 	%rd381, %rd380, %rd379;
	shl.b64 	%rd382, %rd381, 2;
	add.s64 	%rd383, %rd311, %rd382;
	ld.global.u32 	%r1156, [%rd383];
	add.s32 	%r875, %r1, 2816;
	setp.lt.s32 	%p290, %r875, %r2;
	sub.s32 	%r876, %r875, %r2;
	cvt.s64.s32 	%rd384, %r876;
	cvt.u64.u32 	%rd385, %r875;
	selp.b64 	%rd386, %rd3, %rd305, %p290;
	selp.b64 	%rd387, %rd385, %rd384, %p290;
	add.s64 	%rd388, %rd387, %rd386;
	shl.b64 	%rd389, %rd388, 2;
	add.s64 	%rd390, %rd311, %rd389;
	ld.global.u32 	%r1155, [%rd390];
	or.b32  	%r877, %r1, 3072;
	setp.lt.s32 	%p291, %r877, %r2;
	sub.s32 	%r878, %r877, %r2;
	cvt.s64.s32 	%rd391, %r878;
	cvt.u64.u32 	%rd392, %r877;
	selp.b64 	%rd393, %rd3, %rd305, %p291;
	selp.b64 	%rd394, %rd392, %rd391, %p291;
	add.s64 	%rd395, %rd394, %rd393;
	shl.b64 	%rd396, %rd395, 2;
	add.s64 	%rd397, %rd311, %rd396;
	ld.global.u32 	%r1154, [%rd397];
	add.s32 	%r879, %r1, 3328;
	setp.lt.s32 	%p292, %r879, %r2;
	sub.s32 	%r880, %r879, %r2;
	cvt.s64.s32 	%rd398, %r880;
	cvt.u64.u32 	%rd399, %r879;
	selp.b64 	%rd400, %rd3, %rd305, %p292;
	selp.b64 	%rd401, %rd399, %rd398, %p292;
	add.s64 	%rd402, %rd401, %rd400;
	shl.b64 	%rd403, %rd402, 2;
	add.s64 	%rd404, %rd311, %rd403;
	ld.global.u32 	%r1153, [%rd404];
	add.s32 	%r881, %r1, 3584;
	setp.lt.s32 	%p293, %r881, %r2;
	sub.s32 	%r882, %r881, %r2;
	cvt.s64.s32 	%rd405, %r882;
	cvt.u64.u32 	%rd406, %r881;
	selp.b64 	%rd407, %rd3, %rd305, %p293;
	selp.b64 	%rd408, %rd406, %rd405, %p293;
	add.s64 	%rd409, %rd408, %rd407;
	shl.b64 	%rd410, %rd409, 2;
	add.s64 	%rd411, %rd311, %rd410;
	ld.global.u32 	%r1152, [%rd411];
	add.s32 	%r883, %r1, 3840;
	setp.lt.s32 	%p294, %r883, %r2;
	sub.s32 	%r884, %r883, %r2;
	cvt.s64.s32 	%rd412, %r884;
	cvt.u64.u32 	%rd413, %r883;
	selp.b64 	%rd414, %rd3, %rd305, %p294;
	selp.b64 	%rd415, %rd413, %rd412, %p294;
	add.s64 	%rd416, %rd415, %rd414;
	shl.b64 	%rd417, %rd416, 2;
	add.s64 	%rd418, %rd311, %rd417;
	ld.global.u32 	%r1151, [%rd418];
	or.b32  	%r885, %r1, 4096;
	setp.lt.s32 	%p295, %r885, %r2;
	sub.s32 	%r886, %r885, %r2;
	cvt.s64.s32 	%rd419, %r886;
	cvt.u64.u32 	%rd420, %r885;
	selp.b64 	%rd421, %rd3, %rd305, %p295;
	selp.b64 	%rd422, %rd420, %rd419, %p295;
	add.s64 	%rd423, %rd422, %rd421;
	shl.b64 	%rd424, %rd423, 2;
	add.s64 	%rd425, %rd311, %rd424;
	ld.global.u32 	%r1150, [%rd425];
$L__BB7_54:
	shl.b32 	%r887, %r1, 2;
	mov.u32 	%r888, _ZZN3cub18CUB_300001_SM_10006detail10merge_sort26DeviceMergeSortMergeKernelINS2_10policy_hubIN6thrust24THRUST_300001_SM_1000_NS10device_ptrIiEEE9Policy600ES8_PNS0_8NullTypeES8_SC_m4cmpiiSB_EEvbT2_T3_T4_PT6_PT7_T5_PSG_SG_NS1_7vsmem_tEE19static_temp_storage;
	add.s32 	%r889, %r888, %r887;
	st.shared.u32 	[%r889], %r1166;
	st.shared.u32 	[%r889+1024], %r1165;
	st.shared.u32 	[%r889+2048], %r1164;
	st.shared.u32 	[%r889+3072], %r1163;
	st.shared.u32 	[%r889+4096], %r1162;
	st.shared.u32 	[%r889+5120], %r1161;
	st.shared.u32 	[%r889+6144], %r1160;
	st.shared.u32 	[%r889+7168], %r1159;
	st.shared.u32 	[%r889+8192], %r1158;
	st.shared.u32 	[%r889+9216], %r1157;
	st.shared.u32 	[%r889+10240], %r1156;
	st.shared.u32 	[%r889+11264], %r1155;
	st.shared.u32 	[%r889+12288], %r1154;
	st.shared.u32 	[%r889+13312], %r1153;
	st.shared.u32 	[%r889+14336], %r1152;
	st.shared.u32 	[%r889+15360], %r1151;
	st.shared.u32 	[%r889+16384], %r1150;
	bar.sync 	0;
	// begin inline asm
	griddepcontrol.launch_dependents;
	// end inline asm
	add.s32 	%r88, %r3, %r2;
	mul.lo.s32 	%r890, %r1, 17;
	min.s32 	%r89, %r890, %r88;
	shl.b32 	%r891, %r2, 2;
	add.s32 	%r90, %r888, %r891;
	setp.lt.s32 	%p296, %r89, %r3;
	sub.s32 	%r892, %r89, %r3;
	selp.b32 	%r1169, 0, %r892, %p296;
	min.s32 	%r1167, %r89, %r2;
	setp.ge.s32 	%p297, %r1169, %r1167;
	ld.global.u64 	%rd9, [a_i];
	@%p297 bra 	$L__BB7_56;
$L__BB7_55:
	sub.s32 	%r893, %r1167, %r1169;
	shr.u32 	%r894, %r893, 31;
	add.s32 	%r895, %r893, %r894;
	shr.s32 	%r896, %r895, 1;
	add.s32 	%r897, %r896, %r1169;
	shl.b32 	%r898, %r897, 2;
	add.s32 	%r900, %r888, %r898;
	ld.shared.u32 	%r901, [%r900];
	not.b32 	%r902, %r897;
	add.s32 	%r903, %r89, %r902;
	shl.b32 	%r904, %r903, 2;
	add.s32 	%r905, %r90, %r904;
	ld.shared.u32 	%r906, [%r905];
	mul.wide.s32 	%rd426, %r906, 4;
	add.s64 	%rd427, %rd9, %rd426;
	ld.u32 	%r907, [%rd427];
	mul.wide.s32 	%rd428, %r901, 4;
	add.s64 	%rd429, %rd9, %rd428;
	ld.u32 	%r908, [%rd429];
	setp.lt.s32 	%p298, %r907, %r908;
	add.s32 	%r909, %r897, 1;
	selp.b32 	%r1169, %r1169, %r909, %p298;
	selp.b32 	%r1167, %r897, %r1167, %p298;
	setp.lt.s32 	%p299, %r1169, %r1167;
	@%p299 bra 	$L__BB7_55;
$L__BB7_56:
	sub.s32 	%r910, %r89, %r1169;
	add.s32 	%r98, %r910, %r2;
	shl.b32 	%r911, %r910, 2;
	add.s32 	%r99, %r90, %r911;
	ld.shared.u32 	%r1171, [%r99];
	shl.b32 	%r912, %r1169, 2;
	add.s32 	%r101, %r888, %r912;
	ld.shared.u32 	%r1172, [%r101];
	setp.ge.s32 	%p301, %r98, %r88;
	mov.pred 	%p384, 0;
	@%p301 bra 	$L__BB7_59;
	setp.ge.s32 	%p303, %r1169, %r2;
	mov.pred 	%p384, -1;
	@%p303 bra 	$L__BB7_59;
	mul.wide.s32 	%rd430, %r1171, 4;
	add.s64 	%rd431, %rd9, %rd430;
	ld.u32 	%r914, [%rd431];
	mul.wide.s32 	%rd432, %r1172, 4;
	add.s64 	%rd433, %rd9, %rd432;
	ld.u32 	%r915, [%rd433];
	setp.lt.s32 	%p384, %r914, %r915;
$L__BB7_59:
	selp.b32 	%r103, %r1171, %r1172, %p384;
	selp.u32 	%r916, 1, 0, %p384;
	add.s32 	%r104, %r98, %r916;
	not.pred 	%p304, %p384;
	selp.u32 	%r917, 1, 0, %p304;
	add.s32 	%r105, %r1169, %r917;
	@%p304 bra 	$L__BB7_61;
	ld.shared.u32 	%r1171, [%r99+4];
	bra.uni 	$L__BB7_62;
$L__BB7_61:
	ld.shared.u32 	%r1172, [%r101+4];
$L__BB7_62:
	setp.ge.s32 	%p306, %r104, %r88;
	mov.pred 	%p385, 0;
	@%p306 bra 	$L__BB7_65;
	setp.ge.s32 	%p308, %r105, %r2;
	mov.pred 	%p385, -1;
	@%p308 bra 	$L__BB7_65;
	mul.wide.s32 	%rd434, %r1171, 4;
	add.s64 	%rd435, %rd9, %rd434;
	ld.u32 	%r918, [%rd435];
	mul.wide.s32 	%rd436, %r1172, 4;
	add.s64 	%rd437, %rd9, %rd436;
	ld.u32 	%r919, [%rd437];
	setp.lt.s32 	%p385, %r918, %r919;
$L__BB7_65:
	selp.b32 	%r110, %r1171, %r1172, %p385;
	selp.u32 	%r920, 1, 0, %p385;
	add.s32 	%r111, %r104, %r920;
	not.pred 	%p309, %p385;
	selp.u32 	%r921, 1, 0, %p309;
	add.s32 	%r112, %r105, %r921;
	@%p385 bra 	$L__BB7_67;
	shl.b32 	%r922, %r112, 2;
	add.s32 	%r924, %r888, %r922;
	ld.shared.u32 	%r1172, [%r924];
	bra.uni 	$L__BB7_68;
$L__BB7_67:
	shl.b32 	%r925, %r111, 2;
	add.s32 	%r927, %r888, %r925;
	ld.shared.u32 	%r1171, [%r927];
$L__BB7_68:
	setp.ge.s32 	%p311, %r111, %r88;
	mov.pred 	%p386, 0;
	@%p311 bra 	$L__BB7_71;
	setp.ge.s32 	%p313, %r112, %r2;
	mov.pred 	%p386, -1;
	@%p313 bra 	$L__BB7_71;
	mul.wide.s32 	%rd438, %r1171, 4;
	add.s64 	%rd439, %rd9, %rd438;
	ld.u32 	%r928, [%rd439];
	mul.wide.s32 	%rd440, %r1172, 4;
	add.s64 	%rd441, %rd9, %rd440;
	ld.u32 	%r929, [%rd441];
	setp.lt.s32 	%p386, %r928, %r929;
$L__BB7_71:
	selp.b32 	%r117, %r1171, %r1172, %p386;
	selp.u32 	%r930, 1, 0, %p386;
	add.s32 	%r118, %r111, %r930;
	not.pred 	%p314, %p386;
	selp.u32 	%r931, 1, 0, %p314;
	add.s32 	%r119, %r112, %r931;
	@%p386 bra 	$L__BB7_73;
	shl.b32 	%r932, %r119, 2;
	add.s32 	%r934, %r888, %r932;
	ld.shared.u32 	%r1172, [%r934];
	bra.uni 	$L__BB7_74;
$L__BB7_73:
	shl.b32 	%r935, %r118, 2;
	add.s32 	%r937, %r888, %r935;
	ld.shared.u32 	%r1171, [%r937];
$L__BB7_74:
	setp.ge.s32 	%p316, %r118, %r88;
	mov.pred 	%p387, 0;
	@%p316 bra 	$L__BB7_77;
	setp.ge.s32 	%p318, %r119, %r2;
	mov.pred 	%p387, -1;
	@%p318 bra 	$L__BB7_77;
	mul.wide.s32 	%rd442, %r1171, 4;
	add.s64 	%rd443, %rd9, %rd442;
	ld.u32 	%r938, [%rd443];
	mul.wide.s32 	%rd444, %r1172, 4;
	add.s64 	%rd445, %rd9, %rd444;
	ld.u32 	%r939, [%rd445];
	setp.lt.s32 	%p387, %r938, %r939;
$L__BB7_77:
	selp.b32 	%r124, %r1171, %r1172, %p387;
	selp.u32 	%r940, 1, 0, %p387;
	add.s32 	%r125, %r118, %r940;
	not.pred 	%p319, %p387;
	selp.u32 	%r941, 1, 0, %p319;
	add.s32 	%r126, %r119, %r941;
	@%p387 bra 	$L__BB7_79;
	shl.b32 	%r942, %r126, 2;
	add.s32 	%r944, %r888, %r942;
	ld.shared.u32 	%r1172, [%r944];
	bra.uni 	$L__BB7_80;
$L__BB7_79:
	shl.b32 	%r945, %r125, 2;
	add.s32 	%r947, %r888, %r945;
	ld.shared.u32 	%r1171, [%r947];
$L__BB7_80:
	setp.ge.s32 	%p321, %r125, %r88;
	mov.pred 	%p388, 0;
	@%p321 bra 	$L__BB7_83;
	setp.ge.s32 	%p323, %r126, %r2;
	mov.pred 	%p388, -1;
	@%p323 bra 	$L__BB7_83;
	mul.wide.s32 	%rd446, %r1171, 4;
	add.s64 	%rd447, %rd9, %rd446;
	ld.u32 	%r948, [%rd447];
	mul.wide.s32 	%rd448, %r1172, 4;
	add.s64 	%rd449, %rd9, %rd448;
	ld.u32 	%r949, [%rd449];
	setp.lt.s32 	%p388, %r948, %r949;
$L__BB7_83:
	selp.b32 	%r131, %r1171, %r1172, %p388;
	selp.u32 	%r950, 1, 0, %p388;
	add.s32 	%r132, %r125, %r950;
	not.pred 	%p324, %p388;
	selp.u32 	%r951, 1, 0, %p324;
	add.s32 	%r133, %r126, %r951;
	@%p388 bra 	$L__BB7_85;
	shl.b32 	%r952, %r133, 2;
	add.s32 	%r954, %r888, %r952;
	ld.shared.u32 	%r1172, [%r954];
	bra.uni 	$L__BB7_86;
$L__BB7_85:
	shl.b32 	%r955, %r132, 2;
	add.s32 	%r957, %r888, %r955;
	ld.shared.u32 	%r1171, [%r957];
$L__BB7_86:
	setp.ge.s32 	%p326, %r132, %r88;
	mov.pred 	%p389, 0;
	@%p326 bra 	$L__BB7_89;
	setp.ge.s32 	%p328, %r133, %r2;
	mov.pred 	%p389, -1;
	@%p328 bra 	$L__BB7_89;
	mul.wide.s32 	%rd450, %r1171, 4;
	add.s64 	%rd451, %rd9, %rd450;
	ld.u32 	%r958, [%rd451];
	mul.wide.s32 	%rd452, %r1172, 4;
	add.s64 	%rd453, %rd9, %rd452;
	ld.u32 	%r959, [%rd453];
	setp.lt.s32 	%p389, %r958, %r959;
$L__BB7_89:
	selp.b32 	%r138, %r1171, %r1172, %p389;
	selp.u32 	%r960, 1, 0, %p389;
	add.s32 	%r139, %r132, %r960;
	not.pred 	%p329, %p389;
	selp.u32 	%r961, 1, 0, %p329;
	add.s32 	%r140, %r133, %r961;
	@%p389 bra 	$L__BB7_91;
	shl.b32 	%r962, %r140, 2;
	add.s32 	%r964, %r888, %r962;
	ld.shared.u32 	%r1172, [%r964];
	bra.uni 	$L__BB7_92;
$L__BB7_91:
	shl.b32 	%r965, %r139, 2;
	add.s32 	%r967, %r888, %r965;
	ld.shared.u32 	%r1171, [%r967];
$L__BB7_92:
	setp.ge.s32 	%p331, %r139, %r88;
	mov.pred 	%p390, 0;
	@%p331 bra 	$L__BB7_95;
	setp.ge.s32 	%p333, %r140, %r2;
	mov.pred 	%p390, -1;
	@%p333 bra 	$L__BB7_95;
	mul.wide.s32 	%rd454, %r1171, 4;
	add.s64 	%rd455, %rd9, %rd454;
	ld.u32 	%r968, [%rd455];
	mul.wide.s32 	%rd456, %r1172, 4;
	add.s64 	%rd457, %rd9, %rd456;
	ld.u32 	%r969, [%rd457];
	setp.lt.s32 	%p390, %r968, %r969;
$L__BB7_95:
	selp.b32 	%r145, %r1171, %r1172, %p390;
	selp.u32 	%r970, 1, 0, %p390;
	add.s32 	%r146, %r139, %r970;
	not.pred 	%p334, %p390;
	selp.u32 	%r971, 1, 0, %p334;
	add.s32 	%r147, %r140, %r971;
	@%p390 bra 	$L__BB7_97;
	shl.b32 	%r972, %r147, 2;
	add.s32 	%r974, %r888, %r972;
	ld.shared.u32 	%r1172, [%r974];
	bra.uni 	$L__BB7_98;
$L__BB7_97:
	shl.b32 	%r975, %r146, 2;
	add.s32 	%r977, %r888, %r975;
	ld.shared.u32 	%r1171, [%r977];
$L__BB7_98:
	setp.ge.s32 	%p336, %r146, %r88;
	mov.pred 	%p391, 0;
	@%p336 bra 	$L__BB7_101;
	setp.ge.s32 	%p338, %r147, %r2;
	mov.pred 	%p391, -1;
	@%p338 bra 	$L__BB7_101;
	mul.wide.s32 	%rd458, %r1171, 4;
	add.s64 	%rd459, %rd9, %rd458;
	ld.u32 	%r978, [%rd459];
	mul.wide.s32 	%rd460, %r1172, 4;
	add.s64 	%rd461, %rd9, %rd460;
	ld.u32 	%r979, [%rd461];
	setp.lt.s32 	%p391, %r978, %r979;
$L__BB7_101:
	selp.b32 	%r152, %r1171, %r1172, %p391;
	selp.u32 	%r980, 1, 0, %p391;
	add.s32 	%r153, %r146, %r980;
	not.pred 	%p339, %p391;
	selp.u32 	%r981, 1, 0, %p339;
	add.s32 	%r154, %r147, %r981;
	@%p391 bra 	$L__BB7_103;
	shl.b32 	%r982, %r154, 2;
	add.s32 	%r984, %r888, %r982;
	ld.shared.u32 	%r1172, [%r984];
	bra.uni 	$L__BB7_104;
$L__BB7_103:
	shl.b32 	%r985, %r153, 2;
	add.s32 	%r987, %r888, %r985;
	ld.shared.u32 	%r1171, [%r987];
$L__BB7_104:
	setp.ge.s32 	%p341, %r153, %r88;
	mov.pred 	%p392, 0;
	@%p341 bra 	$L__BB7_107;
	setp.ge.s32 	%p343, %r154, %r2;
	mov.pred 	%p392, -1;
	@%p343 bra 	$L__BB7_107;
	mul.wide.s32 	%rd462, %r1171, 4;
	add.s64 	%rd463, %rd9, %rd462;
	ld.u32 	%r988, [%rd463];
	mul.wide.s32 	%rd464, %r1172, 4;
	add.s64 	%rd465, %rd9, %rd464;
	ld.u32 	%r989, [%rd465];
	setp.lt.s32 	%p392, %r988, %r989;
$L__BB7_107:
	selp.b32 	%r159, %r1171, %r1172, %p392;
	selp.u32 	%r990, 1, 0, %p392;
	add.s32 	%r160, %r153, %r990;
	not.pred 	%p344, %p392;
	selp.u32 	%r991, 1, 0, %p344;
	add.s32 	%r161, %r154, %r991;
	@%p392 bra 	$L__BB7_109;
	shl.b32 	%r992, %r161, 2;
	add.s32 	%r994, %r888, %r992;
	ld.shared.u32 	%r1172, [%r994];
	bra.uni 	$L__BB7_110;
$L__BB7_109:
	shl.b32 	%r995, %r160, 2;
	add.s32 	%r997, %r888, %r995;
	ld.shared.u32 	%r1171, [%r997];
$L__BB7_110:
	setp.ge.s32 	%p346, %r160, %r88;
	mov.pred 	%p393, 0;
	@%p346 bra 	$L__BB7_113;
	setp.ge.s32 	%p348, %r161, %r2;
	mov.pred 	%p393, -1;
	@%p348 bra 	$L__BB7_113;
	mul.wide.s32 	%rd466, %r1171, 4;
	add.s64 	%rd467, %rd9, %rd466;
	ld.u32 	%r998, [%rd467];
	mul.wide.s32 	%rd468, %r1172, 4;
	add.s64 	%rd469, %rd9, %rd468;
	ld.u32 	%r999, [%rd469];
	setp.lt.s32 	%p393, %r998, %r999;
$L__BB7_113:
	selp.b32 	%r166, %r1171, %r1172, %p393;
	selp.u32 	%r1000, 1, 0, %p393;
	add.s32 	%r167, %r160, %r1000;
	not.pred 	%p349, %p393;
	selp.u32 	%r1001, 1, 0, %p349;
	add.s32 	%r168, %r161, %r1001;
	@%p393 bra 	$L__BB7_115;
	shl.b32 	%r1002, %r168, 2;
	add.s32 	%r1004, %r888, %r1002;
	ld.shared.u32 	%r1172, [%r1004];
	bra.uni 	$L__BB7_116;
$L__BB7_115:
	shl.b32 	%r1005, %r167, 2;
	add.s32 	%r1007, %r888, %r1005;
	ld.shared.u32 	%r1171, [%r1007];
$L__BB7_116:
	setp.ge.s32 	%p351, %r167, %r88;
	mov.pred 	%p394, 0;
	@%p351 bra 	$L__BB7_119;
	setp.ge.s32 	%p353, %r168, %r2;
	mov.pred 	%p394, -1;
	@%p353 bra 	$L__BB7_119;
	mul.wide.s32 	%rd470, %r1171, 4;
	add.s64 	%rd471, %rd9, %rd470;
	ld.u32 	%r1008, [%rd471];
	mul.wide.s32 	%rd472, %r1172, 4;
	add.s64 	%rd473, %rd9, %rd472;
	ld.u32 	%r1009, [%rd473];
	setp.lt.s32 	%p394, %r1008, %r1009;
$L__BB7_119:
	selp.b32 	%r173, %r1171, %r1172, %p394;
	selp.u32 	%r1010, 1, 0, %p394;
	add.s32 	%r174, %r167, %r1010;
	not.pred 	%p354, %p394;
	selp.u32 	%r1011, 1, 0, %p354;
	add.s32 	%r175, %r168, %r1011;
	@%p394 bra 	$L__BB7_121;
	shl.b32 	%r1012, %r175, 2;
	add.s32 	%r1014, %r888, %r1012;
	ld.shared.u32 	%r1172, [%r1014];
	bra.uni 	$L__BB7_122;
$L__BB7_121:
	shl.b32 	%r1015, %r174, 2;
	add.s32 	%r1017, %r888, %r1015;
	ld.shared.u32 	%r1171, [%r1017];
$L__BB7_122:
	setp.ge.s32 	%p356, %r174, %r88;
	mov.pred 	%p395, 0;
	@%p356 bra 	$L__BB7_125;
	setp.ge.s32 	%p358, %r175, %r2;
	mov.pred 	%p395, -1;
	@%p358 bra 	$L__BB7_125;
	mul.wide.s32 	%rd474, %r1171, 4;
	add.s64 	%rd475, %rd9, %rd474;
	ld.u32 	%r1018, [%rd475];
	mul.wide.s32 	%rd476, %r1172, 4;
	add.s64 	%rd477, %rd9, %rd476;
	ld.u32 	%r1019, [%rd477];
	setp.lt.s32 	%p395, %r1018, %r1019;
$L__BB7_125:
	selp.b32 	%r180, %r1171, %r1172, %p395;
	selp.u32 	%r1020, 1, 0, %p395;
	add.s32 	%r181, %r174, %r1020;
	not.pred 	%p359, %p395;
	selp.u32 	%r1021, 1, 0, %p359;
	add.s32 	%r182, %r175, %r1021;
	@%p395 bra 	$L__BB7_127;
	shl.b32 	%r1022, %r182, 2;
	add.s32 	%r1024, %r888, %r1022;
	ld.shared.u32 	%r1172, [%r1024];
	bra.uni 	$L__BB7_128;
$L__BB7_127:
	shl.b32 	%r1025, %r181, 2;
	add.s32 	%r1027, %r888, %r1025;
	ld.shared.u32 	%r1171, [%r1027];
$L__BB7_128:
	setp.ge.s32 	%p361, %r181, %r88;
	mov.pred 	%p396, 0;
	@%p361 bra 	$L__BB7_131;
	setp.ge.s32 	%p363, %r182, %r2;
	mov.pred 	%p396, -1;
	@%p363 bra 	$L__BB7_131;
	mul.wide.s32 	%rd478, %r1171, 4;
	add.s64 	%rd479, %rd9, %rd478;
	ld.u32 	%r1028, [%rd479];
	mul.wide.s32 	%rd480, %r1172, 4;
	add.s64 	%rd481, %rd9, %rd480;
	ld.u32 	%r1029, [%rd481];
	setp.lt.s32 	%p396, %r1028, %r1029;
$L__BB7_131:
	selp.b32 	%r187, %r1171, %r1172, %p396;
	selp.u32 	%r1030, 1, 0, %p396;
	add.s32 	%r188, %r181, %r1030;
	not.pred 	%p364, %p396;
	selp.u32 	%r1031, 1, 0, %p364;
	add.s32 	%r189, %r182, %r1031;
	@%p396 bra 	$L__BB7_133;
	shl.b32 	%r1032, %r189, 2;
	add.s32 	%r1034, %r888, %r1032;
	ld.shared.u32 	%r1172, [%r1034];
	bra.uni 	$L__BB7_134;
$L__BB7_133:
	shl.b32 	%r1035, %r188, 2;
	add.s32 	%r1037, %r888, %r1035;
	ld.shared.u32 	%r1171, [%r1037];
$L__BB7_134:
	setp.ge.s32 	%p366, %r188, %r88;
	mov.pred 	%p397, 0;
	@%p366 bra 	$L__BB7_137;
	setp.ge.s32 	%p368, %r189, %r2;
	mov.pred 	%p397, -1;
	@%p368 bra 	$L__BB7_137;
	mul.wide.s32 	%rd482, %r1171, 4;
	add.s64 	%rd483, %rd9, %rd482;
	ld.u32 	%r1038, [%rd483];
	mul.wide.s32 	%rd484, %r1172, 4;
	add.s64 	%rd485, %rd9, %rd484;
	ld.u32 	%r1039, [%rd485];
	setp.lt.s32 	%p397, %r1038, %r1039;
$L__BB7_137:
	selp.b32 	%r194, %r1171, %r1172, %p397;
	selp.u32 	%r1040, 1, 0, %p397;
	add.s32 	%r195, %r188, %r1040;
	not.pred 	%p369, %p397;
	selp.u32 	%r1041, 1, 0, %p369;
	add.s32 	%r196, %r189, %r1041;
	@%p397 bra 	$L__BB7_139;
	shl.b32 	%r1042, %r196, 2;
	add.s32 	%r1044, %r888, %r1042;
	ld.shared.u32 	%r1172, [%r1044];
	bra.uni 	$L__BB7_140;
$L__BB7_139:
	shl.b32 	%r1045, %r195, 2;
	add.s32 	%r1047, %r888, %r1045;
	ld.shared.u32 	%r1171, [%r1047];
$L__BB7_140:
	setp.ge.s32 	%p371, %r195, %r88;
	mov.pred 	%p398, 0;
	@%p371 bra 	$L__BB7_143;
	setp.ge.s32 	%p373, %r196, %r2;
	mov.pred 	%p398, -1;
	@%p373 bra 	$L__BB7_143;
	mul.wide.s32 	%rd486, %r1171, 4;
	add.s64 	%rd487, %rd9, %rd486;
	ld.u32 	%r1048, [%rd487];
	mul.wide.s32 	%rd488, %r1172, 4;
	add.s64 	%rd489, %rd9, %rd488;
	ld.u32 	%r1049, [%rd489];
	setp.lt.s32 	%p398, %r1048, %r1049;
$L__BB7_143:
	selp.b32 	%r201, %r1171, %r1172, %p398;
	selp.u32 	%r1050, 1, 0, %p398;
	add.s32 	%r202, %r195, %r1050;
	not.pred 	%p374, %p398;
	selp.u32 	%r1051, 1, 0, %p374;
	add.s32 	%r203, %r196, %r1051;
	@%p398 bra 	$L__BB7_145;
	shl.b32 	%r1052, %r203, 2;
	add.s32 	%r1054, %r888, %r1052;
	ld.shared.u32 	%r1172, [%r1054];
	bra.uni 	$L__BB7_146;
$L__BB7_145:
	shl.b32 	%r1055, %r202, 2;
	add.s32 	%r1057, %r888, %r1055;
	ld.shared.u32 	%r1171, [%r1057];
$L__BB7_146:
	setp.ge.s32 	%p376, %r202, %r88;
	mov.pred 	%p399, 0;
	@%p376 bra 	$L__BB7_149;
	setp.ge.s32 	%p378, %r203, %r2;
	mov.pred 	%p399, -1;
	@%p378 bra 	$L__BB7_149;
	mul.wide.s32 	%rd490, %r1171, 4;
	add.s64 	%rd491, %rd9, %rd490;
	ld.u32 	%r1058, [%rd491];
	mul.wide.s32 	%rd492, %r1172, 4;
	add.s64 	%rd493, %rd9, %rd492;
	ld.u32 	%r1059, [%rd493];
	setp.lt.s32 	%p399, %r1058, %r1059;
$L__BB7_149:
	selp.b32 	%r208, %r1171, %r1172, %p399;
	selp.u32 	%r1060, 1, 0, %p399;
	add.s32 	%r209, %r202, %r1060;
	not.pred 	%p379, %p399;
	selp.u32 	%r1061, 1, 0, %p379;
	add.s32 	%r210, %r203, %r1061;
	@%p399 bra 	$L__BB7_151;
	shl.b32 	%r1062, %r210, 2;
	add.s32 	%r1064, %r888, %r1062;
	ld.shared.u32 	%r1172, [%r1064];
	bra.uni 	$L__BB7_152;
$L__BB7_151:
	shl.b32 	%r1065, %r209, 2;
	add.s32 	%r1067, %r888, %r1065;
	ld.shared.u32 	%r1171, [%r1067];
$L__BB7_152:
	setp.ge.s32 	%p380, %r209, %r88;
	mov.u32 	%r1202, %r1172;
	@%p380 bra 	$L__BB7_155;
	setp.ge.s32 	%p381, %r210, %r2;
	mov.u32 	%r1202, %r1171;
	@%p381 bra 	$L__BB7_155;
	mul.wide.s32 	%rd494, %r1171, 4;
	add.s64 	%rd495, %rd9, %rd494;
	ld.u32 	%r1068, [%rd495];
	mul.wide.s32 	%rd496, %r1172, 4;
	add.s64 	%rd497, %rd9, %rd496;
	ld.u32 	%r1069, [%rd497];
	setp.lt.s32 	%p382, %r1068, %r1069;
	selp.b32 	%r1202, %r1171, %r1172, %p382;
$L__BB7_155:
	ld.param.s8 	%rs5, [_ZN3cub18CUB_300001_SM_10006detail10merge_sort26DeviceMergeSortMergeKernelINS2_10policy_hubIN6thrust24THRUST_300001_SM_1000_NS10device_ptrIiEEE9Policy600ES8_PNS0_8NullTypeES8_SC_m4cmpiiSB_EEvbT2_T3_T4_PT6_PT7_T5_PSG_SG_NS1_7vsmem_tE_param_0];
	mov.u32 	%r1070, %ctaid.x;
	mul.wide.u32 	%rd10, %r1070, 4352;
	setp.eq.s16 	%p383, %rs5, 0;
	bar.sync 	0;
	@%p383 bra 	$L__BB7_157;
	ld.param.u64 	%rd521, [_ZN3cub18CUB_300001_SM_10006detail10merge_sort26DeviceMergeSortMergeKernelINS2_10policy_hubIN6thrust24THRUST_300001_SM_1000_NS10device_ptrIiEEE9Policy600ES8_PNS0_8NullTypeES8_SC_m4cmpiiSB_EEvbT2_T3_T4_PT6_PT7_T5_PSG_SG_NS1_7vsmem_tE_param_4];
	// begin inline asm
	mov.u32 %r1071, %laneid;
	// end inline asm
	shr.u32 	%r1072, %r1, 5;
	mul.lo.s32 	%r1073, %r1072, 544;
	mad.lo.s32 	%r1074, %r1071, 17, %r1073;
	shl.b32 	%r1075, %r1074, 2;
	add.s32 	%r1077, %r888, %r1075;
	st.shared.u32 	[%r1077], %r103;
	st.shared.u32 	[%r1077+4], %r110;
	st.shared.u32 	[%r1077+8], %r117;
	st.shared.u32 	[%r1077+12], %r124;
	st.shared.u32 	[%r1077+16], %r131;
	st.shared.u32 	[%r1077+20], %r138;
	st.shared.u32 	[%r1077+24], %r145;
	st.shared.u32 	[%r1077+28], %r152;
	st.shared.u32 	[%r1077+32], %r159;
	st.shared.u32 	[%r1077+36], %r166;
	st.shared.u32 	[%r1077+40], %r173;
	st.shared.u32 	[%r1077+44], %r180;
	st.shared.u32 	[%r1077+48], %r187;
	st.shared.u32 	[%r1077+52], %r194;
	st.shared.u32 	[%r1077+56], %r201;
	st.shared.u32 	[%r1077+60], %r208;
	st.shared.u32 	[%r1077+64], %r1202;
	bar.warp.sync 	-1;
	shl.b32 	%r1078, %r1071, 4;
	sub.s32 	%r1079, %r1074, %r1078;
	shl.b32 	%r1080, %r1079, 2;
	add.s32 	%r1081, %r888, %r1080;
	ld.shared.u32 	%r1082, [%r1081];
	ld.shared.u32 	%r1083, [%r1081+128];
	ld.shared.u32 	%r1084, [%r1081+256];
	ld.shared.u32 	%r1085, [%r1081+384];
	ld.shared.u32 	%r1086, [%r1081+512];
	ld.shared.u32 	%r1087, [%r1081+640];
	ld.shared.u32 	%r1088, [%r1081+768];
	ld.shared.u32 	%r1089, [%r1081+896];
	ld.shared.u32 	%r1090, [%r1081+1024];
	ld.shared.u32 	%r1091, [%r1081+1152];
	ld.shared.u32 	%r1092, [%r1081+1280];
	ld.shared.u32 	%r1093, [%r1081+1408];
	ld.shared.u32 	%r1094, [%r1081+1536];
	ld.shared.u32 	%r1095, [%r1081+1664];
	ld.shared.u32 	%r1096, [%r1081+1792];
	ld.shared.u32 	%r1097, [%r1081+1920];
	ld.shared.u32 	%r1098, [%r1081+2048];
	and.b32  	%r1099, %r1, 31;
	and.b32  	%r1100, %r1, 992;
	mul.lo.s32 	%r1101, %r1100, 17;
	or.b32  	%r1102, %r1101, %r1099;
	cvt.u64.u32 	%rd498, %r1102;
	add.s64 	%rd499, %rd10, %rd498;
	cvta.to.global.u64 	%rd500, %rd521;
	shl.b64 	%rd501, %rd499, 2;
	add.s64 	%rd502, %rd500, %rd501;
	st.global.u32 	[%rd502], %r1082;
	st.global.u32 	[%rd502+128], %r1083;
	st.global.u32 	[%rd502+256], %r1084;
	st.global.u32 	[%rd502+384], %r1085;
	st.global.u32 	[%rd502+512], %r1086;
	st.global.u32 	[%rd502+640], %r1087;
	st.global.u32 	[%rd502+768], %r1088;
	st.global.u32 	[%rd502+896], %r1089;
	st.global.u32 	[%rd502+1024], %r1090;
	st.global.u32 	[%rd502+1152], %r1091;
	st.global.u32 	[%rd502+1280], %r1092;
	st.global.u32 	[%rd502+1408], %r1093;
	st.global.u32 	[%rd502+1536], %r1094;
	st.global.u32 	[%rd502+1664], %r1095;
	st.global.u32 	[%rd502+1792], %r1096;
	st.global.u32 	[%rd502+1920], %r1097;
	st.global.u32 	[%rd502+2048], %r1098;
	bra.uni 	$L__BB7_435;
$L__BB7_157:
	// begin inline asm
	mov.u32 %r1103, %laneid;
	// end inline asm
	shr.u32 	%r1104, %r1, 5;
	mul.lo.s32 	%r1105, %r1104, 544;
	mad.lo.s32 	%r1106, %r1103, 17, %r1105;
	shl.b32 	%r1107, %r1106, 2;
	add.s32 	%r1109, %r888, %r1107;
	st.shared.u32 	[%r1109], %r103;
	st.shared.u32 	[%r1109+4], %r110;
	st.shared.u32 	[%r1109+8], %r117;
	st.shared.u32 	[%r1109+12], %r124;
	st.shared.u32 	[%r1109+16], %r131;
	st.shared.u32 	[%r1109+20], %r138;
	st.shared.u32 	[%r1109+24], %r145;
	st.shared.u32 	[%r1109+28], %r152;
	st.shared.u32 	[%r1109+32], %r159;
	st.shared.u32 	[%r1109+36], %r166;
	st.shared.u32 	[%r1109+40], %r173;
	st.shared.u32 	[%r1109+44], %r180;
	st.shared.u32 	[%r1109+48], %r187;
	st.shared.u32 	[%r1109+52], %r194;
	st.shared.u32 	[%r1109+56], %r201;
	st.shared.u32 	[%r1109+60], %r208;
	st.shared.u32 	[%r1109+64], %r1202;
	bar.warp.sync 	-1;
	shl.b32 	%r1110, %r1103, 4;
	sub.s32 	%r1111, %r1106, %r1110;
	shl.b32 	%r1112, %r1111, 2;
	add.s32 	%r1113, %r888, %r1112;
	ld.shared.u32 	%r1114, [%r1113];
	ld.shared.u32 	%r1115, [%r1113+128];
	ld.shared.u32 	%r1116, [%r1113+256];
	ld.shared.u32 	%r1117, [%r1113+384];
	ld.shared.u32 	%r1118, [%r1113+512];
	ld.shared.u32 	%r1119, [%r1113+640];
	ld.shared.u32 	%r1120, [%r1113+768];
	ld.shared.u32 	%r1121, [%r1113+896];
	ld.shared.u32 	%r1122, [%r1113+1024];
	ld.shared.u32 	%r1123, [%r1113+1152];
	ld.shared.u32 	%r1124, [%r1113+1280];
	ld.shared.u32 	%r1125, [%r1113+1408];
	ld.shared.u32 	%r1126, [%r1113+1536];
	ld.shared.u32 	%r1127, [%r1113+1664];
	ld.shared.u32 	%r1128, [%r1113+1792];
	ld.shared.u32 	%r1129, [%r1113+1920];
	ld.shared.u32 	%r1130, [%r1113+2048];
	and.b32  	%r1131, %r1, 31;
	and.b32  	%r1132, %r1, 992;
	mul.lo.s32 	%r1133, %r1132, 17;
	cvt.u64.u32 	%rd503, %r1133;
	cvt.u64.u32 	%rd504, %r1131;
	add.s64 	%rd505, %rd10, %rd504;
	add.s64 	%rd506, %rd505, %rd503;
	shl.b64 	%rd507, %rd506, 2;
	add.s64 	%rd508, %rd2, %rd507;
	st.global.u32 	[%rd508], %r1114;
	st.global.u32 	[%rd508+128], %r1115;
	st.global.u32 	[%rd508+256], %r1116;
	st.global.u32 	[%rd508+384], %r1117;
	st.global.u32 	[%rd508+512], %r1118;
	st.global.u32 	[%rd508+640], %r1119;
	st.global.u32 	[%rd508+768], %r1120;
	st.global.u32 	[%rd508+896], %r1121;
	st.global.u32 	[%rd508+1024], %r1122;
	st.global.u32 	[%rd508+1152], %r1123;
	st.global.u32 	[%rd508+1280], %r1124;
	st.global.u32 	[%rd508+1408], %r1125;
	st.global.u32 	[%rd508+1536], %r1126;
	st.global.u32 	[%rd508+1664], %r1127;
	st.global.u32 	[%rd508+1792], %r1128;
	st.global.u32 	[%rd508+1920], %r1129;
	st.global.u32 	[%rd508+2048], %r1130;
	bra.uni 	$L__BB7_435;
$L__BB7_158:
	ld.param.u64 	%rd524, [_ZN3cub18CUB_300001_SM_10006detail10merge_sort26DeviceMergeSortMergeKernelINS2_10policy_hubIN6thrust24THRUST_300001_SM_1000_NS10device_ptrIiEEE9Policy600ES8_PNS0_8NullTypeES8_SC_m4cmpiiSB_EEvbT2_T3_T4_PT6_PT7_T5_PSG_SG_NS1_7vsmem_tE_param_8];
	ld.param.u64 	%rd522, [_ZN3cub18CUB_300001_SM_10006detail10merge_sort26DeviceMergeSortMergeKernelINS2_10policy_hubIN6thrust24THRUST_300001_SM_1000_NS10device_ptrIiEEE9Policy600ES8_PNS0_8NullTypeES8_SC_m4cmpiiSB_EEvbT2_T3_T4_PT6_PT7_T5_PSG_SG_NS1_7vsmem_tE_param_7];
	ld.param.u64 	%rd509, [_ZN3cub18CUB_300001_SM_10006detail10merge_sort26DeviceMergeSortMergeKernelINS2_10policy_hubIN6thrust24THRUST_300001_SM_1000_NS10device_ptrIiEEE9Policy600ES8_PNS0_8NullTypeES8_SC_m4cmpiiSB_EEvbT2_T3_T4_PT6_PT7_T5_PSG_SG_NS1_7vsmem_tE_param_3];
	ld.param.s8 	%rs2, [_ZN3cub18CUB_300001_SM_10006detail10merge_sort26DeviceMergeSortMergeKernelINS2_10policy_hubIN6thrust24THRUST_300001_SM_1000_NS10device_ptrIiEEE9Policy600ES8_PNS0_8NullTypeES8_SC_m4cmpiiSB_EEvbT2_T3_T4_PT6_PT7_T5_PSG_SG_NS1_7vsmem_tE_param_0];
	cvta.to.global.u64 	%rd26, %rd522;
	mov.u32 	%r516, %ctaid.x;
	cvt.u64.u32 	%rd27, %r516;
	mul.wide.u32 	%rd28, %r516, 8;
	add.s64 	%rd29, %rd26, %rd28;
	ld.global.u64 	%rd11, [%rd29];
	ld.global.u64 	%rd30, [%rd29+8];
	shr.u64 	%rd31, %rd524, 1;
	neg.s64 	%rd32, %rd524;
	and.b64  	%rd33, %rd32, %rd27;
	mul.lo.s64 	%rd12, %rd33, 4352;
	mul.lo.s64 	%rd13, %rd31, 4352;
	sub.s64 	%rd34, %rd27, %rd33;
	mul.lo.s64 	%rd35, %rd34, 4352;
	sub.s64 	%rd36, %rd11, %rd12;
	sub.s64 	%rd37, %rd30, %rd12;
	sub.s64 	%rd38, %rd509, %rd12;
	max.u64 	%rd39, %rd38, %rd13;
	sub.s64 	%rd40, %rd39, %rd13;
	sub.s64 	%rd41, %rd35, %rd36;
	min.u64 	%rd14, %rd41, %rd40;
	max.u64 	%rd42, %rd35, -4353;
	not.b64 	%rd43, %rd42;
	add.s64 	%rd44, %rd35, %rd43;
	sub.s64 	%rd45, %rd44, %rd37;
	or.b64  	%rd46, %rd32, %rd27;
	setp.eq.s64 	%p66, %rd46, -1;
	min.u64 	%rd47, %rd13, %rd38;
	selp.b64 	%rd48, %rd47, %rd37, %p66;
	selp.b64 	%rd49, %rd13, %rd45, %p66;
	min.u64 	%rd50, %rd49, %rd40;
	cvt.u32.u64 	%r517, %rd36;
	cvt.u32.u64 	%r518, %rd48;
	sub.s32 	%r217, %r518, %r517;
	cvt.u32.u64 	%r519, %rd50;
	cvt.u32.u64 	%r520, %rd14;
	sub.s32 	%r218, %r519, %r520;
	// begin inline asm
	griddepcontrol.wait;
	// end inline asm
	setp.eq.s16 	%p67, %rs2, 0;
	@%p67 bra 	$L__BB7_227;
	add.s64 	%rd51, %rd12, %rd13;
	add.s64 	%rd52, %rd51, %rd14;
	add.s32 	%r219, %r218, %r217;
	setp.ge.s32 	%p68, %r1, %r219;
	cvt.u64.u32 	%rd53, %r1;
	add.s64 	%rd54, %rd11, %rd53;
	shl.b64 	%rd55, %rd54, 2;
	add.s64 	%rd15, %rd2, %rd55;
	sub.s32 	%r522, %r1, %r217;
	cvt.s64.s32 	%rd56, %r522;
	add.s64 	%rd57, %rd52, %rd56;
	shl.b64 	%rd58, %rd57, 2;
	add.s64 	%rd16, %rd2, %rd58;
	@%p68 bra 	$L__BB7_163;
	setp.ge.s32 	%p69, %r1, %r217;
	@%p69 bra 	$L__BB7_162;
	ld.global.u32 	%r1251, [%rd15];
	bra.uni 	$L__BB7_163;
$L__BB7_162:
	ld.global.u32 	%r1251, [%rd16];
$L__BB7_163:
	add.s32 	%r223, %r1, 256;
	setp.ge.s32 	%p70, %r223, %r219;
	@%p70 bra 	$L__BB7_167;
	setp.lt.s32 	%p71, %r223, %r217;
	@%p71 bra 	$L__BB7_166;
	ld.global.u32 	%r1250, [%rd16+1024];
	bra.uni 	$L__BB7_167;
$L__BB7_166:
	ld.global.u32 	%r1250, [%rd15+1024];
$L__BB7_167:
	add.s32 	%r227, %r1, 512;
	setp.ge.s32 	%p72, %r227, %r219;
	@%p72 bra 	$L__BB7_171;
	setp.lt.s32 	%p73, %r227, %r217;
	@%p73 bra 	$L__BB7_170;
	ld.global.u32 	%r1249, [%rd16+2048];
	bra.uni 	$L__BB7_171;
$L__BB7_170:
	ld.global.u32 	%r1249, [%rd15+2048];
$L__BB7_171:
	add.s32 	%r231, %r1, 768;
	setp.ge.s32 	%p74, %r231, %r219;
	@%p74 bra 	$L__BB7_175;
	setp.lt.s32 	%p75, %r231, %r217;
	@%p75 bra 	$L__BB7_174;
	ld.global.u32 	%r1248, [%rd16+3072];
	bra.uni 	$L__BB7_175;
$L__BB7_174:
	ld.global.u32 	%r1248, [%rd15+3072];
$L__BB7_175:
	or.b32  	%r235, %r1, 1024;
	setp.ge.s32 	%p76, %r235, %r219;
	@%p76 bra 	$L__BB7_179;
	setp.lt.s32 	%p77, %r235, %r217;
	@%p77 bra 	$L__BB7_178;
	ld.global.u32 	%r1247, [%rd16+4096];
	bra.uni 	$L__BB7_179;
$L__BB7_178:
	ld.global.u32 	%r1247, [%rd15+4096];
$L__BB7_179:
	add.s32 	%r239, %r1, 1280;
	setp.ge.s32 	%p78, %r239, %r219;
	@%p78 bra 	$L__BB7_183;
	setp.lt.s32 	%p79, %r239, %r217;
	@%p79 bra 	$L__BB7_182;
	ld.global.u32 	%r1246, [%rd16+5120];
	bra.uni 	$L__BB7_183;
$L__BB7_182:
	ld.global.u32 	%r1246, [%rd15+5120];
$L__BB7_183:
	add.s32 	%r243, %r1, 1536;
	setp.ge.s32 	%p80, %r243, %r219;
	@%p80 bra 	$L__BB7_187;
	setp.lt.s32 	%p81, %r243, %r217;
	@%p81 bra 	$L__BB7_186;
	ld.global.u32 	%r1245, [%rd16+6144];
	bra.uni 	$L__BB7_187;
$L__BB7_186:
	ld.global.u32 	%r1245, [%rd15+6144];
$L__BB7_187:
	add.s32 	%r247, %r1, 1792;
	setp.ge.s32 	%p82, %r247, %r219;
	@%p82 bra 	$L__BB7_191;
	setp.lt.s32 	%p83, %r247, %r217;
	@%p83 bra 	$L__BB7_190;
	ld.global.u32 	%r1244, [%rd16+7168];
	bra.uni 	$L__BB7_191;
$L__BB7_190:
	ld.global.u32 	%r1244, [%rd15+7168];
$L__BB7_191:
	or.b32  	%r251, %r1, 2048;
	setp.ge.s32 	%p84, %r251, %r219;
	@%p84 bra 	$L__BB7_195;
	setp.lt.s32 	%p85, %r251, %r217;
	@%p85 bra 	$L__BB7_194;
	ld.global.u32 	%r1243, [%rd16+8192];
	bra.uni 	$L__BB7_195;
$L__BB7_194:
	ld.global.u32 	%r1243, [%rd15+8192];
$L__BB7_195:
	add.s32 	%r255, %r1, 2304;
	setp.ge.s32 	%p86, %r255, %r219;
	@%p86 bra 	$L__BB7_199;
	setp.lt.s32 	%p87, %r255, %r217;
	@%p87 bra 	$L__BB7_198;
	ld.global.u32 	%r1242, [%rd16+9216];
	bra.uni 	$L__BB7_199;
$L__BB7_198:
	ld.global.u32 	%r1242, [%rd15+9216];
$L__BB7_199:
	add.s32 	%r259, %r1, 2560;
	setp.ge.s32 	%p88, %r259, %r219;
	@%p88 bra 	$L__BB7_203;
	setp.lt.s32 	%p89, %r259, %r217;
	@%p89 bra 	$L__BB7_202;
	ld.global.u32 	%r1241, [%rd16+10240];
	bra.uni 	$L__BB7_203;
$L__BB7_202:
	ld.global.u32 	%r1241, [%rd15+10240];
$L__BB7_203:
	add.s32 	%r263, %r1, 2816;
	setp.ge.s32 	%p90, %r263, %r219;
	@%p90 bra 	$L__BB7_207;
	setp.lt.s32 	%p91, %r263, %r217;
	@%p91 bra 	$L__BB7_206;
	ld.global.u32 	%r1240, [%rd16+11264];
	bra.uni 	$L__BB7_207;
$L__BB7_206:
	ld.global.u32 	%r1240, [%rd15+11264];
$L__BB7_207:
	or.b32  	%r267, %r1, 3072;
	setp.ge.s32 	%p92, %r267, %r219;
	@%p92 bra 	$L__BB7_211;
	setp.lt.s32 	%p93, %r267, %r217;
	@%p93 bra 	$L__BB7_210;
	ld.global.u32 	%r1239, [%rd16+12288];
	bra.uni 	$L__BB7_211;
$L__BB7_210:
	ld.global.u32 	%r1239, [%rd15+12288];
$L__BB7_211:
	add.s32 	%r271, %r1, 3328;
	setp.ge.s32 	%p94, %r271, %r219;
	@%p94 bra 	$L__BB7_215;
	setp.lt.s32 	%p95, %r271, %r217;
	@%p95 bra 	$L__BB7_214;
	ld.global.u32 	%r1238, [%rd16+13312];
	bra.uni 	$L__BB7_215;
$L__BB7_214:
	ld.global.u32 	%r1238, [%rd15+13312];
$L__BB7_215:
	add.s32 	%r275, %r1, 3584;
	setp.ge.s32 	%p96, %r275, %r219;
	@%p96 bra 	$L__BB7_219;
	setp.lt.s32 	%p97, %r275, %r217;
	@%p97 bra 	$L__BB7_218;
	ld.global.u32 	%r1237, [%rd16+14336];
	bra.uni 	$L__BB7_219;
$L__BB7_218:
	ld.global.u32 	%r1237, [%rd15+14336];
$L__BB7_219:
	add.s32 	%r279, %r1, 3840;
	setp.ge.s32 	%p98, %r279, %r219;
	@%p98 bra 	$L__BB7_223;
	setp.lt.s32 	%p99, %r279, %r217;
	@%p99 bra 	$L__BB7_222;
	ld.global.u32 	%r1236, [%rd16+15360];
	bra.uni 	$L__BB7_223;
$L__BB7_222:
	ld.global.u32 	%r1236, [%rd15+15360];
$L__BB7_223:
	or.b32  	%r283, %r1, 4096;
	setp.ge.s32 	%p100, %r283, %r219;
	@%p100 bra 	$L__BB7_261;
	setp.lt.s32 	%p101, %r283, %r217;
	@%p101 bra 	$L__BB7_226;
	ld.global.u32 	%r1235, [%rd16+16384];
	bra.uni 	$L__BB7_261;
$L__BB7_226:
	ld.global.u32 	%r1235, [%rd15+16384];
	bra.uni 	$L__BB7_261;
$L__BB7_227:
	add.s64 	%rd59, %rd12, %rd13;
	add.s64 	%rd17, %rd59, %rd14;
	add.s32 	%r286, %r218, %r217;
	setp.ge.s32 	%p102, %r1, %r286;
	@%p102 bra 	$L__BB7_229;
	setp.lt.s32 	%p103, %r1, %r217;
	sub.s32 	%r540, %r1, %r217;
	cvt.s64.s32 	%rd60, %r540;
	cvt.u64.u32 	%rd61, %r1;
	selp.b64 	%rd62, %rd11, %rd17, %p103;
	selp.b64 	%rd63, %rd61, %rd60, %p103;
	add.s64 	%rd64, %rd63, %rd62;
	shl.b64 	%rd65, %rd64, 2;
	add.s64 	%rd66, %rd1, %rd65;
	ld.global.u32 	%r1251, [%rd66];
$L__BB7_229:
	add.s32 	%r289, %r1, 256;
	setp.ge.s32 	%p104, %r289, %r286;
	@%p104 bra 	$L__BB7_231;
	setp.lt.s32 	%p105, %r289, %r217;
	sub.s32 	%r542, %r289, %r217;
	cvt.s64.s32 	%rd67, %r542;
	cvt.u64.u32 	%rd68, %r289;
	selp.b64 	%rd69, %rd11, %rd17, %p105;
	selp.b64 	%rd70, %rd68, %rd67, %p105;
	add.s64 	%rd71, %rd70, %rd69;
	shl.b64 	%rd72, %rd71, 2;
	add.s64 	%rd73, %rd1, %rd72;
	ld.global.u32 	%r1250, [%rd73];
$L__BB7_231:
	add.s32 	%r292, %r1, 512;
	setp.ge.s32 	%p106, %r292, %r286;
	@%p106 bra 	$L__BB7_233;
	setp.lt.s32 	%p107, %r292, %r217;
	sub.s32 	%r544, %r292, %r217;
	cvt.s64.s32 	%rd74, %r544;
	cvt.u64.u32 	%rd75, %r292;
	selp.b64 	%rd76, %rd11, %rd17, %p107;
	selp.b64 	%rd77, %rd75, %rd74, %p107;
	add.s64 	%rd78, %rd77, %rd76;
	shl.b64 	%rd79, %rd78, 2;
	add.s64 	%rd80, %rd1, %rd79;
	ld.global.u32 	%r1249, [%rd80];
$L__BB7_233:
	add.s32 	%r295, %r1, 768;
	setp.ge.s32 	%p108, %r295, %r286;
	@%p108 bra 	$L__BB7_235;
	setp.lt.s32 	%p109, %r295, %r217;
	sub.s32 	%r546, %r295, %r217;
	cvt.s64.s32 	%rd81, %r546;
	cvt.u64.u32 	%rd82, %r295;
	selp.b64 	%rd83, %rd11, %rd17, %p109;
	selp.b64 	%rd84, %rd82, %rd81, %p109;
	add.s64 	%rd85, %rd84, %rd83;
	shl.b64 	%rd86, %rd85, 2;
	add.s64 	%rd87, %rd1, %rd86;
	ld.global.u32 	%r1248, [%rd87];
$L__BB7_235:
	or.b32  	%r298, %r1, 1024;
	setp.ge.s32 	%p110, %r298, %r286;
	@%p110 bra 	$L__BB7_237;
	setp.lt.s32 	%p111, %r298, %r217;
	sub.s32 	%r548, %r298, %r217;
	cvt.s64.s32 	%rd88, %r548;
	cvt.u64.u32 	%rd89, %r298;
	selp.b64 	%rd90, %rd11, %rd17, %p111;
	selp.b64 	%rd91, %rd89, %rd88, %p111;
	add.s64 	%rd92, %rd91, %rd90;
	shl.b64 	%rd93, %rd92, 2;
	add.s64 	%rd94, %rd1, %rd93;
	ld.global.u32 	%r1247, [%rd94];
$L__BB7_237:
	add.s32 	%r301, %r1, 1280;
	setp.ge.s32 	%p112, %r301, %r286;
	@%p112 bra 	$L__BB7_239;
	setp.lt.s32 	%p113, %r301, %r217;
	sub.s32 	%r550, %r301, %r217;
	cvt.s64.s32 	%rd95, %r550;
	cvt.u64.u32 	%rd96, %r301;
	selp.b64 	%rd97, %rd11, %rd17, %p113;
	selp.b64 	%rd98, %rd96, %rd95, %p113;
	add.s64 	%rd99, %rd98, %rd97;
	shl.b64 	%rd100, %rd99, 2;
	add.s64 	%rd101, %rd1, %rd100;
	ld.global.u32 	%r1246, [%rd101];
$L__BB7_239:
	add.s32 	%r304, %r1, 1536;
	setp.ge.s32 	%p114, %r304, %r286;
	@%p114 bra 	$L__BB7_241;
	setp.lt.s32 	%p115, %r304, %r217;
	sub.s32 	%r552, %r304, %r217;
	cvt.s64.s32 	%rd102, %r552;
	cvt.u64.u32 	%rd103, %r304;
	selp.b64 	%rd104, %rd11, %rd17, %p115;
	selp.b64 	%rd105, %rd103, %rd102, %p115;
	add.s64 	%rd106, %rd105, %rd104;
	shl.b64 	%rd107, %rd106, 2;
	add.s64 	%rd108, %rd1, %rd107;
	ld.global.u32 	%r1245, [%rd108];
$L__BB7_241:
	add.s32 	%r307, %r1, 1792;
	setp.ge.s32 	%p116, %r307, %r286;
	@%p116 bra 	$L__BB7_243;
	setp.lt.s32 	%p117, %r307, %r217;
	sub.s32 	%r554, %r307, %r217;
	cvt.s64.s32 	%rd109, %r554;
	cvt.u64.u32 	%rd110, %r307;
	selp.b64 	%rd111, %rd11, %rd17, %p117;
	selp.b64 	%rd112, %rd110, %rd109, %p117;
	add.s64 	%rd113, %rd112, %rd111;
	shl.b64 	%rd114, %rd113, 2;
	add.s64 	%rd115, %rd1, %rd114;
	ld.global.u32 	%r1244, [%rd115];
$L__BB7_243:
	or.b32  	%r310, %r1, 2048;
	setp.ge.s32 	%p118, %r310, %r286;
	@%p118 bra 	$L__BB7_245;
	setp.lt.s32 	%p119, %r310, %r217;
	sub.s32 	%r556, %r310, %r217;
	cvt.s64.s32 	%rd116, %r556;
	cvt.u64.u32 	%rd117, %r310;
	selp.b64 	%rd118, %rd11, %rd17, %p119;
	selp.b64 	%rd119, %rd117, %rd116, %p119;
	add.s64 	%rd120, %rd119, %rd118;
	shl.b64 	%rd121, %rd120, 2;
	add.s64 	%rd122, %rd1, %rd121;
	ld.global.u32 	%r1243, [%rd122];
$L__BB7_245:
	add.s32 	%r313, %r1, 2304;
	setp.ge.s32 	%p120, %r313, %r286;
	@%p120 bra 	$L__BB7_247;
	ld.param.u64 	%rd511, [_ZN3cub18CUB_300001_SM_10006detail10merge_sort26DeviceMergeSortMergeKernelINS2_10policy_hubIN6thrust24THRUST_300001_SM_1000_NS10device_ptrIiEEE9Policy600ES8_PNS0_8NullTypeES8_SC_m4cmpiiSB_EEvbT2_T3_T4_PT6_PT7_T5_PSG_SG_NS1_7vsmem_tE_param_4];
	setp.lt.s32 	%p121, %r313, %r217;
	sub.s32 	%r558, %r313, %r217;
	cvt.s64.s32 	%rd123, %r558;
	cvt.u64.u32 	%rd124, %r313;
	selp.b64 	%rd125, %rd11, %rd17, %p121;
	selp.b64 	%rd126, %rd124, %rd123, %p121;
	add.s64 	%rd127, %rd126, %rd125;
	cvta.to.global.u64 	%rd128, %rd511;
	shl.b64 	%rd129, %rd127, 2;
	add.s64 	%rd130, %rd128, %rd129;
	ld.global.u32 	%r1242, [%rd130];
$L__BB7_247:
	add.s32 	%r560, %r1, 2560;
	setp.ge.s32 	%p122, %r560, %r286;
	@%p122 bra 	$L__BB7_249;
	ld.param.u64 	%rd512, [_ZN3cub18CUB_300001_SM_10006detail10merge_sort26DeviceMergeSortMergeKernelINS2_10policy_hubIN6thrust24THRUST_300001_SM_1000_NS10device_ptrIiEEE9Policy600ES8_PNS0_8NullTypeES8_SC_m4cmpiiSB_EEvbT2_T3_T4_PT6_PT7_T5_PSG_SG_NS1_7vsmem_tE_param_4];
	setp.lt.s32 	%p123, %r560, %r217;
	sub.s32 	%r562, %r560, %r217;
	cvt.s64.s32 	%rd131, %r562;
	cvt.u64.u32 	%rd132, %r560;
	selp.b64 	%rd133, %rd11, %rd17, %p123;
	selp.b64 	%rd134, %rd132, %rd131, %p123;
	add.s64 	%rd135, %rd134, %rd133;
	cvta.to.global.u64 	%rd136, %rd512;
	shl.b64 	%rd137, %rd135, 2;
	add.s64 	%rd138, %rd136, %rd137;
	ld.global.u32 	%r1241, [%rd138];
$L__BB7_249:
	add.s32 	%r564, %r1, 2816;
	setp.ge.s32 	%p124, %r564, %r286;
	@%p124 bra 	$L__BB7_251;
	ld.param.u64 	%rd513, [_ZN3cub18CUB_300001_SM_10006detail10merge_sort26DeviceMergeSortMergeKernelINS2_10policy_hubIN6thrust24THRUST_300001_SM_1000_NS10device_ptrIiEEE9Policy600ES8_PNS0_8NullTypeES8_SC_m4cmpiiSB_EEvbT2_T3_T4_PT6_PT7_T5_PSG_SG_NS1_7vsmem_tE_param_4];
	setp.lt.s32 	%p125, %r564, %r217;
	sub.s32 	%r566, %r564, %r217;
	cvt.s64.s32 	%rd139, %r566;
	cvt.u64.u32 	%rd140, %r564;
	selp.b64 	%rd141, %rd11, %rd17, %p125;
	selp.b64 	%rd142, %rd140, %rd139, %p125;
	add.s64 	%rd143, %rd142, %rd141;
	cvta.to.global.u64 	%rd144, %rd513;
	shl.b64 	%rd145, %rd143, 2;
	add.s64 	%rd146, %rd144, %rd145;
	ld.global.u32 	%r1240, [%rd146];
$L__BB7_251:
	or.b32  	%r568, %r1, 3072;
	setp.ge.s32 	%p126, %r568, %r286;
	@%p126 bra 	$L__BB7_253;
	ld.param.u64 	%rd514, [_ZN3cub18CUB_300001_SM_10006detail10merge_sort26DeviceMergeSortMergeKernelINS2_10policy_hubIN6thrust24THRUST_300001_SM_1000_NS10device_ptrIiEEE9Policy600ES8_PNS0_8NullTypeES8_SC_m4cmpiiSB_EEvbT2_T3_T4_PT6_PT7_T5_PSG_SG_NS1_7vsmem_tE_param_4];
	or.b32  	%r569, %r1, 3072;
	setp.lt.s32 	%p127, %r569, %r217;
	sub.s32 	%r570, %r569, %r217;
	cvt.s64.s32 	%rd147, %r570;
	cvt.u64.u32 	%rd148, %r569;
	selp.b64 	%rd149, %rd11, %rd17, %p127;
	selp.b64 	%rd150, %rd148, %rd147, %p127;
	add.s64 	%rd151, %rd150, %rd149;
	cvta.to.global.u64 	%rd152, %rd514;
	shl.b64 	%rd153, %rd151, 2;
	add.s64 	%rd154, %rd152, %rd153;
	ld.global.u32 	%r1239, [%rd154];
$L__BB7_253:
	add.s32 	%r572, %r1, 3328;
	setp.ge.s32 	%p128, %r572, %r286;
	@%p128 bra 	$L__BB7_255;
	ld.param.u64 	%rd515, [_ZN3cub18CUB_300001_SM_10006detail10merge_sort26DeviceMergeSortMergeKernelINS2_10policy_hubIN6thrust24THRUST_300001_SM_1000_NS10device_ptrIiEEE9Policy600ES8_PNS0_8NullTypeES8_SC_m4cmpiiSB_EEvbT2_T3_T4_PT6_PT7_T5_PSG_SG_NS1_7vsmem_tE_param_4];
	add.s32 	%r573, %r1, 3328;
	setp.lt.s32 	%p129, %r573, %r217;
	sub.s32 	%r574, %r573, %r217;
	cvt.s64.s32 	%rd155, %r574;
	cvt.u64.u32 	%rd156, %r573;
	selp.b64 	%rd157, %rd11, %rd17, %p129;
	selp.b64 	%rd158, %rd156, %rd155, %p129;
	add.s64 	%rd159, %rd158, %rd157;
	cvta.to.global.u64 	%rd160, %rd515;
	shl.b64 	%rd161, %rd159, 2;
	add.s64 	%rd162, %rd160, %rd161;
	ld.global.u32 	%r1238, [%rd162];
$L__BB7_255:
	add.s32 	%r576, %r1, 3584;
	setp.ge.s32 	%p130, %r576, %r286;
	@%p130 bra 	$L__BB7_257;
	ld.param.u64 	%rd516, [_ZN3cub18CUB_300001_SM_10006detail10merge_sort26DeviceMergeSortMergeKernelINS2_10policy_hubIN6thrust24THRUST_300001_SM_1000_NS10device_ptrIiEEE9Policy600ES8_PNS0_8NullTypeES8_SC_m4cmpiiSB_EEvbT2_T3_T4_PT6_PT7_T5_PSG_SG_NS1_7vsmem_tE_param_4];
	add.s32 	%r577, %r1, 3584;
	setp.lt.s32 	%p131, %r577, %r217;
	sub.s32 	%r578, %r577, %r217;
	cvt.s64.s32 	%rd163, %r578;
	cvt.u64.u32 	%rd164, %r577;
	selp.b64 	%rd165, %rd11, %rd17, %p131;
	selp.b64 	%rd166, %rd164, %rd163, %p131;
	add.s64 	%rd167, %rd166, %rd165;
	cvta.to.global.u64 	%rd168, %rd516;
	shl.b64 	%rd169, %rd167, 2;
	add.s64 	%rd170, %rd168, %rd169;
	ld.global.u32 	%r1237, [%rd170];
$L__BB7_257:
	add.s32 	%r580, %r1, 3840;
	setp.ge.s32 	%p132, %r580, %r286;
	@%p132 bra 	$L__BB7_259;
	ld.param.u64 	%rd517, [_ZN3cub18CUB_300001_SM_10006detail10merge_sort26DeviceMergeSortMergeKernelINS2_10policy_hubIN6thrust24THRUST_300001_SM_1000_NS10device_ptrIiEEE9Policy600ES8_PNS0_8NullTypeES8_SC_m4cmpiiSB_EEvbT2_T3_T4_PT6_PT7_T5_PSG_SG_NS1_7vsmem_tE_param_4];
	add.s32 	%r581, %r1, 3840;
	setp.lt.s32 	%p133, %r581, %r217;
	sub.s32 	%r582, %r581, %r217;
	cvt.s64.s32 	%rd171, %r582;
	cvt.u64.u32 	%rd172, %r581;
	selp.b64 	%rd173, %rd11, %rd17, %p133;
	selp.b64 	%rd174, %rd172, %rd171, %p133;
	add.s64 	%rd175, %rd174, %rd173;
	cvta.to.global.u64 	%rd176, %rd517;
	shl.b64 	%rd177, %rd175, 2;
	add.s64 	%rd178, %rd176, %rd177;
	ld.global.u32 	%r1236, [%rd178];
$L__BB7_259:
	or.b32  	%r584, %r1, 4096;
	setp.ge.s32 	%p134, %r584, %r286;
	@%p134 bra 	$L__BB7_261;
	ld.param.u64 	%rd518, [_ZN3cub18CUB_300001_SM_10006detail10merge_sort26DeviceMergeSortMergeKernelINS2_10policy_hubIN6thrust24THRUST_300001_SM_1000_NS10device_ptrIiEEE9Policy600ES8_PNS0_8NullTypeES8_SC_m4cmpiiSB_EEvbT2_T3_T4_PT6_PT7_T5_PSG_SG_NS1_7vsmem_tE_param_4];
	or.b32  	%r585, %r1, 4096;
	setp.lt.s32 	%p135, %r585, %r217;
	sub.s32 	%r586, %r585, %r217;
	cvt.s64.s32 	%rd179, %r586;
	cvt.u64.u32 	%rd180, %r585;
	selp.b64 	%rd181, %rd11, %rd17, %p135;
	selp.b64 	%rd182, %rd180, %rd179, %p135;
	add.s64 	%rd183, %rd182, %rd181;
	cvta.to.global.u64 	%rd184, %rd518;
	shl.b64 	%rd185, %rd183, 2;
	add.s64 	%rd186, %rd184, %rd185;
	ld.global.u32 	%r1235, [%rd186];
$L__BB7_261:
	shl.b32 	%r587, %r1, 2;
	mov.u32 	%r588, _ZZN3cub18CUB_300001_SM_10006detail10merge_sort26DeviceMergeSortMergeKernelINS2_10policy_hubIN6thrust24THRUST_300001_SM_1000_NS10device_ptrIiEEE9Policy600ES8_PNS0_8NullTypeES8_SC_m4cmpiiSB_EEvbT2_T3_T4_PT6_PT7_T5_PSG_SG_NS1_7vsmem_tEE19static_temp_storage;
	add.s32 	%r589, %r588, %r587;
	st.shared.u32 	[%r589], %r1251;
	st.shared.u32 	[%r589+1024], %r1250;
	st.shared.u32 	[%r589+2048], %r1249;
	st.shared.u32 	[%r589+3072], %r1248;
	st.shared.u32 	[%r589+4096], %r1247;
	st.shared.u32 	[%r589+5120], %r1246;
	st.shared.u32 	[%r589+6144], %r1245;
	st.shared.u32 	[%r589+7168], %r1244;
	st.shared.u32 	[%r589+8192], %r1243;
	st.shared.u32 	[%r589+9216], %r1242;
	st.shared.u32 	[%r589+10240], %r1241;
	st.shared.u32 	[%r589+11264], %r1240;
	st.shared.u32 	[%r589+12288], %r1239;
	st.shared.u32 	[%r589+13312], %r1238;
	st.shared.u32 	[%r589+14336], %r1237;
	st.shared.u32 	[%r589+15360], %r1236;
	st.shared.u32 	[%r589+16384], %r1235;
	bar.sync 	0;
	// begin inline asm
	griddepcontrol.launch_dependents;
	// end inline asm
	add.s32 	%r346, %r218, %r217;
	mul.lo.s32 	%r590, %r1, 17;
	min.s32 	%r347, %r590, %r346;
	shl.b32 	%r591, %r217, 2;
	add.s32 	%r348, %r588, %r591;
	setp.lt.s32 	%p136, %r347, %r218;
	sub.s32 	%r592, %r347, %r218;
	selp.b32 	%r1254, 0, %r592, %p136;
	min.s32 	%r1252, %r347, %r217;
	setp.ge.s32 	%p137, %r1254, %r1252;
	ld.global.u64 	%rd18, [a_i];
	@%p137 bra 	$L__BB7_263;
$L__BB7_262:
	sub.s32 	%r593, %r1252, %r1254;
	shr.u32 	%r594, %r593, 31;
	add.s32 	%r595, %r593, %r594;
	shr.s32 	%r596, %r595, 1;
	add.s32 	%r597, %r596, %r1254;
	shl.b32 	%r598, %r597, 2;
	add.s32 	%r600, %r588, %r598;
	ld.shared.u32 	%r601, [%r600];
	not.b32 	%r602, %r597;
	add.s32 	%r603, %r347, %r602;
	shl.b32 	%r604, %r603, 2;
	add.s32 	%r605, %r348, %r604;
	ld.shared.u32 	%r606, [%r605];
	mul.wide.s32 	%rd187, %r606, 4;
	add.s64 	%rd188, %rd18, %rd187;
	ld.u32 	%r607, [%rd188];
	mul.wide.s32 	%rd189, %r601, 4;
	add.s64 	%rd190, %rd18, %rd189;
	ld.u32 	%r608, [%rd190];
	setp.lt.s32 	%p138, %r607, %r608;
	add.s32 	%r609, %r597, 1;
	selp.b32 	%r1254, %r1254, %r609, %p138;
	selp.b32 	%r1252, %r597, %r1252, %p138;
	setp.lt.s32 	%p139, %r1254, %r1252;
	@%p139 bra 	$L__BB7_262;
$L__BB7_263:
	sub.s32 	%r610, %r347, %r1254;
	add.s32 	%r356, %r610, %r217;
	shl.b32 	%r611, %r610, 2;
	add.s32 	%r357, %r348, %r611;
	ld.shared.u32 	%r1256, [%r357];
	shl.b32 	%r612, %r1254, 2;
	add.s32 	%r359, %r588, %r612;
	ld.shared.u32 	%r1257, [%r359];
	setp.ge.s32 	%p141, %r356, %r346;
	mov.pred 	%p400, 0;
	@%p141 bra 	$L__BB7_266;
	setp.ge.s32 	%p143, %r1254, %r217;
	mov.pred 	%p400, -1;
	@%p143 bra 	$L__BB7_266;
	mul.wide.s32 	%rd191, %r1256, 4;
	add.s64 	%rd192, %rd18, %rd191;
	ld.u32 	%r614, [%rd192];
	mul.wide.s32 	%rd193, %r1257, 4;
	add.s64 	%rd194, %rd18, %rd193;
	ld.u32 	%r615, [%rd194];
	setp.lt.s32 	%p400, %r614, %r615;
$L__BB7_266:
	selp.b32 	%r361, %r1256, %r1257, %p400;
	selp.u32 	%r616, 1, 0, %p400;
	add.s32 	%r362, %r356, %r616;
	not.pred 	%p144, %p400;
	selp.u32 	%r617, 1, 0, %p144;
	add.s32 	%r363, %r1254, %r617;
	@%p144 bra 	$L__BB7_268;
	ld.shared.u32 	%r1256, [%r357+4];
	bra.uni 	$L__BB7_269;
$L__BB7_268:
	ld.shared.u32 	%r1257, [%r359+4];
$L__BB7_269:
	setp.ge.s32 	%p146, %r362, %r346;
	mov.pred 	%p401, 0;
	@%p146 bra 	$L__BB7_272;
	setp.ge.s32 	%p148, %r363, %r217;
	mov.pred 	%p401, -1;
	@%p148 bra 	$L__BB7_272;
	mul.wide.s32 	%rd195, %r1256, 4;
	add.s64 	%rd196, %rd18, %rd195;
	ld.u32 	%r618, [%rd196];
	mul.wide.s32 	%rd197, %r1257, 4;
	add.s64 	%rd198, %rd18, %rd197;
	ld.u32 	%r619, [%rd198];
	setp.lt.s32 	%p401, %r618, %r619;
$L__BB7_272:
	selp.b32 	%r368, %r1256, %r1257, %p401;
	selp.u32 	%r620, 1, 0, %p401;
	add.s32 	%r369, %r362, %r620;
	not.pred 	%p149, %p401;
	selp.u32 	%r621, 1, 0, %p149;
	add.s32 	%r370, %r363, %r621;
	@%p401 bra 	$L__BB7_274;
	shl.b32 	%r622, %r370, 2;
	add.s32 	%r624, %r588, %r622;
	ld.shared.u32 	%r1257, [%r624];
	bra.uni 	$L__BB7_275;
$L__BB7_274:
	shl.b32 	%r625, %r369, 2;
	add.s32 	%r627, %r588, %r625;
	ld.shared.u32 	%r1256, [%r627];
$L__BB7_275:
	setp.ge.s32 	%p151, %r369, %r346;
	mov.pred 	%p402, 0;
	@%p151 bra 	$L__BB7_278;
	setp.ge.s32 	%p153, %r370, %r217;
	mov.pred 	%p402, -1;
	@%p153 bra 	$L__BB7_278;
	mul.wide.s32 	%rd199, %r1256, 4;
	add.s64 	%rd200, %rd18, %rd199;
	ld.u32 	%r628, [%rd200];
	mul.wide.s32 	%rd201, %r1257, 4;
	add.s64 	%rd202, %rd18, %rd201;
	ld.u32 	%r629, [%rd202];
	setp.lt.s32 	%p402, %r628, %r629;
$L__BB7_278:
	selp.b32 	%r375, %r1256, %r1257, %p402;
	selp.u32 	%r630, 1, 0, %p402;
	add.s32 	%r376, %r369, %r630;
	not.pred 	%p154, %p402;
	selp.u32 	%r631, 1, 0, %p154;
	add.s32 	%r377, %r370, %r631;
	@%p402 bra 	$L__BB7_280;
	shl.b32 	%r632, %r377, 2;
	add.s32 	%r634, %r588, %r632;
	ld.shared.u32 	%r1257, [%r634];
	bra.uni 	$L__BB7_281;
$L__BB7_280:
	shl.b32 	%r635, %r376, 2;
	add.s32 	%r637, %r588, %r635;
	ld.shared.u32 	%r1256, [%r637];
$L__BB7_281:
	setp.ge.s32 	%p156, %r376, %r346;
	mov.pred 	%p403, 0;
	@%p156 bra 	$L__BB7_284;
	setp.ge.s32 	%p158, %r377, %r217;
	mov.pred 	%p403, -1;
	@%p158 bra 	$L__BB7_284;
	mul.wide.s32 	%rd203, %r1256, 4;
	add.s64 	%rd204, %rd18, %rd203;
	ld.u32 	%r638, [%rd204];
	mul.wide.s32 	%rd205, %r1257, 4;
	add.s64 	%rd206, %rd18, %rd205;
	ld.u32 	%r639, [%rd206];
	setp.lt.s32 	%p403, %r638, %r639;
$L__BB7_284:
	selp.b32 	%r382, %r1256, %r1257, %p403;
	selp.u32 	%r640, 1, 0, %p403;
	add.s32 	%r383, %r376, %r640;
	not.pred 	%p159, %p403;
	selp.u32 	%r641, 1, 0, %p159;
	add.s32 	%r384, %r377, %r641;
	@%p403 bra 	$L__BB7_286;
	shl.b32 	%r642, %r384, 2;
	add.s32 	%r644, %r588, %r642;
	ld.shared.u32 	%r1257, [%r644];
	bra.uni 	$L__BB7_287;
$L__BB7_286:
	shl.b32 	%r645, %r383, 2;
	add.s32 	%r647, %r588, %r645;
	ld.shared.u32 	%r1256, [%r647];
$L__BB7_287:
	setp.ge.s32 	%p161, %r383, %r346;
	mov.pred 	%p404, 0;
	@%p161 bra 	$L__BB7_290;
	setp.ge.s32 	%p163, %r384, %r217;
	mov.pred 	%p404, -1;
	@%p163 bra 	$L__BB7_290;
	mul.wide.s32 	%rd207, %r1256, 4;
	add.s64 	%rd208, %rd18, %rd207;
	ld.u32 	%r648, [%rd208];
	mul.wide.s32 	%rd209, %r1257, 4;
	add.s64 	%rd210, %rd18, %rd209;
	ld.u32 	%r649, [%rd210];
	setp.lt.s32 	%p404, %r648, %r649;
$L__BB7_290:
	selp.b32 	%r389, %r1256, %r1257, %p404;
	selp.u32 	%r650, 1, 0, %p404;
	add.s32 	%r390, %r383, %r650;
	not.pred 	%p164, %p404;
	selp.u32 	%r651, 1, 0, %p164;
	add.s32 	%r391, %r384, %r651;
	@%p404 bra 	$L__BB7_292;
	shl.b32 	%r652, %r391, 2;
	add.s32 	%r654, %r588, %r652;
	ld.shared.u32 	%r1257, [%r654];
	bra.uni 	$L__BB7_293;
$L__BB7_292:
	shl.b32 	%r655, %r390, 2;
	add.s32 	%r657, %r588, %r655;
	ld.shared.u32 	%r1256, [%r657];
$L__BB7_293:
	setp.ge.s32 	%p166, %r390, %r346;
	mov.pred 	%p405, 0;
	@%p166 bra 	$L__BB7_296;
	setp.ge.s32 	%p168, %r391, %r217;
	mov.pred 	%p405, -1;
	@%p168 bra 	$L__BB7_296;
	mul.wide.s32 	%rd211, %r1256, 4;
	add.s64 	%rd212, %rd18, %rd211;
	ld.u32 	%r658, [%rd212];
	mul.wide.s32 	%rd213, %r1257, 4;
	add.s64 	%rd214, %rd18, %rd213;
	ld.u32 	%r659, [%rd214];
	setp.lt.s32 	%p405, %r658, %r659;
$L__BB7_296:
	selp.b32 	%r396, %r1256, %r1257, %p405;
	selp.u32 	%r660, 1, 0, %p405;
	add.s32 	%r397, %r390, %r660;
	not.pred 	%p169, %p405;
	selp.u32 	%r661, 1, 0, %p169;
	add.s32 	%r398, %r391, %r661;
	@%p405 bra 	$L__BB7_298;
	shl.b32 	%r662, %r398, 2;
	add.s32 	%r664, %r588, %r662;
	ld.shared.u32 	%r1257, [%r664];
	bra.uni 	$L__BB7_299;
$L__BB7_298:
	shl.b32 	%r665, %r397, 2;
	add.s32 	%r667, %r588, %r665;
	ld.shared.u32 	%r1256, [%r667];
$L__BB7_299:
	setp.ge.s32 	%p171, %r397, %r346;
	mov.pred 	%p406, 0;
	@%p171 bra 	$L__BB7_302;
	setp.ge.s32 	%p173, %r398, %r217;
	mov.pred 	%p406, -1;
	@%p173 bra 	$L__BB7_302;
	mul.wide.s32 	%rd215, %r1256, 4;
	add.s64 	%rd216, %rd18, %rd215;
	ld.u32 	%r668, [%rd216];
	mul.wide.s32 	%rd217, %r1257, 4;
	add.s64 	%rd218, %rd18, %rd217;
	ld.u32 	%r669, [%rd218];
	setp.lt.s32 	%p406, %r668, %r669;
$L__BB7_302:
	selp.b32 	%r403, %r1256, %r1257, %p406;
	selp.u32 	%r670, 1, 0, %p406;
	add.s32 	%r404, %r397, %r670;
	not.pred 	%p174, %p406;
	selp.u32 	%r671, 1, 0, %p174;
	add.s32 	%r405, %r398, %r671;
	@%p406 bra 	$L__BB7_304;
	shl.b32 	%r672, %r405, 2;
	add.s32 	%r674, %r588, %r672;
	ld.shared.u32 	%r1257, [%r674];
	bra.uni 	$L__BB7_305;
$L__BB7_304:
	shl.b32 	%r675, %r404, 2;
	add.s32 	%r677, %r588, %r675;
	ld.shared.u32 	%r1256, [%r677];
$L__BB7_305:
	setp.ge.s32 	%p176, %r404, %r346;
	mov.pred 	%p407, 0;
	@%p176 bra 	$L__BB7_308;
	setp.ge.s32 	%p178, %r405, %r217;
	mov.pred 	%p407, -1;
	@%p178 bra 	$L__BB7_308;
	mul.wide.s32 	%rd219, %r1256, 4;
	add.s64 	%rd220, %rd18, %rd219;
	ld.u32 	%r678, [%rd220];
	mul.wide.s32 	%rd221, %r1257, 4;
	add.s64 	%rd222, %rd18, %rd221;
	ld.u32 	%r679, [%rd222];
	setp.lt.s32 	%p407, %r678, %r679;
$L__BB7_308:
	selp.b32 	%r410, %r1256, %r1257, %p407;
	selp.u32 	%r680, 1, 0, %p407;
	add.s32 	%r411, %r404, %r680;
	not.pred 	%p179, %p407;
	selp.u32 	%r681, 1, 0, %p179;
	add.s32 	%r412, %r405, %r681;
	@%p407 bra 	$L__BB7_310;
	shl.b32 	%r682, %r412, 2;
	add.s32 	%r684, %r588, %r682;
	ld.shared.u32 	%r1257, [%r684];
	bra.uni 	$L__BB7_311;
$L__BB7_310:
	shl.b32 	%r685, %r411, 2;
	add.s32 	%r687, %r588, %r685;
	ld.shared.u32 	%r1256, [%r687];
$L__BB7_311:
	setp.ge.s32 	%p181, %r411, %r346;
	mov.pred 	%p408, 0;
	@%p181 bra 	$L__BB7_314;
	setp.ge.s32 	%p183, %r412, %r217;
	mov.pred 	%p408, -1;
	@%p183 bra 	$L__BB7_314;
	mul.wide.s32 	%rd223, %r1256, 4;
	add.s64 	%rd224, %rd18, %rd223;
	ld.u32 	%r688, [%rd224];
	mul.wide.s32 	%rd225, %r1257, 4;
	add.s64 	%rd226, %rd18, %rd225;
	ld.u32 	%r689, [%rd226];
	setp.lt.s32 	%p408, %r688, %r689;
$L__BB7_314:
	selp.b32 	%r417, %r1256, %r1257, %p408;
	selp.u32 	%r690, 1, 0, %p408;
	add.s32 	%r418, %r411, %r690;
	not.pred 	%p184, %p408;
	selp.u32 	%r691, 1, 0, %p184;
	add.s32 	%r419, %r412, %r691;
	@%p408 bra 	$L__BB7_316;
	shl.b32 	%r692, %r419, 2;
	add.s32 	%r694, %r588, %r692;
	ld.shared.u32 	%r1257, [%r694];
	bra.uni 	$L__BB7_317;
$L__BB7_316:
	shl.b32 	%r695, %r418, 2;
	add.s32 	%r697, %r588, %r695;
	ld.shared.u32 	%r1256, [%r697];
$L__BB7_317:
	setp.ge.s32 	%p186, %r418, %r346;
	mov.pred 	%p409, 0;
	@%p186 bra 	$L__BB7_320;
	setp.ge.s32 	%p188, %r419, %r217;
	mov.pred 	%p409, -1;
	@%p188 bra 	$L__BB7_320;
	mul.wide.s32 	%rd227, %r1256, 4;
	add.s64 	%rd228, %rd18, %rd227;
	ld.u32 	%r698, [%rd228];
	mul.wide.s32 	%rd229, %r1257, 4;
	add.s64 	%rd230, %rd18, %rd229;
	ld.u32 	%r699, [%rd230];
	setp.lt.s32 	%p409, %r698, %r699;
$L__BB7_320:
	selp.b32 	%r424, %r1256, %r1257, %p409;
	selp.u32 	%r700, 1, 0, %p409;
	add.s32 	%r425, %r418, %r700;
	not.pred 	%p189, %p409;
	selp.u32 	%r701, 1, 0, %p189;
	add.s32 	%r426, %r419, %r701;
	@%p409 bra 	$L__BB7_322;
	shl.b32 	%r702, %r426, 2;
	add.s32 	%r704, %r588, %r702;
	ld.shared.u32 	%r1257, [%r704];
	bra.uni 	$L__BB7_323;
$L__BB7_322:
	shl.b32 	%r705, %r425, 2;
	add.s32 	%r707, %r588, %r705;
	ld.shared.u32 	%r1256, [%r707];
$L__BB7_323:
	setp.ge.s32 	%p191, %r425, %r346;
	mov.pred 	%p410, 0;
	@%p191 bra 	$L__BB7_326;
	setp.ge.s32 	%p193, %r426, %r217;
	mov.pred 	%p410, -1;
	@%p193 bra 	$L__BB7_326;
	mul.wide.s32 	%rd231, %r1256, 4;
	add.s64 	%rd232, %rd18, %rd231;
	ld.u32 	%r708, [%rd232];
	mul.wide.s32 	%rd233, %r1257, 4;
	add.s64 	%rd234, %rd18, %rd233;
	ld.u32 	%r709, [%rd234];
	setp.lt.s32 	%p410, %r708, %r709;
$L__BB7_326:
	selp.b32 	%r431, %r1256, %r1257, %p410;
	selp.u32 	%r710, 1, 0, %p410;
	add.s32 	%r432, %r425, %r710;
	not.pred 	%p194, %p410;
	selp.u32 	%r711, 1, 0, %p194;
	add.s32 	%r433, %r426, %r711;
	@%p410 bra 	$L__BB7_328;
	shl.b32 	%r712, %r433, 2;
	add.s32 	%r714, %r588, %r712;
	ld.shared.u32 	%r1257, [%r714];
	bra.uni 	$L__BB7_329;
$L__BB7_328:
	shl.b32 	%r715, %r432, 2;
	add.s32 	%r717, %r588, %r715;
	ld.shared.u32 	%r1256, [%r717];
$L__BB7_329:
	setp.ge.s32 	%p196, %r432, %r346;
	mov.pred 	%p411, 0;
	@%p196 bra 	$L__BB7_332;
	setp.ge.s32 	%p198, %r433, %r217;
	mov.pred 	%p411, -1;
	@%p198 bra 	$L__BB7_332;
	mul.wide.s32 	%rd235, %r1256, 4;
	add.s64 	%rd236, %rd18, %rd235;
	ld.u32 	%r718, [%rd236];
	mul.wide.s32 	%rd237, %r1257, 4;
	add.s64 	%rd238, %rd18, %rd237;
	ld.u32 	%r719, [%rd238];
	setp.lt.s32 	%p411, %r718, %r719;
$L__BB7_332:
	selp.b32 	%r438, %r1256, %r1257, %p411;
	selp.u32 	%r720, 1, 0, %p411;
	add.s32 	%r439, %r432, %r720;
	not.pred 	%p199, %p411;
	selp.u32 	%r721, 1, 0, %p199;
	add.s32 	%r440, %r433, %r721;
	@%p411 bra 	$L__BB7_334;
	shl.b32 	%r722, %r440, 2;
	add.s32 	%r724, %r588, %r722;
	ld.shared.u32 	%r1257, [%r724];
	bra.uni 	$L__BB7_335;
$L__BB7_334:
	shl.b32 	%r725, %r439, 2;
	add.s32 	%r727, %r588, %r725;
	ld.shared.u32 	%r1256, [%r727];
$L__BB7_335:
	setp.ge.s32 	%p201, %r439, %r346;
	mov.pred 	%p412, 0;
	@%p201 bra 	$L__BB7_338;
	setp.ge.s32 	%p203, %r440, %r217;
	mov.pred 	%p412, -1;
	@%p203 bra 	$L__BB7_338;
	mul.wide.s32 	%rd239, %r1256, 4;
	add.s64 	%rd240, %rd18, %rd239;
	ld.u32 	%r728, [%rd240];
	mul.wide.s32 	%rd241, %r1257, 4;
	add.s64 	%rd242, %rd18, %rd241;
	ld.u32 	%r729, [%rd242];
	setp.lt.s32 	%p412, %r728, %r729;
$L__BB7_338:
	selp.b32 	%r445, %r1256, %r1257, %p412;
	selp.u32 	%r730, 1, 0, %p412;
	add.s32 	%r446, %r439, %r730;
	not.pred 	%p204, %p412;
	selp.u32 	%r731, 1, 0, %p204;
	add.s32 	%r447, %r440, %r731;
	@%p412 bra 	$L__BB7_340;
	shl.b32 	%r732, %r447, 2;
	add.s32 	%r734, %r588, %r732;
	ld.shared.u32 	%r1257, [%r734];
	bra.uni 	$L__BB7_341;
$L__BB7_340:
	shl.b32 	%r735, %r446, 2;
	add.s32 	%r737, %r588, %r735;
	ld.shared.u32 	%r1256, [%r737];
$L__BB7_341:
	setp.ge.s32 	%p206, %r446, %r346;
	mov.pred 	%p413, 0;
	@%p206 bra 	$L__BB7_344;
	setp.ge.s32 	%p208, %r447, %r217;
	mov.pred 	%p413, -1;
	@%p208 bra 	$L__BB7_344;
	mul.wide.s32 	%rd243, %r1256, 4;
	add.s64 	%rd244, %rd18, %rd243;
	ld.u32 	%r738, [%rd244];
	mul.wide.s32 	%rd245, %r1257, 4;
	add.s64 	%rd246, %rd18, %rd245;
	ld.u32 	%r739, [%rd246];
	setp.lt.s32 	%p413, %r738, %r739;
$L__BB7_344:
	selp.b32 	%r452, %r1256, %r1257, %p413;
	selp.u32 	%r740, 1, 0, %p413;
	add.s32 	%r453, %r446, %r740;
	not.pred 	%p209, %p413;
	selp.u32 	%r741, 1, 0, %p209;
	add.s32 	%r454, %r447, %r741;
	@%p413 bra 	$L__BB7_346;
	shl.b32 	%r742, %r454, 2;
	add.s32 	%r744, %r588, %r742;
	ld.shared.u32 	%r1257, [%r744];
	bra.uni 	$L__BB7_347;
$L__BB7_346:
	shl.b32 	%r745, %r453, 2;
	add.s32 	%r747, %r588, %r745;
	ld.shared.u32 	%r1256, [%r747];
$L__BB7_347:
	setp.ge.s32 	%p211, %r453, %r346;
	mov.pred 	%p414, 0;
	@%p211 bra 	$L__BB7_350;
	setp.ge.s32 	%p213, %r454, %r217;
	mov.pred 	%p414, -1;
	@%p213 bra 	$L__BB7_350;
	mul.wide.s32 	%rd247, %r1256, 4;
	add.s64 	%rd248, %rd18, %rd247;
	ld.u32 	%r748, [%rd248];
	mul.wide.s32 	%rd249, %r1257, 4;
	add.s64 	%rd250, %rd18, %rd249;
	ld.u32 	%r749, [%rd250];
	setp.lt.s32 	%p414, %r748, %r749;
$L__BB7_350:
	selp.b32 	%r459, %r1256, %r1257, %p414;
	selp.u32 	%r750, 1, 0, %p414;
	add.s32 	%r460, %r453, %r750;
	not.pred 	%p214, %p414;
	selp.u32 	%r751, 1, 0, %p214;
	add.s32 	%r461, %r454, %r751;
	@%p414 bra 	$L__BB7_352;
	shl.b32 	%r752, %r461, 2;
	add.s32 	%r754, %r588, %r752;
	ld.shared.u32 	%r1257, [%r754];
	bra.uni 	$L__BB7_353;
$L__BB7_352:
	shl.b32 	%r755, %r460, 2;
	add.s32 	%r757, %r588, %r755;
	ld.shared.u32 	%r1256, [%r757];
$L__BB7_353:
	setp.ge.s32 	%p216, %r460, %r346;
	mov.pred 	%p415, 0;
	@%p216 bra 	$L__BB7_356;
	setp.ge.s32 	%p218, %r461, %r217;
	mov.pred 	%p415, -1;
	@%p218 bra 	$L__BB7_356;
	mul.wide.s32 	%rd251, %r1256, 4;
	add.s64 	%rd252, %rd18, %rd251;
	ld.u32 	%r758, [%rd252];
	mul.wide.s32 	%rd253, %r1257, 4;
	add.s64 	%rd254, %rd18, %rd253;
	ld.u32 	%r759, [%rd254];
	setp.lt.s32 	%p415, %r758, %r759;
$L__BB7_356:
	selp.b32 	%r466, %r1256, %r1257, %p415;
	selp.u32 	%r760, 1, 0, %p415;
	add.s32 	%r467, %r460, %r760;
	not.pred 	%p219, %p415;
	selp.u32 	%r761, 1, 0, %p219;
	add.s32 	%r468, %r461, %r761;
	@%p415 bra 	$L__BB7_358;
	shl.b32 	%r762, %r468, 2;
	add.s32 	%r764, %r588, %r762;
	ld.shared.u32 	%r1257, [%r764];
	bra.uni 	$L__BB7_359;
$L__BB7_358:
	shl.b32 	%r765, %r467, 2;
	add.s32 	%r767, %r588, %r765;
	ld.shared.u32 	%r1256, [%r767];
$L__BB7_359:
	setp.ge.s32 	%p220, %r467, %r346;
	mov.u32 	%r1287, %r1257;
	@%p220 bra 	$L__BB7_362;
	setp.ge.s32 	%p221, %r468, %r217;
	mov.u32 	%r1287, %r1256;
	@%p221 bra 	$L__BB7_362;
	mul.wide.s32 	%rd255, %r1256, 4;
	add.s64 	%rd256, %rd18, %rd255;
	ld.u32 	%r768, [%rd256];
	mul.wide.s32 	%rd257, %r1257, 4;
	add.s64 	%rd258, %rd18, %rd257;
	ld.u32 	%r769, [%rd258];
	setp.lt.s32 	%p222, %r768, %r769;
	selp.b32 	%r1287, %r1256, %r1257, %p222;
$L__BB7_362:
	ld.param.s8 	%rs3, [_ZN3cub18CUB_300001_SM_10006detail10merge_sort26DeviceMergeSortMergeKernelINS2_10policy_hubIN6thrust24THRUST_300001_SM_1000_NS10device_ptrIiEEE9Policy600ES8_PNS0_8NullTypeES8_SC_m4cmpiiSB_EEvbT2_T3_T4_PT6_PT7_T5_PSG_SG_NS1_7vsmem_tE_param_0];
	setp.eq.s16 	%p223, %rs3, 0;
	bar.sync 	0;
	@%p223 bra 	$L__BB7_399;
	// begin inline asm
	mov.u32 %r770, %laneid;
	// end inline asm
	shr.u32 	%r771, %r1, 5;
	mul.lo.s32 	%r772, %r771, 544;
	mad.lo.s32 	%r773, %r770, 17, %r772;
	shl.b32 	%r774, %r773, 2;
	add.s32 	%r776, %r588, %r774;
	st.shared.u32 	[%r776], %r361;
	st.shared.u32 	[%r776+4], %r368;
	st.shared.u32 	[%r776+8], %r375;
	st.shared.u32 	[%r776+12], %r382;
	st.shared.u32 	[%r776+16], %r389;
	st.shared.u32 	[%r776+20], %r396;
	st.shared.u32 	[%r776+24], %r403;
	st.shared.u32 	[%r776+28], %r410;
	st.shared.u32 	[%r776+32], %r417;
	st.shared.u32 	[%r776+36], %r424;
	st.shared.u32 	[%r776+40], %r431;
	st.shared.u32 	[%r776+44], %r438;
	st.shared.u32 	[%r776+48], %r445;
	st.shared.u32 	[%r776+52], %r452;
	st.shared.u32 	[%r776+56], %r459;
	st.shared.u32 	[%r776+60], %r466;
	st.shared.u32 	[%r776+64], %r1287;
	bar.warp.sync 	-1;
	shl.b32 	%r777, %r770, 4;
	sub.s32 	%r778, %r773, %r777;
	shl.b32 	%r779, %r778, 2;
	add.s32 	%r780, %r588, %r779;
	ld.shared.u32 	%r475, [%r780];
	ld.shared.u32 	%r476, [%r780+128];
	ld.shared.u32 	%r477, [%r780+256];
	ld.shared.u32 	%r478, [%r780+384];
	ld.shared.u32 	%r479, [%r780+512];
	ld.shared.u32 	%r480, [%r780+640];
	ld.shared.u32 	%r481, [%r780+768];
	ld.shared.u32 	%r482, [%r780+896];
	ld.shared.u32 	%r483, [%r780+1024];
	ld.shared.u32 	%r484, [%r780+1152];
	ld.shared.u32 	%r485, [%r780+1280];
	ld.shared.u32 	%r486, [%r780+1408];
	ld.shared.u32 	%r487, [%r780+1536];
	ld.shared.u32 	%r488, [%r780+1664];
	ld.shared.u32 	%r489, [%r780+1792];
	ld.shared.u32 	%r490, [%r780+1920];
	ld.shared.u32 	%r491, [%r780+2048];
	setp.ne.s32 	%p224, %r1, 0;
	@%p224 bra 	$L__BB7_365;
	st.volatile.shared.u32 	[_ZZN3cub18CUB_300001_SM_10006detail10merge_sort26DeviceMergeSortMergeKernelINS2_10policy_hubIN6thrust24THRUST_300001_SM_1000_NS10device_ptrIiEEE9Policy600ES8_PNS0_8NullTypeES8_SC_m4cmpiiSB_EEvbT2_T3_T4_PT6_PT7_T5_PSG_SG_NS1_7vsmem_tEE19static_temp_storage+17408], %r346;
$L__BB7_365:
	ld.param.u64 	%rd519, [_ZN3cub18CUB_300001_SM_10006detail10merge_sort26DeviceMergeSortMergeKernelINS2_10policy_hubIN6thrust24THRUST_300001_SM_1000_NS10device_ptrIiEEE9Policy600ES8_PNS0_8NullTypeES8_SC_m4cmpiiSB_EEvbT2_T3_T4_PT6_PT7_T5_PSG_SG_NS1_7vsmem_tE_param_4];
	bar.sync 	0;
	ld.volatile.shared.u32 	%r492, [_ZZN3cub18CUB_300001_SM_10006detail10merge_sort26DeviceMergeSortMergeKernelINS2_10policy_hubIN6thrust24THRUST_300001_SM_1000_NS10device_ptrIiEEE9Policy600ES8_PNS0_8NullTypeES8_SC_m4cmpiiSB_EEvbT2_T3_T4_PT6_PT7_T5_PSG_SG_NS1_7vsmem_tEE19static_temp_storage+17408];
	and.b32  	%r781, %r1, 31;
	and.b32  	%r782, %r1, 992;
	mul.lo.s32 	%r783, %r782, 17;
	or.b32  	%r493, %r783, %r781;
	setp.ge.s32 	%p225, %r493, %r492;
	cvt.u64.u32 	%rd259, %r493;
	mov.u32 	%r784, %ctaid.x;
	mul.wide.u32 	%rd260, %r784, 4352;
	add.s64 	%rd261, %rd260, %rd259;
	cvta.to.global.u64 	%rd262, %rd519;
	shl.b64 	%rd263, %rd261, 2;
	add.s64 	%rd19, %rd262, %rd263;
	@%p225 bra 	$L__BB7_367;
	st.global.u32 	[%rd19], %r475;
$L__BB7_367:
	add.s32 	%r785, %r493, 32;
	setp.ge.s32 	%p226, %r785, %r492;
	@%p226 bra 	$L__BB7_369;
	st.global.u32 	[%rd19+128], %r476;
$L__BB7_369:
	add.s32 	%r786, %r493, 64;
	setp.ge.s32 	%p227, %r786, %r492;
	@%p227 bra 	$L__BB7_371;
	st.global.u32 	[%rd19+256], %r477;
$L__BB7_371:
	add.s32 	%r787, %r493, 96;
	setp.ge.s32 	%p228, %r787, %r492;
	@%p228 bra 	$L__BB7_373;
	st.global.u32 	[%rd19+384], %r478;
$L__BB7_373:
	add.s32 	%r788, %r493, 128;
	setp.ge.s32 	%p229, %r788, %r492;
	@%p229 bra 	$L__BB7_375;
	st.global.u32 	[%rd19+512], %r479;
$L__BB7_375:
	add.s32 	%r789, %r493, 160;
	setp.ge.s32 	%p230, %r789, %r492;
	@%p230 bra 	$L__BB7_377;
	st.global.u32 	[%rd19+640], %r480;
$L__BB7_377:
	add.s32 	%r790, %r493, 192;
	setp.ge.s32 	%p231, %r790, %r492;
	@%p231 bra 	$L__BB7_379;
	st.global.u32 	[%rd19+768], %r481;
$L__BB7_379:
	add.s32 	%r791, %r493, 224;
	setp.ge.s32 	%p232, %r791, %r492;
	@%p232 bra 	$L__BB7_381;
	st.global.u32 	[%rd19+896], %r482;
$L__BB7_381:
	add.s32 	%r792, %r493, 256;
	setp.ge.s32 	%p233, %r792, %r492;
	@%p233 bra 	$L__BB7_383;
	st.global.u32 	[%rd19+1024], %r483;
$L__BB7_383:
	add.s32 	%r793, %r493, 288;
	setp.ge.s32 	%p234, %r793, %r492;
	@%p234 bra 	$L__BB7_385;
	st.global.u32 	[%rd19+1152], %r484;
$L__BB7_385:
	add.s32 	%r794, %r493, 320;
	setp.ge.s32 	%p235, %r794, %r492;
	@%p235 bra 	$L__BB7_387;
	st.global.u32 	[%rd19+1280], %r485;
$L__BB7_387:
	add.s32 	%r795, %r493, 352;
	setp.ge.s32 	%p236, %r795, %r492;
	@%p236 bra 	$L__BB7_389;
	st.global.u32 	[%rd19+1408], %r486;
$L__BB7_389:
	add.s32 	%r796, %r493, 384;
	setp.ge.s32 	%p237, %r796, %r492;
	@%p237 bra 	$L__BB7_391;
	st.global.u32 	[%rd19+1536], %r487;
$L__BB7_391:
	add.s32 	%r797, %r493, 416;
	setp.ge.s32 	%p238, %r797, %r492;
	@%p238 bra 	$L__BB7_393;
	st.global.u32 	[%rd19+1664], %r488;
$L__BB7_393:
	add.s32 	%r798, %r493, 448;
	setp.ge.s32 	%p239, %r798, %r492;
	@%p239 bra 	$L__BB7_395;
	st.global.u32 	[%rd19+1792], %r489;
$L__BB7_395:
	add.s32 	%r799, %r493, 480;
	setp.ge.s32 	%p240, %r799, %r492;
	@%p240 bra 	$L__BB7_397;
	st.global.u32 	[%rd19+1920], %r490;
$L__BB7_397:
	add.s32 	%r800, %r493, 512;
	setp.ge.s32 	%p241, %r800, %r492;
	@%p241 bra 	$L__BB7_435;
	st.global.u32 	[%rd19+2048], %r491;
	bra.uni 	$L__BB7_435;
$L__BB7_399:
	// begin inline asm
	mov.u32 %r801, %laneid;
	// end inline asm
	shr.u32 	%r802, %r1, 5;
	mul.lo.s32 	%r803, %r802, 544;
	mad.lo.s32 	%r804, %r801, 17, %r803;
	shl.b32 	%r805, %r804, 2;
	add.s32 	%r807, %r588, %r805;
	st.shared.u32 	[%r807], %r361;
	st.shared.u32 	[%r807+4], %r368;
	st.shared.u32 	[%r807+8], %r375;
	st.shared.u32 	[%r807+12], %r382;
	st.shared.u32 	[%r807+16], %r389;
	st.shared.u32 	[%r807+20], %r396;
	st.shared.u32 	[%r807+24], %r403;
	st.shared.u32 	[%r807+28], %r410;
	st.shared.u32 	[%r807+32], %r417;
	st.shared.u32 	[%r807+36], %r424;
	st.shared.u32 	[%r807+40], %r431;
	st.shared.u32 	[%r807+44], %r438;
	st.shared.u32 	[%r807+48], %r445;
	st.shared.u32 	[%r807+52], %r452;
	st.shared.u32 	[%r807+56], %r459;
	st.shared.u32 	[%r807+60], %r466;
	st.shared.u32 	[%r807+64], %r1287;
	bar.warp.sync 	-1;
	shl.b32 	%r808, %r801, 4;
	sub.s32 	%r809, %r804, %r808;
	shl.b32 	%r810, %r809, 2;
	add.s32 	%r811, %r588, %r810;
	ld.shared.u32 	%r494, [%r811];
	ld.shared.u32 	%r495, [%r811+128];
	ld.shared.u32 	%r496, [%r811+256];
	ld.shared.u32 	%r497, [%r811+384];
	ld.shared.u32 	%r498, [%r811+512];
	ld.shared.u32 	%r499, [%r811+640];
	ld.shared.u32 	%r500, [%r811+768];
	ld.shared.u32 	%r501, [%r811+896];
	ld.shared.u32 	%r502, [%r811+1024];
	ld.shared.u32 	%r503, [%r811+1152];
	ld.shared.u32 	%r504, [%r811+1280];
	ld.shared.u32 	%r505, [%r811+1408];
	ld.shared.u32 	%r506, [%r811+1536];
	ld.shared.u32 	%r507, [%r811+1664];
	ld.shared.u32 	%r508, [%r811+1792];
	ld.shared.u32 	%r509, [%r811+1920];
	ld.shared.u32 	%r510, [%r811+2048];
	setp.ne.s32 	%p242, %r1, 0;
	@%p242 bra 	$L__BB7_401;
	st.volatile.shared.u32 	[_ZZN3cub18CUB_300001_SM_10006detail10merge_sort26DeviceMergeSortMergeKernelINS2_10policy_hubIN6thrust24THRUST_300001_SM_1000_NS10device_ptrIiEEE9Policy600ES8_PNS0_8NullTypeES8_SC_m4cmpiiSB_EEvbT2_T3_T4_PT6_PT7_T5_PSG_SG_NS1_7vsmem_tEE19static_temp_storage+17408], %r346;
$L__BB7_401:
	bar.sync 	0;
	ld.volatile.shared.u32 	%r511, [_ZZN3cub18CUB_300001_SM_10006detail10merge_sort26DeviceMergeSortMergeKernelINS2_10policy_hubIN6thrust24THRUST_300001_SM_1000_NS10device_ptrIiEEE9Policy600ES8_PNS0_8NullTypeES8_SC_m4cmpiiSB_EEvbT2_T3_T4_PT6_PT7_T5_PSG_SG_NS1_7vsmem_tEE19static_temp_storage+17408];
	and.b32  	%r812, %r1, 31;
	and.b32  	%r813, %r1, 992;
	mul.lo.s32 	%r814, %r813, 17;
	cvt.u64.u32 	%rd264, %r814;
	cvt.u64.u32 	%rd265, %r812;
	or.b32  	%r512, %r814, %r812;
	mov.u32 	%r815, %ctaid.x;
	mul.wide.u32 	%rd266, %r815, 4352;
	or.b64  	%rd267, %rd266, %rd265;
	add.s64 	%rd268, %rd267, %rd264;
	setp.ge.s32 	%p243, %r512, %r511;
	shl.b64 	%rd269, %rd268, 2;
	add.s64 	%rd20, %rd2, %rd269;
	@%p243 bra 	$L__BB7_403;
	st.global.u32 	[%rd20], %r494;
$L__BB7_403:
	add.s32 	%r816, %r512, 32;
	setp.ge.s32 	%p244, %r816, %r511;
	@%p244 bra 	$L__BB7_405;
	st.global.u32 	[%rd20+128], %r495;
$L__BB7_405:
	add.s32 	%r817, %r512, 64;
	setp.ge.s32 	%p245, %r817, %r511;
	@%p245 bra 	$L__BB7_407;
	st.global.u32 	[%rd20+256], %r496;
$L__BB7_407:
	add.s32 	%r818, %r512, 96;
	setp.ge.s32 	%p246, %r818, %r511;
	@%p246 bra 	$L__BB7_409;
	st.global.u32 	[%rd20+384], %r497;
$L__BB7_409:
	add.s32 	%r819, %r512, 128;
	setp.ge.s32 	%p247, %r819, %r511;
	@%p247 bra 	$L__BB7_411;
	st.global.u32 	[%rd20+512], %r498;
$L__BB7_411:
	add.s32 	%r820, %r512, 160;
	setp.ge.s32 	%p248, %r820, %r511;
	@%p248 bra 	$L__BB7_413;
	st.global.u32 	[%rd20+640], %r499;
$L__BB7_413:
	add.s32 	%r821, %r512, 192;
	setp.ge.s32 	%p249, %r821, %r511;
	@%p249 bra 	$L__BB7_415;
	st.global.u32 	[%rd20+768], %r500;
$L__BB7_415:
	add.s32 	%r822, %r512, 224;
	setp.ge.s32 	%p250, %r822, %r511;
	@%p250 bra 	$L__BB7_417;
	st.global.u32 	[%rd20+896], %r501;
$L__BB7_417:
	add.s32 	%r823, %r512, 256;
	setp.ge.s32 	%p251, %r823, %r511;
	@%p251 bra 	$L__BB7_419;
	st.global.u32 	[%rd20+1024], %r502;
$L__BB7_419:
	add.s32 	%r824, %r512, 288;
	setp.ge.s32 	%p252, %r824, %r511;
	@%p252 bra 	$L__BB7_421;
	st.global.u32 	[%rd20+1152], %r503;
$L__BB7_421:
	add.s32 	%r825, %r512, 320;
	setp.ge.s32 	%p253, %r825, %r511;
	@%p253 bra 	$L__BB7_423;
	st.global.u32 	[%rd20+1280], %r504;
$L__BB7_423:
	add.s32 	%r826, %r512, 352;
	setp.ge.s32 	%p254, %r826, %r511;
	@%p254 bra 	$L__BB7_425;
	st.global.u32 	[%rd20+1408], %r505;
$L__BB7_425:
	add.s32 	%r827, %r512, 384;
	setp.ge.s32 	%p255, %r827, %r511;
	@%p255 bra 	$L__BB7_427;
	st.global.u32 	[%rd20+1536], %r506;
$L__BB7_427:
	add.s32 	%r828, %r512, 416;
	setp.ge.s32 	%p256, %r828, %r511;
	@%p256 bra 	$L__BB7_429;
	st.global.u32 	[%rd20+1664], %r507;
$L__BB7_429:
	add.s32 	%r829, %r512, 448;
	setp.ge.s32 	%p257, %r829, %r511;
	@%p257 bra 	$L__BB7_431;
	st.global.u32 	[%rd20+1792], %r508;
$L__BB7_431:
	add.s32 	%r830, %r512, 480;
	setp.ge.s32 	%p258, %r830, %r511;
	@%p258 bra 	$L__BB7_433;
	st.global.u32 	[%rd20+1920], %r509;
$L__BB7_433:
	add.s32 	%r831, %r512, 512;
	setp.ge.s32 	%p259, %r831, %r511;
	@%p259 bra 	$L__BB7_435;
	st.global.u32 	[%rd20+2048], %r510;
$L__BB7_435:
	ret;

}
	// .globl	_ZN3cub18CUB_300001_SM_10006detail10merge_sort30DeviceMergeSortBlockSortKernelINS2_10policy_hubIN6thrust24THRUST_300001_SM_1000_NS10device_ptrIiEEE9Policy600ES8_PNS0_8NullTypeES8_SC_j4cmpfiSB_EEvbT0_T1_T2_T3_T4_PT6_PT7_T5_NS1_7vsmem_tE
.visible .entry _ZN3cub18CUB_300001_SM_10006detail10merge_sort30DeviceMergeSortBlockSortKernelINS2_10policy_hubIN6thrust24THRUST_300001_SM_1000_NS10device_ptrIiEEE9Policy600ES8_PNS0_8NullTypeES8_SC_j4cmpfiSB_EEvbT0_T1_T2_T3_T4_PT6_PT7_T5_NS1_7vsmem_tE(
	.param .u8 _ZN3cub18CUB_300001_SM_10006detail10merge_sort30DeviceMergeSortBlockSortKernelINS2_10policy_hubIN6thrust24THRUST_300001_SM_1000_NS10device_ptrIiEEE9Policy600ES8_PNS0_8NullTypeES8_SC_j4cmpfiSB_EEvbT0_T1_T2_T3_T4_PT6_PT7_T5_NS1_7vsmem_tE_param_0,
	.param .align 8 .b8 _ZN3cub18CUB_300001_SM_10006detail10merge_sort30DeviceMergeSortBlockSortKernelINS2_10policy_hubIN6thrust24THRUST_300001_SM_1000_NS10device_ptrIiEEE9Policy600ES8_PNS0_8NullTypeES8_SC_j4cmpfiSB_EEvbT0_T1_T2_T3_T4_PT6_PT7_T5_NS1_7vsmem_tE_param_1[8],
	.param .u64 .ptr .align 1 _ZN3cub18CUB_300001_SM_10006detail10merge_sort30DeviceMergeSortBlockSortKernelINS2_10policy_hubIN6thrust24THRUST_300001_SM_1000_NS10device_ptrIiEEE9Policy600ES8_PNS0_8NullTypeES8_SC_j4cmpfiSB_EEvbT0_T1_T2_T3_T4_PT6_PT7_T5_NS1_7vsmem_tE_param_2,
	.param .align 8 .b8 _ZN3cub18CUB_300001_SM_10006detail10merge_sort30DeviceMergeSortBlockSortKernelINS2_10policy_hubIN6thrust24THRUST_300001_SM_1000_NS10device_ptrIiEEE9Policy600ES8_PNS0_8NullTypeES8_SC_j4cmpfiSB_EEvbT0_T1_T2_T3_T4_PT6_PT7_T5_NS1_7vsmem_tE_param_3[8],
	.param .u64 .ptr .align 1 _ZN3cub18CUB_300001_SM_10006detail10merge_sort30DeviceMergeSortBlockSortKernelINS2_10policy_hubIN6thrust24THRUST_300001_SM_1000_NS10device_ptrIiEEE9Policy600ES8_PNS0_8NullTypeES8_SC_j4cmpfiSB_EEvbT0_T1_T2_T3_T4_PT6_PT7_T5_NS1_7vsmem_tE_param_4,
	.param .u32 _ZN3cub18CUB_300001_SM_10006detail10merge_sort30DeviceMergeSortBlockSortKernelINS2_10policy_hubIN6thrust24THRUST_300001_SM_1000_NS10device_ptrIiEEE9Policy600ES8_PNS0_8NullTypeES8_SC_j4cmpfiSB_EEvbT0_T1_T2_T3_T4_PT6_PT7_T5_NS1_7vsmem_tE_param_5,
	.param .u64 .ptr .align 1 _ZN3cub18CUB_300001_SM_10006detail10merge_sort30DeviceMergeSortBlockSortKernelINS2_10policy_hubIN6thrust24THRUST_300001_SM_1000_NS10device_ptrIiEEE9Policy600ES8_PNS0_8NullTypeES8_SC_j4cmpfiSB_EEvbT0_T1_T2_T3_T4_PT6_PT7_T5_NS1_7vsmem_tE_param_6,
	.param .u64 .ptr .align 1 _ZN3cub18CUB_300001_SM_10006detail10merge_sort30DeviceMergeSortBlockSortKernelINS2_10policy_hubIN6thrust24THRUST_300001_SM_1000_NS10device_ptrIiEEE9Policy600ES8_PNS0_8NullTypeES8_SC_j4cmpfiSB_EEvbT0_T1_T2_T3_T4_PT6_PT7_T5_NS1_7vsmem_tE_param_7,
	.param .align 1 .b8 _ZN3cub18CUB_300001_SM_10006detail10merge_sort30DeviceMergeSortBlockSortKernelINS2_10policy_hubIN6thrust24THRUST_300001_SM_1000_NS10device_ptrIiEEE9Policy600ES8_PNS0_8NullTypeES8_SC_j4cmpfiSB_EEvbT0_T1_T2_T3_T4_PT6_PT7_T5_NS1_7vsmem_tE_param_8[1],
	.param .align 8 .b8 _ZN3cub18CUB_300001_SM_10006detail10merge_sort30DeviceMergeSortBlockSortKernelINS2_10policy_hubIN6thrust24THRUST_300001_SM_1000_NS10device_ptrIiEEE9Policy600ES8_PNS0_8NullTypeES8_SC_j4cmpfiSB_EEvbT0_T1_T2_T3_T4_PT6_PT7_T5_NS1_7vsmem_tE_param_9[8]
)
.maxntid 256
{
	.reg .pred 	%p<633>;
	.reg .b16 	%rs<4>;
	.reg .b32 	%r<1631>;
	.reg .b32 	%f<647>;
	.reg .b64 	%rd<1459>;
	// demoted variable
	.shared .align 16 .b8 _ZZN3cub18CUB_300001_SM_10006detail10merge_sort30DeviceMergeSortBlockSortKernelINS2_10policy_hubIN6thrust24THRUST_300001_SM_1000_NS10device_ptrIiEEE9Policy600ES8_PNS0_8NullTypeES8_SC_j4cmpfiSB_EEvbT0_T1_T2_T3_T4_PT6_PT7_T5_NS1_7vsmem_tEE19static_temp_storage[17424];
	ld.param.u64 	%rd10, [_ZN3cub18CUB_300001_SM_10006detail10merge_sort30DeviceMergeSortBlockSortKernelINS2_10policy_hubIN6thrust24THRUST_300001_SM_1000_NS10device_ptrIiEEE9Policy600ES8_PNS0_8NullTypeES8_SC_j4cmpfiSB_EEvbT0_T1_T2_T3_T4_PT6_PT7_T5_NS1_7vsmem_tE_param_3];
	ld.param.u64 	%rd11, [_ZN3cub18CUB_300001_SM_10006detail10merge_sort30DeviceMergeSortBlockSortKernelINS2_10policy_hubIN6thrust24THRUST_300001_SM_1000_NS10device_ptrIiEEE9Policy600ES8_PNS0_8NullTypeES8_SC_j4cmpfiSB_EEvbT0_T1_T2_T3_T4_PT6_PT7_T5_NS1_7vsmem_tE_param_1];
	ld.param.u32 	%r498, [_ZN3cub18CUB_300001_SM_10006detail10merge_sort30DeviceMergeSortBlockSortKernelINS2_10policy_hubIN6thrust24THRUST_300001_SM_1000_NS10device_ptrIiEEE9Policy600ES8_PNS0_8NullTypeES8_SC_j4cmpfiSB_EEvbT0_T1_T2_T3_T4_PT6_PT7_T5_NS1_7vsmem_tE_param_5];
	ld.param.u64 	%rd12, [_ZN3cub18CUB_300001_SM_10006detail10merge_sort30DeviceMergeSortBlockSortKernelINS2_10policy_hubIN6thrust24THRUST_300001_SM_1000_NS10device_ptrIiEEE9Policy600ES8_PNS0_8NullTypeES8_SC_j4cmpfiSB_EEvbT0_T1_T2_T3_T4_PT6_PT7_T5_NS1_7vsmem_tE_param_6];
	cvta.to.global.u64 	%rd1, %rd12;
	cvta.to.global.u64 	%rd2, %rd11;
	cvta.to.global.u64 	%rd3, %rd10;
	mov.u32 	%r499, %ctaid.x;
	mov.u32 	%r500, %nctaid.x;
	mul.lo.s32 	%r1, %r499, 4352;
	add.s32 	%r501, %r500, -1;
	setp.ge.u32 	%p65, %r499, %r501;
	@%p65 bra 	$L__BB8_108;
	// begin inline asm
	griddepcontrol.wait;
	// end inline asm
	cvt.u64.u32 	%rd831, %r1;
	mov.u32 	%r2, %tid.x;
	and.b32  	%r3, %r2, 31;
	and.b32  	%r965, %r2, 992;
	mul.lo.s32 	%r4, %r965, 17;
	or.b32  	%r966, %r4, %r3;
	cvt.u64.u32 	%rd832, %r966;
	add.s64 	%rd4, %rd832, %rd831;
	shl.b64 	%rd833, %rd4, 2;
	add.s64 	%rd834, %rd2, %rd833;
	ld.global.u32 	%r967, [%rd834];
	ld.global.u32 	%r968, [%rd834+128];
	ld.global.u32 	%r969, [%rd834+256];
	ld.global.u32 	%r970, [%rd834+384];
	ld.global.u32 	%r971, [%rd834+512];
	ld.global.u32 	%r972, [%rd834+640];
	ld.global.u32 	%r973, [%rd834+768];
	ld.global.u32 	%r974, [%rd834+896];
	ld.global.u32 	%r975, [%rd834+1024];
	ld.global.u32 	%r976, [%rd834+1152];
	ld.global.u32 	%r977, [%rd834+1280];
	ld.global.u32 	%r978, [%rd834+1408];
	ld.global.u32 	%r979, [%rd834+1536];
	ld.global.u32 	%r980, [%rd834+1664];
	ld.global.u32 	%r981, [%rd834+1792];
	ld.global.u32 	%r982, [%rd834+1920];
	ld.global.u32 	%r983, [%rd834+2048];
	// begin inline asm
	mov.u32 %r963, %laneid;
	// end inline asm
	shr.u32 	%r984, %r2, 5;
	mad.lo.s32 	%r985, %r984, 544, %r963;
	shl.b32 	%r986, %r985, 2;
	mov.u32 	%r987, _ZZN3cub18CUB_300001_SM_10006detail10merge_sort30DeviceMergeSortBlockSortKernelINS2_10policy_hubIN6thrust24THRUST_300001_SM_1000_NS10device_ptrIiEEE9Policy600ES8_PNS0_8NullTypeES8_SC_j4cmpfiSB_EEvbT0_T1_T2_T3_T4_PT6_PT7_T5_NS1_7vsmem_tEE19static_temp_storage;
	add.s32 	%r5, %r987, %r986;
	st.shared.u32 	[%r5], %r967;
	st.shared.u32 	[%r5+128], %r968;
	st.shared.u32 	[%r5+256], %r969;
	st.shared.u32 	[%r5+384], %r970;
	st.shared.u32 	[%r5+512], %r971;
	st.shared.u32 	[%r5+640], %r972;
	st.shared.u32 	[%r5+768], %r973;
	st.shared.u32 	[%r5+896], %r974;
	st.shared.u32 	[%r5+1024], %r975;
	st.shared.u32 	[%r5+1152], %r976;
	st.shared.u32 	[%r5+1280], %r977;
	st.shared.u32 	[%r5+1408], %r978;
	st.shared.u32 	[%r5+1536], %r979;
	st.shared.u32 	[%r5+1664], %r980;
	st.shared.u32 	[%r5+1792], %r981;
	st.shared.u32 	[%r5+1920], %r982;
	st.shared.u32 	[%r5+2048], %r983;
	bar.warp.sync 	-1;
	shl.b32 	%r988, %r963, 6;
	add.s32 	%r6, %r5, %r988;
	ld.shared.u32 	%r989, [%r6];
	ld.shared.u32 	%r990, [%r6+4];
	ld.shared.u32 	%r991, [%r6+8];
	ld.shared.u32 	%r992, [%r6+12];
	ld.shared.u32 	%r993, [%r6+16];
	ld.shared.u32 	%r994, [%r6+20];
	ld.shared.u32 	%r995, [%r6+24];
	ld.shared.u32 	%r996, [%r6+28];
	ld.shared.u32 	%r997, [%r6+32];
	ld.shared.u32 	%r998, [%r6+36];
	ld.shared.u32 	%r999, [%r6+40];
	ld.shared.u32 	%r1000, [%r6+44];
	ld.shared.u32 	%r1001, [%r6+48];
	ld.shared.u32 	%r1002, [%r6+52];
	ld.shared.u32 	%r1003, [%r6+56];
	ld.shared.u32 	%r1004, [%r6+60];
	ld.shared.u32 	%r1005, [%r6+64];
	bar.sync 	0;
	// begin inline asm
	griddepcontrol.launch_dependents;
	// end inline asm
	ld.global.u64 	%rd835, [a_f];
	mul.wide.s32 	%rd836, %r990, 4;
	add.s64 	%rd837, %rd835, %rd836;
	ld.f32 	%f339, [%rd837];
	mul.wide.s32 	%rd838, %r989, 4;
	add.s64 	%rd839, %rd835, %rd838;
	ld.f32 	%f340, [%rd839];
	setp.geu.f32 	%p376, %f339, %f340;
	selp.b32 	%r1006, %r990, %r989, %p376;
	selp.b32 	%r1007, %r989, %r990, %p376;
	mul.wide.s32 	%rd840, %r992, 4;
	add.s64 	%rd841, %rd835, %rd840;
	ld.f32 	%f341, [%rd841];
	mul.wide.s32 	%rd842, %r991, 4;
	add.s64 	%rd843, %rd835, %rd842;
	ld.f32 	%f342, [%rd843];
	setp.geu.f32 	%p377, %f341, %f342;
	selp.b32 	%r1008, %r992, %r991, %p377;
	selp.b32 	%r1009, %r991, %r992, %p377;
	mul.wide.s32 	%rd844, %r994, 4;
	add.s64 	%rd845, %rd835, %rd844;
	ld.f32 	%f343, [%rd845];
	mul.wide.s32 	%rd846, %r993, 4;
	add.s64 	%rd847, %rd835, %rd846;
	ld.f32 	%f344, [%rd847];
	setp.geu.f32 	%p378, %f343, %f344;
	selp.b32 	%r1010, %r994, %r993, %p378;
	selp.b32 	%r1011, %r993, %r994, %p378;
	mul.wide.s32 	%rd848, %r996, 4;
	add.s64 	%rd849, %rd835, %rd848;
	ld.f32 	%f345, [%rd849];
	mul.wide.s32 	%rd850, %r995, 4;
	add.s64 	%rd851, %rd835, %rd850;
	ld.f32 	%f346, [%rd851];
	setp.geu.f32 	%p379, %f345, %f346;
	selp.b32 	%r1012, %r996, %r995, %p379;
	selp.b32 	%r1013, %r995, %r996, %p379;
	mul.wide.s32 	%rd852, %r998, 4;
	add.s64 	%rd853, %rd835, %rd852;
	ld.f32 	%f347, [%rd853];
	mul.wide.s32 	%rd854, %r997, 4;
	add.s64 	%rd855, %rd835, %rd854;
	ld.f32 	%f348, [%rd855];
	setp.geu.f32 	%p380, %f347, %f348;
	selp.b32 	%r1014, %r998, %r997, %p380;
	selp.b32 	%r1015, %r997, %r998, %p380;
	mul.wide.s32 	%rd856, %r1000, 4;
	add.s64 	%rd857, %rd835, %rd856;
	ld.f32 	%f349, [%rd857];
	mul.wide.s32 	%rd858, %r999, 4;
	add.s64 	%rd859, %rd835, %rd858;
	ld.f32 	%f350, [%rd859];
	setp.geu.f32 	%p381, %f349, %f350;
	selp.b32 	%r1016, %r1000, %r999, %p381;
	selp.b32 	%r1017, %r999, %r1000, %p381;
	mul.wide.s32 	%rd860, %r1002, 4;
	add.s64 	%rd861, %rd835, %rd860;
	ld.f32 	%f351, [%rd861];
	mul.wide.s32 	%rd862, %r1001, 4;
	add.s64 	%rd863, %rd835, %rd862;
	ld.f32 	%f352, [%rd863];
	setp.geu.f32 	%p382, %f351, %f352;
	selp.b32 	%r1018, %r1002, %r1001, %p382;
	selp.b32 	%r1019, %r1001, %r1002, %p382;
	mul.wide.s32 	%rd864, %r1004, 4;
	add.s64 	%rd865, %rd835, %rd864;
	ld.f32 	%f353, [%rd865];
	mul.wide.s32 	%rd866, %r1003, 4;
	add.s64 	%rd867, %rd835, %rd866;
	ld.f32 	%f354, [%rd867];
	setp.geu.f32 	%p383, %f353, %f354;
	selp.b32 	%r1020, %r1004, %r1003, %p383;
	selp.b32 	%r1021, %r1003, %r1004, %p383;
	mul.wide.s32 	%rd868, %r1009, 4;
	add.s64 	%rd869, %rd835, %rd868;
	ld.f32 	%f355, [%rd869];
	mul.wide.s32 	%rd870, %r1006, 4;
	add.s64 	%rd871, %rd835, %rd870;
	ld.f32 	%f356, [%rd871];
	setp.geu.f32 	%p384, %f355, %f356;
	selp.b32 	%r1022, %r1009, %r1006, %p384;
	selp.b32 	%r1023, %r1006, %r1009, %p384;
	mul.wide.s32 	%rd872, %r1011, 4;
	add.s64 	%rd873, %rd835, %rd872;
	ld.f32 	%f357, [%rd873];
	mul.wide.s32 	%rd874, %r1008, 4;
	add.s64 	%rd875, %rd835, %rd874;
	ld.f32 	%f358, [%rd875];
	setp.geu.f32 	%p385, %f357, %f358;
	selp.b32 	%r1024, %r1011, %r1008, %p385;
	selp.b32 	%r1025, %r1008, %r1011, %p385;
	mul.wide.s32 	%rd876, %r1013, 4;
	add.s64 	%rd877, %rd835, %rd876;
	ld.f32 	%f359, [%rd877];
	mul.wide.s32 	%rd878, %r1010, 4;
	add.s64 	%rd879, %rd835, %rd878;
	ld.f32 	%f360, [%rd879];
	setp.geu.f32 	%p386, %f359, %f360;
	selp.b32 	%r1026, %r1013, %r1010, %p386;
	selp.b32 	%r1027, %r1010, %r1013, %p386;
	mul.wide.s32 	%rd880, %r1015, 4;
	add.s64 	%rd881, %rd835, %rd880;
	ld.f32 	%f361, [%rd881];
	mul.wide.s32 	%rd882, %r1012, 4;
	add.s64 	%rd883, %rd835, %rd882;
	ld.f32 	%f362, [%rd883];
	setp.geu.f32 	%p387, %f361, %f362;
	selp.b32 	%r1028, %r1015, %r1012, %p387;
	selp.b32 	%r1029, %r1012, %r1015, %p387;
	mul.wide.s32 	%rd884, %r1017, 4;
	add.s64 	%rd885, %rd835, %rd884;
	ld.f32 	%f363, [%rd885];
	mul.wide.s32 	%rd886, %r1014, 4;
	add.s64 	%rd887, %rd835, %rd886;
	ld.f32 	%f364, [%rd887];
	setp.geu.f32 	%p388, %f363, %f364;
	selp.b32 	%r1030, %r1017, %r1014, %p388;
	selp.b32 	%r1031, %r1014, %r1017, %p388;
	mul.wide.s32 	%rd888, %r1019, 4;
	add.s64 	%rd889, %rd835, %rd888;
	ld.f32 	%f365, [%rd889];
	mul.wide.s32 	%rd890, %r1016, 4;
	add.s64 	%rd891, %rd835, %rd890;
	ld.f32 	%f366, [%rd891];
	setp.geu.f32 	%p389, %f365, %f366;
	selp.b32 	%r1032, %r1019, %r1016, %p389;
	selp.b32 	%r1033, %r1016, %r1019, %p389;
	mul.wide.s32 	%rd892, %r1021, 4;
	add.s64 	%rd893, %rd835, %rd892;
	ld.f32 	%f367, [%rd893];
	mul.wide.s32 	%rd894, %r1018, 4;
	add.s64 	%rd895, %rd835, %rd894;
	ld.f32 	%f368, [%rd895];
	setp.geu.f32 	%p390, %f367, %f368;
	selp.b32 	%r1034, %r1021, %r1018, %p390;
	selp.b32 	%r1035, %r1018, %r1021, %p390;
	mul.wide.s32 	%rd896, %r1005, 4;
	add.s64 	%rd897, %rd835, %rd896;
	ld.f32 	%f369, [%rd897];
	mul.wide.s32 	%rd898, %r1020, 4;
	add.s64 	%rd899, %rd835, %rd898;
	ld.f32 	%f370, [%rd899];
	setp.geu.f32 	%p391, %f369, %f370;
	selp.b32 	%r1036, %r1005, %r1020, %p391;
	selp.b32 	%r1037, %r1020, %r1005, %p391;
	mul.wide.s32 	%rd900, %r1023, 4;
	add.s64 	%rd901, %rd835, %rd900;
	ld.f32 	%f371, [%rd901];
	mul.wide.s32 	%rd902, %r1007, 4;
	add.s64 	%rd903, %rd835, %rd902;
	ld.f32 	%f372, [%rd903];
	setp.geu.f32 	%p392, %f371, %f372;
	selp.b32 	%r1038, %r1023, %r1007, %p392;
	selp.b32 	%r1039, %r1007, %r1023, %p392;
	mul.wide.s32 	%rd904, %r1025, 4;
	add.s64 	%rd905, %rd835, %rd904;
	ld.f32 	%f373, [%rd905];
	mul.wide.s32 	%rd906, %r1022, 4;
	add.s64 	%rd907, %rd835, %rd906;
	ld.f32 	%f374, [%rd907];
	setp.geu.f32 	%p393, %f373, %f374;
	selp.b32 	%r1040, %r1025, %r1022, %p393;
	selp.b32 	%r1041, %r1022, %r1025, %p393;
	mul.wide.s32 	%rd908, %r1027, 4;
	add.s64 	%rd909, %rd835, %rd908;
	ld.f32 	%f375, [%rd909];
	mul.wide.s32 	%rd910, %r1024, 4;
	add.s64 	%rd911, %rd835, %rd910;
	ld.f32 	%f376, [%rd911];
	setp.geu.f32 	%p394, %f375, %f376;
	selp.b32 	%r1042, %r1027, %r1024, %p394;
	selp.b32 	%r1043, %r1024, %r1027, %p394;
	mul.wide.s32 	%rd912, %r1029, 4;
	add.s64 	%rd913, %rd835, %rd912;
	ld.f32 	%f377, [%rd913];
	mul.wide.s32 	%rd914, %r1026, 4;
	add.s64 	%rd915, %rd835, %rd914;
	ld.f32 	%f378, [%rd915];
	setp.geu.f32 	%p395, %f377, %f378;
	selp.b32 	%r1044, %r1029, %r1026, %p395;
	selp.b32 	%r1045, %r1026, %r1029, %p395;
	mul.wide.s32 	%rd916, %r1031, 4;
	add.s64 	%rd917, %rd835, %rd916;
	ld.f32 	%f379, [%rd917];
	mul.wide.s32 	%rd918, %r1028, 4;
	add.s64 	%rd919, %rd835, %rd918;
	ld.f32 	%f380, [%rd919];
	setp.geu.f32 	%p396, %f379, %f380;
	selp.b32 	%r1046, %r1031, %r1028, %p396;
	selp.b32 	%r1047, %r1028, %r1031, %p396;
	mul.wide.s32 	%rd920, %r1033, 4;
	add.s64 	%rd921, %rd835, %rd920;
	ld.f32 	%f381, [%rd921];
	mul.wide.s32 	%rd922, %r1030, 4;
	add.s64 	%rd923, %rd835, %rd922;
	ld.f32 	%f382, [%rd923];
	setp.geu.f32 	%p397, %f381, %f382;
	selp.b32 	%r1048, %r1033, %r1030, %p397;
	selp.b32 	%r1049, %r1030, %r1033, %p397;
	mul.wide.s32 	%rd924, %r1035, 4;
	add.s64 	%rd925, %rd835, %rd924;
	ld.f32 	%f383, [%rd925];
	mul.wide.s32 	%rd926, %r1032, 4;
	add.s64 	%rd927, %rd835, %rd926;
	ld.f32 	%f384, [%rd927];
	setp.geu.f32 	%p398, %f383, %f384;
	selp.b32 	%r1050, %r1035, %r1032, %p398;
	selp.b32 	%r1051, %r1032, %r1035, %p398;
	mul.wide.s32 	%rd928, %r1037, 4;
	add.s64 	%rd929, %rd835, %rd928;
	ld.f32 	%f385, [%rd929];
	mul.wide.s32 	%rd930, %r1034, 4;
	add.s64 	%rd931, %rd835, %rd930;
	ld.f32 	%f386, [%rd931];
	setp.geu.f32 	%p399, %f385, %f386;
	selp.b32 	%r1052, %r1037, %r1034, %p399;
	selp.b32 	%r1053, %r1034, %r1037, %p399;
	mul.wide.s32 	%rd932, %r1041, 4;
	add.s64 	%rd933, %rd835, %rd932;
	ld.f32 	%f387, [%rd933];
	mul.wide.s32 	%rd934, %r1038, 4;
	add.s64 	%rd935, %rd835, %rd934;
	ld.f32 	%f388, [%rd935];
	setp.geu.f32 	%p400, %f387, %f388;
	selp.b32 	%r1054, %r1041, %r1038, %p400;
	selp.b32 	%r1055, %r1038, %r1041, %p400;
	mul.wide.s32 	%rd936, %r1043, 4;
	add.s64 	%rd937, %rd835, %rd936;
	ld.f32 	%f389, [%rd937];
	mul.wide.s32 	%rd938, %r1040, 4;
	add.s64 	%rd939, %rd835, %rd938;
	ld.f32 	%f390, [%rd939];
	setp.geu.f32 	%p401, %f389, %f390;
	selp.b32 	%r1056, %r1043, %r1040, %p401;
	selp.b32 	%r1057, %r1040, %r1043, %p401;
	mul.wide.s32 	%rd940, %r1045, 4;
	add.s64 	%rd941, %rd835, %rd940;
	ld.f32 	%f391, [%rd941];
	mul.wide.s32 	%rd942, %r1042, 4;
	add.s64 	%rd943, %rd835, %rd942;
	ld.f32 	%f392, [%rd943];
	setp.geu.f32 	%p402, %f391, %f392;
	selp.b32 	%r1058, %r1045, %r1042, %p402;
	selp.b32 	%r1059, %r1042, %r1045, %p402;
	mul.wide.s32 	%rd944, %r1047, 4;
	add.s64 	%rd945, %rd835, %rd944;
	ld.f32 	%f393, [%rd945];
	mul.wide.s32 	%rd946, %r1044, 4;
	add.s64 	%rd947, %rd835, %rd946;
	ld.f32 	%f394, [%rd947];
	setp.geu.f32 	%p403, %f393, %f394;
	selp.b32 	%r1060, %r1047, %r1044, %p403;
	selp.b32 	%r1061, %r1044, %r1047, %p403;
	mul.wide.s32 	%rd948, %r1049, 4;
	add.s64 	%rd949, %rd835, %rd948;
	ld.f32 	%f395, [%rd949];
	mul.wide.s32 	%rd950, %r1046, 4;
	add.s64 	%rd951, %rd835, %rd950;
	ld.f32 	%f396, [%rd951];
	setp.geu.f32 	%p404, %f395, %f396;
	selp.b32 	%r1062, %r1049, %r1046, %p404;
	selp.b32 	%r1063, %r1046, %r1049, %p404;
	mul.wide.s32 	%rd952, %r1051, 4;
	add.s64 	%rd953, %rd835, %rd952;
	ld.f32 	%f397, [%rd953];
	mul.wide.s32 	%rd954, %r1048, 4;
	add.s64 	%rd955, %rd835, %rd954;
	ld.f32 	%f398, [%rd955];
	setp.geu.f32 	%p405, %f397, %f398;
	selp.b32 	%r1064, %r1051, %r1048, %p405;
	selp.b32 	%r1065, %r1048, %r1051, %p405;
	mul.wide.s32 	%rd956, %r1053, 4;
	add.s64 	%rd957, %rd835, %rd956;
	ld.f32 	%f399, [%rd957];
	mul.wide.s32 	%rd958, %r1050, 4;
	add.s64 	%rd959, %rd835, %rd958;
	ld.f32 	%f400, [%rd959];
	setp.geu.f32 	%p406, %f399, %f400;
	selp.b32 	%r1066, %r1053, %r1050, %p406;
	selp.b32 	%r1067, %r1050, %r1053, %p406;
	mul.wide.s32 	%rd960, %r1036, 4;
	add.s64 	%rd961, %rd835, %rd960;
	ld.f32 	%f401, [%rd961];
	mul.wide.s32 	%rd962, %r1052, 4;
	add.s64 	%rd963, %rd835, %rd962;
	ld.f32 	%f402, [%rd963];
	setp.geu.f32 	%p407, %f401, %f402;
	selp.b32 	%r1068, %r1036, %r1052, %p407;
	selp.b32 	%r1069, %r1052, %r1036, %p407;
	mul.wide.s32 	%rd964, %r1055, 4;
	add.s64 	%rd965, %rd835, %rd964;
	ld.f32 	%f403, [%rd965];
	mul.wide.s32 	%rd966, %r1039, 4;
	add.s64 	%rd967, %rd835, %rd966;
	ld.f32 	%f404, [%rd967];
	setp.geu.f32 	%p408, %f403, %f404;
	selp.b32 	%r1070, %r1055, %r1039, %p408;
	selp.b32 	%r1071, %r1039, %r1055, %p408;
	mul.wide.s32 	%rd968, %r1057, 4;
	add.s64 	%rd969, %rd835, %rd968;
	ld.f32 	%f405, [%rd969];
	mul.wide.s32 	%rd970, %r1054, 4;
	add.s64 	%rd971, %rd835, %rd970;
	ld.f32 	%f406, [%rd971];
	setp.geu.f32 	%p409, %f405, %f406;
	selp.b32 	%r1072, %r1057, %r1054, %p409;
	selp.b32 	%r1073, %r1054, %r1057, %p409;
	mul.wide.s32 	%rd972, %r1059, 4;
	add.s64 	%rd973, %rd835, %rd972;
	ld.f32 	%f407, [%rd973];
	mul.wide.s32 	%rd974, %r1056, 4;
	add.s64 	%rd975, %rd835, %rd974;
	ld.f32 	%f408, [%rd975];
	setp.geu.f32 	%p410, %f407, %f408;
	selp.b32 	%r1074, %r1059, %r1056, %p410;
	selp.b32 	%r1075, %r1056, %r1059, %p410;
	mul.wide.s32 	%rd976, %r1061, 4;
	add.s64 	%rd977, %rd835, %rd976;
	ld.f32 	%f409, [%rd977];
	mul.wide.s32 	%rd978, %r1058, 4;
	add.s64 	%rd979, %rd835, %rd978;
	ld.f32 	%f410, [%rd979];
	setp.geu.f32 	%p411, %f409, %f410;
	selp.b32 	%r1076, %r1061, %r1058, %p411;
	selp.b32 	%r1077, %r1058, %r1061, %p411;
	mul.wide.s32 	%rd980, %r1063, 4;
	add.s64 	%rd981, %rd835, %rd980;
	ld.f32 	%f411, [%rd981];
	mul.wide.s32 	%rd982, %r1060, 4;
	add.s64 	%rd983, %rd835, %rd982;
	ld.f32 	%f412, [%rd983];
	setp.geu.f32 	%p412, %f411, %f412;
	selp.b32 	%r1078, %r1063, %r1060, %p412;
	selp.b32 	%r1079, %r1060, %r1063, %p412;
	mul.wide.s32 	%rd984, %r1065, 4;
	add.s64 	%rd985, %rd835, %rd984;
	ld.f32 	%f413, [%rd985];
	mul.wide.s32 	%rd986, %r1062, 4;
	add.s64 	%rd987, %rd835, %rd986;
	ld.f32 	%f414, [%rd987];
	setp.geu.f32 	%p413, %f413, %f414;
	selp.b32 	%r1080, %r1065, %r1062, %p413;
	selp.b32 	%r1081, %r1062, %r1065, %p413;
	mul.wide.s32 	%rd988, %r1067, 4;
	add.s64 	%rd989, %rd835, %rd988;
	ld.f32 	%f415, [%rd989];
	mul.wide.s32 	%rd990, %r1064, 4;
	add.s64 	%rd991, %rd835, %rd990;
	ld.f32 	%f416, [%rd991];
	setp.geu.f32 	%p414, %f415, %f416;
	selp.b32 	%r1082, %r1067, %r1064, %p414;
	selp.b32 	%r1083, %r1064, %r1067, %p414;
	mul.wide.s32 	%rd992, %r1069, 4;
	add.s64 	%rd993, %rd835, %rd992;
	ld.f32 	%f417, [%rd993];
	mul.wide.s32 	%rd994, %r1066, 4;
	add.s64 	%rd995, %rd835, %rd994;
	ld.f32 	%f418, [%rd995];
	setp.geu.f32 	%p415, %f417, %f418;
	selp.b32 	%r1084, %r1069, %r1066, %p415;
	selp.b32 	%r1085, %r1066, %r1069, %p415;
	mul.wide.s32 	%rd996, %r1073, 4;
	add.s64 	%rd997, %rd835, %rd996;
	ld.f32 	%f419, [%rd997];
	mul.wide.s32 	%rd998, %r1070, 4;
	add.s64 	%rd999, %rd835, %rd998;
	ld.f32 	%f420, [%rd999];
	setp.geu.f32 	%p416, %f419, %f420;
	selp.b32 	%r1086, %r1073, %r1070, %p416;
	selp.b32 	%r1087, %r1070, %r1073, %p416;
	mul.wide.s32 	%rd1000, %r1075, 4;
	add.s64 	%rd1001, %rd835, %rd1000;
	ld.f32 	%f421, [%rd1001];
	mul.wide.s32 	%rd1002, %r1072, 4;
	add.s64 	%rd1003, %rd835, %rd1002;
	ld.f32 	%f422, [%rd1003];
	setp.geu.f32 	%p417, %f421, %f422;
	selp.b32 	%r1088, %r1075, %r1072, %p417;
	selp.b32 	%r1089, %r1072, %r1075, %p417;
	mul.wide.s32 	%rd1004, %r1077, 4;
	add.s64 	%rd1005, %rd835, %rd1004;
	ld.f32 	%f423, [%rd1005];
	mul.wide.s32 	%rd1006, %r1074, 4;
	add.s64 	%rd1007, %rd835, %rd1006;
	ld.f32 	%f424, [%rd1007];
	setp.geu.f32 	%p418, %f423, %f424;
	selp.b32 	%r1090, %r1077, %r1074, %p418;
	selp.b32 	%r1091, %r1074, %r1077, %p418;
	mul.wide.s32 	%rd1008, %r1079, 4;
	add.s64 	%rd1009, %rd835, %rd1008;
	ld.f32 	%f425, [%rd1009];
	mul.wide.s32 	%rd1010, %r1076, 4;
	add.s64 	%rd1011, %rd835, %rd1010;
	ld.f32 	%f426, [%rd1011];
	setp.geu.f32 	%p419, %f425, %f426;
	selp.b32 	%r1092, %r1079, %r1076, %p419;
	selp.b32 	%r1093, %r1076, %r1079, %p419;
	mul.wide.s32 	%rd1012, %r1081, 4;
	add.s64 	%rd1013, %rd835, %rd1012;
	ld.f32 	%f427, [%rd1013];
	mul.wide.s32 	%rd1014, %r1078, 4;
	add.s64 	%rd1015, %rd835, %rd1014;
	ld.f32 	%f428, [%rd1015];
	setp.geu.f32 	%p420, %f427, %f428;
	selp.b32 	%r1094, %r1081, %r1078, %p420;
	selp.b32 	%r1095, %r1078, %r1081, %p420;
	mul.wide.s32 	%rd1016, %r1083, 4;
	add.s64 	%rd1017, %rd835, %rd1016;
	ld.f32 	%f429, [%rd1017];
	mul.wide.s32 	%rd1018, %r1080, 4;
	add.s64 	%rd1019, %rd835, %rd1018;
	ld.f32 	%f430, [%rd1019];
	setp.geu.f32 	%p421, %f429, %f430;
	selp.b32 	%r1096, %r1083, %r1080, %p421;
	selp.b32 	%r1097, %r1080, %r1083, %p421;
	mul.wide.s32 	%rd1020, %r1085, 4;
	add.s64 	%rd1021, %rd835, %rd1020;
	ld.f32 	%f431, [%rd1021];
	mul.wide.s32 	%rd1022, %r1082, 4;
	add.s64 	%rd1023, %rd835, %rd1022;
	ld.f32 	%f432, [%rd1023];
	setp.geu.f32 	%p422, %f431, %f432;
	selp.b32 	%r1098, %r1085, %r1082, %p422;
	selp.b32 	%r1099, %r1082, %r1085, %p422;
	mul.wide.s32 	%rd1024, %r1068, 4;
	add.s64 	%rd1025, %rd835, %rd1024;
	ld.f32 	%f433, [%rd1025];
	mul.wide.s32 	%rd1026, %r1084, 4;
	add.s64 	%rd1027, %rd835, %rd1026;
	ld.f32 	%f434, [%rd1027];
	setp.geu.f32 	%p423, %f433, %f434;
	selp.b32 	%r1100, %r1068, %r1084, %p423;
	selp.b32 	%r1101, %r1084, %r1068, %p423;
	mul.wide.s32 	%rd1028, %r1087, 4;
	add.s64 	%rd1029, %rd835, %rd1028;
	ld.f32 	%f435, [%rd1029];
	mul.wide.s32 	%rd1030, %r1071, 4;
	add.s64 	%rd1031, %rd835, %rd1030;
	ld.f32 	%f436, [%rd1031];
	setp.geu.f32 	%p424, %f435, %f436;
	selp.b32 	%r1102, %r1087, %r1071, %p424;
	selp.b32 	%r1103, %r1071, %r1087, %p424;
	mul.wide.s32 	%rd1032, %r1089, 4;
	add.s64 	%rd1033, %rd835, %rd1032;
	ld.f32 	%f437, [%rd1033];
	mul.wide.s32 	%rd1034, %r1086, 4;
	add.s64 	%rd1035, %rd835, %rd1034;
	ld.f32 	%f438, [%rd1035];
	setp.geu.f32 	%p425, %f437, %f438;
	selp.b32 	%r1104, %r1089, %r1086, %p425;
	selp.b32 	%r1105, %r1086, %r1089, %p425;
	mul.wide.s32 	%rd1036, %r1091, 4;
	add.s64 	%rd1037, %rd835, %rd1036;
	ld.f32 	%f439, [%rd1037];
	mul.wide.s32 	%rd1038, %r1088, 4;
	add.s64 	%rd1039, %rd835, %rd1038;
	ld.f32 	%f440, [%rd1039];
	setp.geu.f32 	%p426, %f439, %f440;
	selp.b32 	%r1106, %r1091, %r1088, %p426;
	selp.b32 	%r1107, %r1088, %r1091, %p426;
	mul.wide.s32 	%rd1040, %r1093, 4;
	add.s64 	%rd1041, %rd835, %rd1040;
	ld.f32 	%f441, [%rd1041];
	mul.wide.s32 	%rd1042, %r1090, 4;
	add.s64 	%rd1043, %rd835, %rd1042;
	ld.f32 	%f442, [%rd1043];
	setp.geu.f32 	%p427, %f441, %f442;
	selp.b32 	%r1108, %r1093, %r1090, %p427;
	selp.b32 	%r1109, %r1090, %r1093, %p427;
	mul.wide.s32 	%rd1044, %r1095, 4;
	add.s64 	%rd1045, %rd835, %rd1044;
	ld.f32 	%f443, [%rd1045];
	mul.wide.s32 	%rd1046, %r1092, 4;
	add.s64 	%rd1047, %rd835, %rd1046;
	ld.f32 	%f444, [%rd1047];
	setp.geu.f32 	%p428, %f443, %f444;
	selp.b32 	%r1110, %r1095, %r1092, %p428;
	selp.b32 	%r1111, %r1092, %r1095, %p428;
	mul.wide.s32 	%rd1048, %r1097, 4;
	add.s64 	%rd1049, %rd835, %rd1048;
	ld.f32 	%f445, [%rd1049];
	mul.wide.s32 	%rd1050, %r1094, 4;
	add.s64 	%rd1051, %rd835, %rd1050;
	ld.f32 	%f446, [%rd1051];
	setp.geu.f32 	%p429, %f445, %f446;
	selp.b32 	%r1112, %r1097, %r1094, %p429;
	selp.b32 	%r1113, %r1094, %r1097, %p429;
	mul.wide.s32 	%rd1052, %r1099, 4;
	add.s64 	%rd1053, %rd835, %rd1052;
	ld.f32 	%f447, [%rd1053];
	mul.wide.s32 	%rd1054, %r1096, 4;
	add.s64 	%rd1055, %rd835, %rd1054;
	ld.f32 	%f448, [%rd1055];
	setp.geu.f32 	%p430, %f447, %f448;
	selp.b32 	%r1114, %r1099, %r1096, %p430;
	selp.b32 	%r1115, %r1096, %r1099, %p430;
	mul.wide.s32 	%rd1056, %r1101, 4;
	add.s64 	%rd1057, %rd835, %rd1056;
	ld.f32 	%f449, [%rd1057];
	mul.wide.s32 	%rd1058, %r1098, 4;
	add.s64 	%rd1059, %rd835, %rd1058;
	ld.f32 	%f450, [%rd1059];
	setp.geu.f32 	%p431, %f449, %f450;
	selp.b32 	%r1116, %r1101, %r1098, %p431;
	selp.b32 	%r1117, %r1098, %r1101, %p431;
	mul.wide.s32 	%rd1060, %r1105, 4;
	add.s64 	%rd1061, %rd835, %rd1060;
	ld.f32 	%f451, [%rd1061];
	mul.wide.s32 	%rd1062, %r1102, 4;
	add.s64 	%rd1063, %rd835, %rd1062;
	ld.f32 	%f452, [%rd1063];
	setp.geu.f32 	%p432, %f451, %f452;
	selp.b32 	%r1118, %r1105, %r1102, %p432;
	selp.b32 	%r1119, %r1102, %r1105, %p432;
	mul.wide.s32 	%rd1064, %r1107, 4;
	add.s64 	%rd1065, %rd835, %rd1064;
	ld.f32 	%f453, [%rd1065];
	mul.wide.s32 	%rd1066, %r1104, 4;
	add.s64 	%rd1067, %rd835, %rd1066;
	ld.f32 	%f454, [%rd1067];
	setp.geu.f32 	%p433, %f453, %f454;
	selp.b32 	%r1120, %r1107, %r1104, %p433;
	selp.b32 	%r1121, %r1104, %r1107, %p433;
	mul.wide.s32 	%rd1068, %r1109, 4;
	add.s64 	%rd1069, %rd835, %rd1068;
	ld.f32 	%f455, [%rd1069];
	mul.wide.s32 	%rd1070, %r1106, 4;
	add.s64 	%rd1071, %rd835, %rd1070;
	ld.f32 	%f456, [%rd1071];
	setp.geu.f32 	%p434, %f455, %f456;
	selp.b32 	%r1122, %r1109, %r1106, %p434;
	selp.b32 	%r1123, %r1106, %r1109, %p434;
	mul.wide.s32 	%rd1072, %r1111, 4;
	add.s64 	%rd1073, %rd835, %rd1072;
	ld.f32 	%f457, [%rd1073];
	mul.wide.s32 	%rd1074, %r1108, 4;
	add.s64 	%rd1075, %rd835, %rd1074;
	ld.f32 	%f458, [%rd1075];
	setp.geu.f32 	%p435, %f457, %f458;
	selp.b32 	%r1124, %r1111, %r1108, %p435;
	selp.b32 	%r1125, %r1108, %r1111, %p435;
	mul.wide.s32 	%rd1076, %r1113, 4;
	add.s64 	%rd1077, %rd835, %rd1076;
	ld.f32 	%f459, [%rd1077];
	mul.wide.s32 	%rd1078, %r1110, 4;
	add.s64 	%rd1079, %rd835, %rd1078;
	ld.f32 	%f460, [%rd1079];
	setp.geu.f32 	%p436, %f459, %f460;
	selp.b32 	%r1126, %r1113, %r1110, %p436;
	selp.b32 	%r1127, %r1110, %r1113, %p436;
	mul.wide.s32 	%rd1080, %r1115, 4;
	add.s64 	%rd1081, %rd835, %rd1080;
	ld.f32 	%f461, [%rd1081];
	mul.wide.s32 	%rd1082, %r1112, 4;
	add.s64 	%rd1083, %rd835, %rd1082;
	ld.f32 	%f462, [%rd1083];
	setp.geu.f32 	%p437, %f461, %f462;
	selp.b32 	%r1128, %r1115, %r1112, %p437;
	selp.b32 	%r1129, %r1112, %r1115, %p437;
	mul.wide.s32 	%rd1084, %r1117, 4;
	add.s64 	%rd1085, %rd835, %rd1084;
	ld.f32 	%f463, [%rd1085];
	mul.wide.s32 	%rd1086, %r1114, 4;
	add.s64 	%rd1087, %rd835, %rd1086;
	ld.f32 	%f464, [%rd1087];
	setp.geu.f32 	%p438, %f463, %f464;
	selp.b32 	%r1130, %r1117, %r1114, %p438;
	selp.b32 	%r1131, %r1114, %r1117, %p438;
	mul.wide.s32 	%rd1088, %r1100, 4;
	add.s64 	%rd1089, %rd835, %rd1088;
	ld.f32 	%f465, [%rd1089];
	mul.wide.s32 	%rd1090, %r1116, 4;
	add.s64 	%rd1091, %rd835, %rd1090;
	ld.f32 	%f466, [%rd1091];
	setp.geu.f32 	%p439, %f465, %f466;
	selp.b32 	%r1132, %r1100, %r1116, %p439;
	selp.b32 	%r1133, %r1116, %r1100, %p439;
	mul.wide.s32 	%rd1092, %r1119, 4;
	add.s64 	%rd1093, %rd835, %rd1092;
	ld.f32 	%f467, [%rd1093];
	mul.wide.s32 	%rd1094, %r1103, 4;
	add.s64 	%rd1095, %rd835, %rd1094;
	ld.f32 	%f468, [%rd1095];
	setp.geu.f32 	%p440, %f467, %f468;
	selp.b32 	%r1134, %r1119, %r1103, %p440;
	selp.b32 	%r1135, %r1103, %r1119, %p440;
	mul.wide.s32 	%rd1096, %r1121, 4;
	add.s64 	%rd1097, %rd835, %rd1096;
	ld.f32 	%f469, [%rd1097];
	mul.wide.s32 	%rd1098, %r1118, 4;
	add.s64 	%rd1099, %rd835, %rd1098;
	ld.f32 	%f470, [%rd1099];
	setp.geu.f32 	%p441, %f469, %f470;
	selp.b32 	%r1136, %r1121, %r1118, %p441;
	selp.b32 	%r1137, %r1118, %r1121, %p441;
	mul.wide.s32 	%rd1100, %r1123, 4;
	add.s64 	%rd1101, %rd835, %rd1100;
	ld.f32 	%f471, [%rd1101];
	mul.wide.s32 	%rd1102, %r1120, 4;
	add.s64 	%rd1103, %rd835, %rd1102;
	ld.f32 	%f472, [%rd1103];
	setp.geu.f32 	%p442, %f471, %f472;
	selp.b32 	%r1138, %r1123, %r1120, %p442;
	selp.b32 	%r1139, %r1120, %r1123, %p442;
	mul.wide.s32 	%rd1104, %r1125, 4;
	add.s64 	%rd1105, %rd835, %rd1104;
	ld.f32 	%f473, [%rd1105];
	mul.wide.s32 	%rd1106, %r1122, 4;
	add.s64 	%rd1107, %rd835, %rd1106;
	ld.f32 	%f474, [%rd1107];
	setp.geu.f32 	%p443, %f473, %f474;
	selp.b32 	%r1140, %r1125, %r1122, %p443;
	selp.b32 	%r1141, %r1122, %r1125, %p443;
	mul.wide.s32 	%rd1108, %r1127, 4;
	add.s64 	%rd1109, %rd835, %rd1108;
	ld.f32 	%f475, [%rd1109];
	mul.wide.s32 	%rd1110, %r1124, 4;
	add.s64 	%rd1111, %rd835, %rd1110;
	ld.f32 	%f476, [%rd1111];
	setp.geu.f32 	%p444, %f475, %f476;
	selp.b32 	%r1142, %r1127, %r1124, %p444;
	selp.b32 	%r1143, %r1124, %r1127, %p444;
	mul.wide.s32 	%rd1112, %r1129, 4;
	add.s64 	%rd1113, %rd835, %rd1112;
	ld.f32 	%f477, [%rd1113];
	mul.wide.s32 	%rd1114, %r1126, 4;
	add.s64 	%rd1115, %rd835, %rd1114;
	ld.f32 	%f478, [%rd1115];
	setp.geu.f32 	%p445, %f477, %f478;
	selp.b32 	%r1144, %r1129, %r1126, %p445;
	selp.b32 	%r1145, %r1126, %r1129, %p445;
	mul.wide.s32 	%rd1116, %r1131, 4;
	add.s64 	%rd1117, %rd835, %rd1116;
	ld.f32 	%f479, [%rd1117];
	mul.wide.s32 	%rd1118, %r1128, 4;
	add.s64 	%rd1119, %rd835, %rd1118;
	ld.f32 	%f480, [%rd1119];
	setp.geu.f32 	%p446, %f479, %f480;
	selp.b32 	%r1146, %r1131, %r1128, %p446;
	selp.b32 	%r1147, %r1128, %r1131, %p446;
	mul.wide.s32 	%rd1120, %r1133, 4;
	add.s64 	%rd1121, %rd835, %rd1120;
	ld.f32 	%f481, [%rd1121];
	mul.wide.s32 	%rd1122, %r1130, 4;
	add.s64 	%rd1123, %rd835, %rd1122;
	ld.f32 	%f482, [%rd1123];
	setp.geu.f32 	%p447, %f481, %f482;
	selp.b32 	%r1148, %r1133, %r1130, %p447;
	selp.b32 	%r1149, %r1130, %r1133, %p447;
	mul.wide.s32 	%rd1124, %r1137, 4;
	add.s64 	%rd1125, %rd835, %rd1124;
	ld.f32 	%f483, [%rd1125];
	mul.wide.s32 	%rd1126, %r1134, 4;
	add.s64 	%rd1127, %rd835, %rd1126;
	ld.f32 	%f484, [%rd1127];
	setp.geu.f32 	%p448, %f483, %f484;
	selp.b32 	%r1150, %r1137, %r1134, %p448;
	selp.b32 	%r1151, %r1134, %r1137, %p448;
	mul.wide.s32 	%rd1128, %r1139, 4;
	add.s64 	%rd1129, %rd835, %rd1128;
	ld.f32 	%f485, [%rd1129];
	mul.wide.s32 	%rd1130, %r1136, 4;
	add.s64 	%rd1131, %rd835, %rd1130;
	ld.f32 	%f486, [%rd1131];
	setp.geu.f32 	%p449, %f485, %f486;
	selp.b32 	%r1152, %r1139, %r1136, %p449;
	selp.b32 	%r1153, %r1136, %r1139, %p449;
	mul.wide.s32 	%rd1132, %r1141, 4;
	add.s64 	%rd1133, %rd835, %rd1132;
	ld.f32 	%f487, [%rd1133];
	mul.wide.s32 	%rd1134, %r1138, 4;
	add.s64 	%rd1135, %rd835, %rd1134;
	ld.f32 	%f488, [%rd1135];
	setp.geu.f32 	%p450, %f487, %f488;
	selp.b32 	%r1154, %r1141, %r1138, %p450;
	selp.b32 	%r1155, %r1138, %r1141, %p450;
	mul.wide.s32 	%rd1136, %r1143, 4;
	add.s64 	%rd1137, %rd835, %rd1136;
	ld.f32 	%f489, [%rd1137];
	mul.wide.s32 	%rd1138, %r1140, 4;
	add.s64 	%rd1139, %rd835, %rd1138;
	ld.f32 	%f490, [%rd1139];
	setp.geu.f32 	%p451, %f489, %f490;
	selp.b32 	%r1156, %r1143, %r1140, %p451;
	selp.b32 	%r1157, %r1140, %r1143, %p451;
	mul.wide.s32 	%rd1140, %r1145, 4;
	add.s64 	%rd1141, %rd835, %rd1140;
	ld.f32 	%f491, [%rd1141];
	mul.wide.s32 	%rd1142, %r1142, 4;
	add.s64 	%rd1143, %rd835, %rd1142;
	ld.f32 	%f492, [%rd1143];
	setp.geu.f32 	%p452, %f491, %f492;
	selp.b32 	%r1158, %r1145, %r1142, %p452;
	selp.b32 	%r1159, %r1142, %r1145, %p452;
	mul.wide.s32 	%rd1144, %r1147, 4;
	add.s64 	%rd1145, %rd835, %rd1144;
	ld.f32 	%f493, [%rd1145];
	mul.wide.s32 	%rd1146, %r1144, 4;
	add.s64 	%rd1147, %rd835, %rd1146;
	ld.f32 	%f494, [%rd1147];
	setp.geu.f32 	%p453, %f493, %f494;
	selp.b32 	%r1160, %r1147, %r1144, %p453;
	selp.b32 	%r1161, %r1144, %r1147, %p453;
	mul.wide.s32 	%rd1148, %r1149, 4;
	add.s64 	%rd1149, %rd835, %rd1148;
	ld.f32 	%f495, [%rd1149];
	mul.wide.s32 	%rd1150, %r1146, 4;
	add.s64 	%rd1151, %rd835, %rd1150;
	ld.f32 	%f496, [%rd1151];
	setp.geu.f32 	%p454, %f495, %f496;
	selp.b32 	%r1162, %r1149, %r1146, %p454;
	selp.b32 	%r1163, %r1146, %r1149, %p454;
	mul.wide.s32 	%rd1152, %r1132, 4;
	add.s64 	%rd1153, %rd835, %rd1152;
	ld.f32 	%f497, [%rd1153];
	mul.wide.s32 	%rd1154, %r1148, 4;
	add.s64 	%rd1155, %rd835, %rd1154;
	ld.f32 	%f498, [%rd1155];
	setp.geu.f32 	%p455, %f497, %f498;
	selp.b32 	%r1164, %r1132, %r1148, %p455;
	selp.b32 	%r1165, %r1148, %r1132, %p455;
	mul.wide.s32 	%rd1156, %r1151, 4;
	add.s64 	%rd1157, %rd835, %rd1156;
	ld.f32 	%f499, [%rd1157];
	mul.wide.s32 	%rd1158, %r1135, 4;
	add.s64 	%rd1159, %rd835, %rd1158;
	ld.f32 	%f500, [%rd1159];
	setp.geu.f32 	%p456, %f499, %f500;
	selp.b32 	%r1166, %r1151, %r1135, %p456;
	selp.b32 	%r1167, %r1135, %r1151, %p456;
	mul.wide.s32 	%rd1160, %r1153, 4;
	add.s64 	%rd1161, %rd835, %rd1160;
	ld.f32 	%f501, [%rd1161];
	mul.wide.s32 	%rd1162, %r1150, 4;
	add.s64 	%rd1163, %rd835, %rd1162;
	ld.f32 	%f502, [%rd1163];
	setp.geu.f32 	%p457, %f501, %f502;
	selp.b32 	%r1168, %r1153, %r1150, %p457;
	selp.b32 	%r1169, %r1150, %r1153, %p457;
	mul.wide.s32 	%rd1164, %r1155, 4;
	add.s64 	%rd1165, %rd835, %rd1164;
	ld.f32 	%f503, [%rd1165];
	mul.wide.s32 	%rd1166, %r1152, 4;
	add.s64 	%rd1167, %rd835, %rd1166;
	ld.f32 	%f504, [%rd1167];
	setp.geu.f32 	%p458, %f503, %f504;
	selp.b32 	%r1170, %r1155, %r1152, %p458;
	selp.b32 	%r1171, %r1152, %r1155, %p458;
	mul.wide.s32 	%rd1168, %r1157, 4;
	add.s64 	%rd1169, %rd835, %rd1168;
	ld.f32 	%f505, [%rd1169];
	mul.wide.s32 	%rd1170, %r1154, 4;
	add.s64 	%rd1171, %rd835, %rd1170;
	ld.f32 	%f506, [%rd1171];
	setp.geu.f32 	%p459, %f505, %f506;
	selp.b32 	%r1172, %r1157, %r1154, %p459;
	selp.b32 	%r1173, %r1154, %r1157, %p459;
	mul.wide.s32 	%rd1172, %r1159, 4;
	add.s64 	%rd1173, %rd835, %rd1172;
	ld.f32 	%f507, [%rd1173];
	mul.wide.s32 	%rd1174, %r1156, 4;
	add.s64 	%rd1175, %rd835, %rd1174;
	ld.f32 	%f508, [%rd1175];
	setp.geu.f32 	%p460, %f507, %f508;
	selp.b32 	%r1174, %r1159, %r1156, %p460;
	selp.b32 	%r1175, %r1156, %r1159, %p460;
	mul.wide.s32 	%rd1176, %r1161, 4;
	add.s64 	%rd1177, %rd835, %rd1176;
	ld.f32 	%f509, [%rd1177];
	mul.wide.s32 	%rd1178, %r1158, 4;
	add.s64 	%rd1179, %rd835, %rd1178;
	ld.f32 	%f510, [%rd1179];
	setp.geu.f32 	%p461, %f509, %f510;
	selp.b32 	%r1176, %r1161, %r1158, %p461;
	selp.b32 	%r1177, %r1158, %r1161, %p461;
	mul.wide.s32 	%rd1180, %r1163, 4;
	add.s64 	%rd1181, %rd835, %rd1180;
	ld.f32 	%f511, [%rd1181];
	mul.wide.s32 	%rd1182, %r1160, 4;
	add.s64 	%rd1183, %rd835, %rd1182;
	ld.f32 	%f512, [%rd1183];
	setp.geu.f32 	%p462, %f511, %f512;
	selp.b32 	%r1178, %r1163, %r1160, %p462;
	selp.b32 	%r1179, %r1160, %r1163, %p462;
	mul.wide.s32 	%rd1184, %r1165, 4;
	add.s64 	%rd1185, %rd835, %rd1184;
	ld.f32 	%f513, [%rd1185];
	mul.wide.s32 	%rd1186, %r1162, 4;
	add.s64 	%rd1187, %rd835, %rd1186;
	ld.f32 	%f514, [%rd1187];
	setp.geu.f32 	%p463, %f513, %f514;
	selp.b32 	%r1180, %r1165, %r1162, %p463;
	selp.b32 	%r1181, %r1162, %r1165, %p463;
	mul.wide.s32 	%rd1188, %r1169, 4;
	add.s64 	%rd1189, %rd835, %rd1188;
	ld.f32 	%f515, [%rd1189];
	mul.wide.s32 	%rd1190, %r1166, 4;
	add.s64 	%rd1191, %rd835, %rd1190;
	ld.f32 	%f516, [%rd1191];
	setp.geu.f32 	%p464, %f515, %f516;
	selp.b32 	%r1182, %r1169, %r1166, %p464;
	selp.b32 	%r1183, %r1166, %r1169, %p464;
	mul.wide.s32 	%rd1192, %r1171, 4;
	add.s64 	%rd1193, %rd835, %rd1192;
	ld.f32 	%f517, [%rd1193];
	mul.wide.s32 	%rd1194, %r1168, 4;
	add.s64 	%rd1195, %rd835, %rd1194;
	ld.f32 	%f518, [%rd1195];
	setp.geu.f32 	%p465, %f517, %f518;
	selp.b32 	%r1184, %r1171, %r1168, %p465;
	selp.b32 	%r1185, %r1168, %r1171, %p465;
	mul.wide.s32 	%rd1196, %r1173, 4;
	add.s64 	%rd1197, %rd835, %rd1196;
	ld.f32 	%f519, [%rd1197];
	mul.wide.s32 	%rd1198, %r1170, 4;
	add.s64 	%rd1199, %rd835, %rd1198;
	ld.f32 	%f520, [%rd1199];
	setp.geu.f32 	%p466, %f519, %f520;
	selp.b32 	%r1186, %r1173, %r1170, %p466;
	selp.b32 	%r1187, %r1170, %r1173, %p466;
	mul.wide.s32 	%rd1200, %r1175, 4;
	add.s64 	%rd1201, %rd835, %rd1200;
	ld.f32 	%f521, [%rd1201];
	mul.wide.s32 	%rd1202, %r1172, 4;
	add.s64 	%rd1203, %rd835, %rd1202;
	ld.f32 	%f522, [%rd1203];
	setp.geu.f32 	%p467, %f521, %f522;
	selp.b32 	%r1188, %r1175, %r1172, %p467;
	selp.b32 	%r1189, %r1172, %r1175, %p467;
	mul.wide.s32 	%rd1204, %r1177, 4;
	add.s64 	%rd1205, %rd835, %rd1204;
	ld.f32 	%f523, [%rd1205];
	mul.wide.s32 	%rd1206, %r1174, 4;
	add.s64 	%rd1207, %rd835, %rd1206;
	ld.f32 	%f524, [%rd1207];
	setp.geu.f32 	%p468, %f523, %f524;
	selp.b32 	%r1190, %r1177, %r1174, %p468;
	selp.b32 	%r1191, %r1174, %r1177, %p468;
	mul.wide.s32 	%rd1208, %r1179, 4;
	add.s64 	%rd1209, %rd835, %rd1208;
	ld.f32 	%f525, [%rd1209];
	mul.wide.s32 	%rd1210, %r1176, 4;
	add.s64 	%rd1211, %rd835, %rd1210;
	ld.f32 	%f526, [%rd1211];
	setp.geu.f32 	%p469, %f525, %f526;
	selp.b32 	%r1192, %r1179, %r1176, %p469;
	selp.b32 	%r1193, %r1176, %r1179, %p469;
	mul.wide.s32 	%rd1212, %r1181, 4;
	add.s64 	%rd1213, %rd835, %rd1212;
	ld.f32 	%f527, [%rd1213];
	mul.wide.s32 	%rd1214, %r1178, 4;
	add.s64 	%rd1215, %rd835, %rd1214;
	ld.f32 	%f528, [%rd1215];
	setp.geu.f32 	%p470, %f527, %f528;
	selp.b32 	%r1194, %r1181, %r1178, %p470;
	selp.b32 	%r1195, %r1178, %r1181, %p470;
	mul.wide.s32 	%rd1216, %r1164, 4;
	add.s64 	%rd1217, %rd835, %rd1216;
	ld.f32 	%f529, [%rd1217];
	mul.wide.s32 	%rd1218, %r1180, 4;
	add.s64 	%rd1219, %rd835, %rd1218;
	ld.f32 	%f530, [%rd1219];
	setp.geu.f32 	%p471, %f529, %f530;
	selp.b32 	%r1196, %r1164, %r1180, %p471;
	selp.b32 	%r1197, %r1180, %r1164, %p471;
	mul.wide.s32 	%rd1220, %r1183, 4;
	add.s64 	%rd1221, %rd835, %rd1220;
	ld.f32 	%f531, [%rd1221];
	mul.wide.s32 	%rd1222, %r1167, 4;
	add.s64 	%rd1223, %rd835, %rd1222;
	ld.f32 	%f532, [%rd1223];
	setp.geu.f32 	%p472, %f531, %f532;
	selp.b32 	%r1198, %r1183, %r1167, %p472;
	selp.b32 	%r1199, %r1167, %r1183, %p472;
	mul.wide.s32 	%rd1224, %r1185, 4;
	add.s64 	%rd1225, %rd835, %rd1224;
	ld.f32 	%f533, [%rd1225];
	mul.wide.s32 	%rd1226, %r1182, 4;
	add.s64 	%rd1227, %rd835, %rd1226;
	ld.f32 	%f534, [%rd1227];
	setp.geu.f32 	%p473, %f533, %f534;
	selp.b32 	%r1200, %r1185, %r1182, %p473;
	selp.b32 	%r1201, %r1182, %r1185, %p473;
	mul.wide.s32 	%rd1228, %r1187, 4;
	add.s64 	%rd1229, %rd835, %rd1228;
	ld.f32 	%f535, [%rd1229];
	mul.wide.s32 	%rd1230, %r1184, 4;
	add.s64 	%rd1231, %rd835, %rd1230;
	ld.f32 	%f536, [%rd1231];
	setp.geu.f32 	%p474, %f535, %f536;
	selp.b32 	%r1202, %r1187, %r1184, %p474;
	selp.b32 	%r1203, %r1184, %r1187, %p474;
	mul.wide.s32 	%rd1232, %r1189, 4;
	add.s64 	%rd1233, %rd835, %rd1232;
	ld.f32 	%f537, [%rd1233];
	mul.wide.s32 	%rd1234, %r1186, 4;
	add.s64 	%rd1235, %rd835, %rd1234;
	ld.f32 	%f538, [%rd1235];
	setp.geu.f32 	%p475, %f537, %f538;
	selp.b32 	%r1204, %r1189, %r1186, %p475;
	selp.b32 	%r1205, %r1186, %r1189, %p475;
	mul.wide.s32 	%rd1236, %r1191, 4;
	add.s64 	%rd1237, %rd835, %rd1236;
	ld.f32 	%f539, [%rd1237];
	mul.wide.s32 	%rd1238, %r1188, 4;
	add.s64 	%rd1239, %rd835, %rd1238;
	ld.f32 	%f540, [%rd1239];
	setp.geu.f32 	%p476, %f539, %f540;
	selp.b32 	%r1206, %r1191, %r1188, %p476;
	selp.b32 	%r1207, %r1188, %r1191, %p476;
	mul.wide.s32 	%rd1240, %r1193, 4;
	add.s64 	%rd1241, %rd835, %rd1240;
	ld.f32 	%f541, [%rd1241];
	mul.wide.s32 	%rd1242, %r1190, 4;
	add.s64 	%rd1243, %rd835, %rd1242;
	ld.f32 	%f542, [%rd1243];
	setp.geu.f32 	%p477, %f541, %f542;
	selp.b32 	%r1208, %r1193, %r1190, %p477;
	selp.b32 	%r1209, %r1190, %r1193, %p477;
	mul.wide.s32 	%rd1244, %r1195, 4;
	add.s64 	%rd1245, %rd835, %rd1244;
	ld.f32 	%f543, [%rd1245];
	mul.wide.s32 	%rd1246, %r1192, 4;
	add.s64 	%rd1247, %rd835, %rd1246;
	ld.f32 	%f544, [%rd1247];
	setp.geu.f32 	%p478, %f543, %f544;
	selp.b32 	%r1210, %r1195, %r1192, %p478;
	selp.b32 	%r1211, %r1192, %r1195, %p478;
	mul.wide.s32 	%rd1248, %r1197, 4;
	add.s64 	%rd1249, %rd835, %rd1248;
	ld.f32 	%f545, [%rd1249];
	mul.wide.s32 	%rd1250, %r1194, 4;
	add.s64 	%rd1251, %rd835, %rd1250;
	ld.f32 	%f546, [%rd1251];
	setp.geu.f32 	%p479, %f545, %f546;
	selp.b32 	%r1212, %r1197, %r1194, %p479;
	selp.b32 	%r1213, %r1194, %r1197, %p479;
	mul.wide.s32 	%rd1252, %r1201, 4;
	add.s64 	%rd1253, %rd835, %rd1252;
	ld.f32 	%f547, [%rd1253];
	mul.wide.s32 	%rd1254, %r1198, 4;
	add.s64 	%rd1255, %rd835, %rd1254;
	ld.f32 	%f548, [%rd1255];
	setp.geu.f32 	%p480, %f547, %f548;
	selp.b32 	%r1214, %r1201, %r1198, %p480;
	selp.b32 	%r1215, %r1198, %r1201, %p480;
	mul.wide.s32 	%rd1256, %r1203, 4;
	add.s64 	%rd1257, %rd835, %rd1256;
	ld.f32 	%f549, [%rd1257];
	mul.wide.s32 	%rd1258, %r1200, 4;
	add.s64 	%rd1259, %rd835, %rd1258;
	ld.f32 	%f550, [%rd1259];
	setp.geu.f32 	%p481, %f549, %f550;
	selp.b32 	%r1216, %r1203, %r1200, %p481;
	selp.b32 	%r1217, %r1200, %r1203, %p481;
	mul.wide.s32 	%rd1260, %r1205, 4;
	add.s64 	%rd1261, %rd835, %rd1260;
	ld.f32 	%f551, [%rd1261];
	mul.wide.s32 	%rd1262, %r1202, 4;
	add.s64 	%rd1263, %rd835, %rd1262;
	ld.f32 	%f552, [%rd1263];
	setp.geu.f32 	%p482, %f551, %f552;
	selp.b32 	%r1218, %r1205, %r1202, %p482;
	selp.b32 	%r1219, %r1202, %r1205, %p482;
	mul.wide.s32 	%rd1264, %r1207, 4;
	add.s64 	%rd1265, %rd835, %rd1264;
	ld.f32 	%f553, [%rd1265];
	mul.wide.s32 	%rd1266, %r1204, 4;
	add.s64 	%rd1267, %rd835, %rd1266;
	ld.f32 	%f554, [%rd1267];
	setp.geu.f32 	%p483, %f553, %f554;
	selp.b32 	%r1220, %r1207, %r1204, %p483;
	selp.b32 	%r1221, %r1204, %r1207, %p483;
	mul.wide.s32 	%rd1268, %r1209, 4;
	add.s64 	%rd1269, %rd835, %rd1268;
	ld.f32 	%f555, [%rd1269];
	mul.wide.s32 	%rd1270, %r1206, 4;
	add.s64 	%rd1271, %rd835, %rd1270;
	ld.f32 	%f556, [%rd1271];
	setp.geu.f32 	%p484, %f555, %f556;
	selp.b32 	%r1222, %r1209, %r1206, %p484;
	selp.b32 	%r1223, %r1206, %r1209, %p484;
	mul.wide.s32 	%rd1272, %r1211, 4;
	add.s64 	%rd1273, %rd835, %rd1272;
	ld.f32 	%f557, [%rd1273];
	mul.wide.s32 	%rd1274, %r1208, 4;
	add.s64 	%rd1275, %rd835, %rd1274;
	ld.f32 	%f558, [%rd1275];
	setp.geu.f32 	%p485, %f557, %f558;
	selp.b32 	%r1224, %r1211, %r1208, %p485;
	selp.b32 	%r1225, %r1208, %r1211, %p485;
	mul.wide.s32 	%rd1276, %r1213, 4;
	add.s64 	%rd1277, %rd835, %rd1276;
	ld.f32 	%f559, [%rd1277];
	mul.wide.s32 	%rd1278, %r1210, 4;
	add.s64 	%rd1279, %rd835, %rd1278;
	ld.f32 	%f560, [%rd1279];
	setp.geu.f32 	%p486, %f559, %f560;
	selp.b32 	%r1226, %r1213, %r1210, %p486;
	selp.b32 	%r1227, %r1210, %r1213, %p486;
	mul.wide.s32 	%rd1280, %r1196, 4;
	add.s64 	%rd1281, %rd835, %rd1280;
	ld.f32 	%f561, [%rd1281];
	mul.wide.s32 	%rd1282, %r1212, 4;
	add.s64 	%rd1283, %rd835, %rd1282;
	ld.f32 	%f562, [%rd1283];
	setp.geu.f32 	%p487, %f561, %f562;
	selp.b32 	%r1228, %r1196, %r1212, %p487;
	selp.b32 	%r1229, %r1212, %r1196, %p487;
	mul.wide.s32 	%rd1284, %r1215, 4;
	add.s64 	%rd1285, %rd835, %rd1284;
	ld.f32 	%f563, [%rd1285];
	mul.wide.s32 	%rd1286, %r1199, 4;
	add.s64 	%rd1287, %rd835, %rd1286;
	ld.f32 	%f564, [%rd1287];
	setp.geu.f32 	%p488, %f563, %f564;
	selp.b32 	%r1230, %r1215, %r1199, %p488;
	selp.b32 	%r1231, %r1199, %r1215, %p488;
	mul.wide.s32 	%rd1288, %r1217, 4;
	add.s64 	%rd1289, %rd835, %rd1288;
	ld.f32 	%f565, [%rd1289];
	mul.wide.s32 	%rd1290, %r1214, 4;
	add.s64 	%rd1291, %rd835, %rd1290;
	ld.f32 	%f566, [%rd1291];
	setp.geu.f32 	%p489, %f565, %f566;
	selp.b32 	%r1232, %r1217, %r1214, %p489;
	selp.b32 	%r1233, %r1214, %r1217, %p489;
	mul.wide.s32 	%rd1292, %r1219, 4;
	add.s64 	%rd1293, %rd835, %rd1292;
	ld.f32 	%f567, [%rd1293];
	mul.wide.s32 	%rd1294, %r1216, 4;
	add.s64 	%rd1295, %rd835, %rd1294;
	ld.f32 	%f568, [%rd1295];
	setp.geu.f32 	%p490, %f567, %f568;
	selp.b32 	%r1234, %r1219, %r1216, %p490;
	selp.b32 	%r1235, %r1216, %r1219, %p490;
	mul.wide.s32 	%rd1296, %r1221, 4;
	add.s64 	%rd1297, %rd835, %rd1296;
	ld.f32 	%f569, [%rd1297];
	mul.wide.s32 	%rd1298, %r1218, 4;
	add.s64 	%rd1299, %rd835, %rd1298;
	ld.f32 	%f570, [%rd1299];
	setp.geu.f32 	%p491, %f569, %f570;
	selp.b32 	%r1236, %r1221, %r1218, %p491;
	selp.b32 	%r1237, %r1218, %r1221, %p491;
	mul.wide.s32 	%rd1300, %r1223, 4;
	add.s64 	%rd1301, %rd835, %rd1300;
	ld.f32 	%f571, [%rd1301];
	mul.wide.s32 	%rd1302, %r1220, 4;
	add.s64 	%rd1303, %rd835, %rd1302;
	ld.f32 	%f572, [%rd1303];
	setp.geu.f32 	%p492, %f571, %f572;
	selp.b32 	%r1238, %r1223, %r1220, %p492;
	selp.b32 	%r1239, %r1220, %r1223, %p492;
	mul.wide.s32 	%rd1304, %r1225, 4;
	add.s64 	%rd1305, %rd835, %rd1304;
	ld.f32 	%f573, [%rd1305];
	mul.wide.s32 	%rd1306, %r1222, 4;
	add.s64 	%rd1307, %rd835, %rd1306;
	ld.f32 	%f574, [%rd1307];
	setp.geu.f32 	%p493, %f573, %f574;
	selp.b32 	%r1240, %r1225, %r1222, %p493;
	selp.b32 	%r1241, %r1222, %r1225, %p493;
	mul.wide.s32 	%rd1308, %r1227, 4;
	add.s64 	%rd1309, %rd835, %rd1308;
	ld.f32 	%f575, [%rd1309];
	mul.wide.s32 	%rd1310, %r1224, 4;
	add.s64 	%rd1311, %rd835, %rd1310;
	ld.f32 	%f576, [%rd1311];
	setp.geu.f32 	%p494, %f575, %f576;
	selp.b32 	%r1242, %r1227, %r1224, %p494;
	selp.b32 	%r1243, %r1224, %r1227, %p494;
	mul.wide.s32 	%rd1312, %r1229, 4;
	add.s64 	%rd1313, %rd835, %rd1312;
	ld.f32 	%f577, [%rd1313];
	mul.wide.s32 	%rd1314, %r1226, 4;
	add.s64 	%rd1315, %rd835, %rd1314;
	ld.f32 	%f578, [%rd1315];
	setp.geu.f32 	%p495, %f577, %f578;
	selp.b32 	%r1244, %r1229, %r1226, %p495;
	selp.b32 	%r1245, %r1226, %r1229, %p495;
	mul.wide.s32 	%rd1316, %r1233, 4;
	add.s64 	%rd1317, %rd835, %rd1316;
	ld.f32 	%f579, [%rd1317];
	mul.wide.s32 	%rd1318, %r1230, 4;
	add.s64 	%rd1319, %rd835, %rd1318;
	ld.f32 	%f580, [%rd1319];
	setp.geu.f32 	%p496, %f579, %f580;
	selp.b32 	%r1246, %r1233, %r1230, %p496;
	selp.b32 	%r1247, %r1230, %r1233, %p496;
	mul.wide.s32 	%rd1320, %r1235, 4;
	add.s64 	%rd1321, %rd835, %rd1320;
	ld.f32 	%f581, [%rd1321];
	mul.wide.s32 	%rd1322, %r1232, 4;
	add.s64 	%rd1323, %rd835, %rd1322;
	ld.f32 	%f582, [%rd1323];
	setp.geu.f32 	%p497, %f581, %f582;
	selp.b32 	%r1248, %r1235, %r1232, %p497;
	selp.b32 	%r1249, %r1232, %r1235, %p497;
	mul.wide.s32 	%rd1324, %r1237, 4;
	add.s64 	%rd1325, %rd835, %rd1324;
	ld.f32 	%f583, [%rd1325];
	mul.wide.s32 	%rd1326, %r1234, 4;
	add.s64 	%rd1327, %rd835, %rd1326;
	ld.f32 	%f584, [%rd1327];
	setp.geu.f32 	%p498, %f583, %f584;
	selp.b32 	%r1250, %r1237, %r1234, %p498;
	selp.b32 	%r1251, %r1234, %r1237, %p498;
	mul.wide.s32 	%rd1328, %r1239, 4;
	add.s64 	%rd1329, %rd835, %rd1328;
	ld.f32 	%f585, [%rd1329];
	mul.wide.s32 	%rd1330, %r1236, 4;
	add.s64 	%rd1331, %rd835, %rd1330;
	ld.f32 	%f586, [%rd1331];
	setp.geu.f32 	%p499, %f585, %f586;
	selp.b32 	%r1252, %r1239, %r1236, %p499;
	selp.b32 	%r1253, %r1236, %r1239, %p499;
	mul.wide.s32 	%rd1332, %r1241, 4;
	add.s64 	%rd1333, %rd835, %rd1332;
	ld.f32 	%f587, [%rd1333];
	mul.wide.s32 	%rd1334, %r1238, 4;
	add.s64 	%rd1335, %rd835, %rd1334;
	ld.f32 	%f588, [%rd1335];
	setp.geu.f32 	%p500, %f587, %f588;
	selp.b32 	%r1254, %r1241, %r1238, %p500;
	selp.b32 	%r1255, %r1238, %r1241, %p500;
	mul.wide.s32 	%rd1336, %r1243, 4;
	add.s64 	%rd1337, %rd835, %rd1336;
	ld.f32 	%f589, [%rd1337];
	mul.wide.s32 	%rd1338, %r1240, 4;
	add.s64 	%rd1339, %rd835, %rd1338;
	ld.f32 	%f590, [%rd1339];
	setp.geu.f32 	%p501, %f589, %f590;
	selp.b32 	%r1256, %r1243, %r1240, %p501;
	selp.b32 	%r1257, %r1240, %r1243, %p501;
	mul.wide.s32 	%rd1340, %r1245, 4;
	add.s64 	%rd1341, %rd835, %rd1340;
	ld.f32 	%f591, [%rd1341];
	mul.wide.s32 	%rd1342, %r1242, 4;
	add.s64 	%rd1343, %rd835, %rd1342;
	ld.f32 	%f592, [%rd1343];
	setp.geu.f32 	%p502, %f591, %f592;
	selp.b32 	%r1258, %r1245, %r1242, %p502;
	selp.b32 	%r1259, %r1242, %r1245, %p502;
	mul.wide.s32 	%rd1344, %r1228, 4;
	add.s64 	%rd1345, %rd835, %rd1344;
	ld.f32 	%f593, [%rd1345];
	mul.wide.s32 	%rd1346, %r1244, 4;
	add.s64 	%rd1347, %rd835, %rd1346;
	ld.f32 	%f594, [%rd1347];
	setp.geu.f32 	%p503, %f593, %f594;
	selp.b32 	%r1512, %r1228, %r1244, %p503;
	selp.b32 	%r1260, %r1244, %r1228, %p503;
	mul.wide.s32 	%rd1348, %r1247, 4;
	add.s64 	%rd1349, %rd835, %rd1348;
	ld.f32 	%f595, [%rd1349];
	mul.wide.s32 	%rd1350, %r1231, 4;
	add.s64 	%rd1351, %rd835, %rd1350;
	ld.f32 	%f596, [%rd1351];
	setp.geu.f32 	%p504, %f595, %f596;
	selp.b32 	%r1474, %r1247, %r1231, %p504;
	selp.b32 	%r1475, %r1231, %r1247, %p504;
	mul.wide.s32 	%rd1352, %r1249, 4;
	add.s64 	%rd1353, %rd835, %rd1352;
	ld.f32 	%f597, [%rd1353];
	mul.wide.s32 	%rd1354, %r1246, 4;
	add.s64 	%rd1355, %rd835, %rd1354;
	ld.f32 	%f598, [%rd1355];
	setp.geu.f32 	%p505, %f597, %f598;
	selp.b32 	%r1472, %r1249, %r1246, %p505;
	selp.b32 	%r1473, %r1246, %r1249, %p505;
	mul.wide.s32 	%rd1356, %r1251, 4;
	add.s64 	%rd1357, %rd835, %rd1356;
	ld.f32 	%f599, [%rd1357];
	mul.wide.s32 	%rd1358, %r1248, 4;
	add.s64 	%rd1359, %rd835, %rd1358;
	ld.f32 	%f600, [%rd1359];
	setp.geu.f32 	%p506, %f599, %f600;
	selp.b32 	%r1470, %r1251, %r1248, %p506;
	selp.b32 	%r1471, %r1248, %r1251, %p506;
	mul.wide.s32 	%rd1360, %r1253, 4;
	add.s64 	%rd1361, %rd835, %rd1360;
	ld.f32 	%f601, [%rd1361];
	mul.wide.s32 	%rd1362, %r1250, 4;
	add.s64 	%rd1363, %rd835, %rd1362;
	ld.f32 	%f602, [%rd1363];
	setp.geu.f32 	%p507, %f601, %f602;
	selp.b32 	%r1468, %r1253, %r1250, %p507;
	selp.b32 	%r1469, %r1250, %r1253, %p507;
	mul.wide.s32 	%rd1364, %r1255, 4;
	add.s64 	%rd1365, %rd835, %rd1364;
	ld.f32 	%f603, [%rd1365];
	mul.wide.s32 	%rd1366, %r1252, 4;
	add.s64 	%rd1367, %rd835, %rd1366;
	ld.f32 	%f604, [%rd1367];
	setp.geu.f32 	%p508, %f603, %f604;
	selp.b32 	%r1466, %r1255, %r1252, %p508;
	selp.b32 	%r1467, %r1252, %r1255, %p508;
	mul.wide.s32 	%rd1368, %r1257, 4;
	add.s64 	%rd1369, %rd835, %rd1368;
	ld.f32 	%f605, [%rd1369];
	mul.wide.s32 	%rd1370, %r1254, 4;
	add.s64 	%rd1371, %rd835, %rd1370;
	ld.f32 	%f606, [%rd1371];
	setp.geu.f32 	%p509, %f605, %f606;
	selp.b32 	%r1464, %r1257, %r1254, %p509;
	selp.b32 	%r1465, %r1254, %r1257, %p509;
	mul.wide.s32 	%rd1372, %r1259, 4;
	add.s64 	%rd1373, %rd835, %rd1372;
	ld.f32 	%f607, [%rd1373];
	mul.wide.s32 	%rd1374, %r1256, 4;
	add.s64 	%rd1375, %rd835, %rd1374;
	ld.f32 	%f608, [%rd1375];
	setp.geu.f32 	%p510, %f607, %f608;
	selp.b32 	%r1462, %r1259, %r1256, %p510;
	selp.b32 	%r1463, %r1256, %r1259, %p510;
	mul.wide.s32 	%rd1376, %r1260, 4;
	add.s64 	%rd1377, %rd835, %rd1376;
	ld.f32 	%f609, [%rd1377];
	mul.wide.s32 	%rd1378, %r1258, 4;
	add.s64 	%rd1379, %rd835, %rd1378;
	ld.f32 	%f610, [%rd1379];
	setp.geu.f32 	%p511, %f609, %f610;
	selp.b32 	%r1460, %r1260, %r1258, %p511;
	selp.b32 	%r1461, %r1258, %r1260, %p511;
	mad.lo.s32 	%r24, %r2, 68, %r987;
	mov.b32 	%r1476, 2;
$L__BB8_2:
	mov.u32 	%r42, %r1476;
	bar.sync 	0;
	add.s32 	%r1261, %r42, -1;
	shr.u32 	%r1262, %r42, 1;
	st.shared.u32 	[%r24], %r1475;
	st.shared.u32 	[%r24+4], %r1474;
	st.shared.u32 	[%r24+8], %r1473;
	st.shared.u32 	[%r24+12], %r1472;
	st.shared.u32 	[%r24+16], %r1471;
	st.shared.u32 	[%r24+20], %r1470;
	st.shared.u32 	[%r24+24], %r1469;
	st.shared.u32 	[%r24+28], %r1468;
	st.shared.u32 	[%r24+32], %r1467;
	st.shared.u32 	[%r24+36], %r1466;
	st.shared.u32 	[%r24+40], %r1465;
	st.shared.u32 	[%r24+44], %r1464;
	st.shared.u32 	[%r24+48], %r1463;
	st.shared.u32 	[%r24+52], %r1462;
	st.shared.u32 	[%r24+56], %r1461;
	st.shared.u32 	[%r24+60], %r1460;
	st.shared.u32 	[%r24+64], %r1512;
	bar.sync 	0;
	neg.s32 	%r1263, %r42;
	and.b32  	%r1264, %r2, %r1263;
	mul.lo.s32 	%r1265, %r1264, 17;
	mul.lo.s32 	%r1266, %r1262, 17;
	and.b32  	%r1267, %r1261, %r2;
	mul.lo.s32 	%r1268, %r1267, 17;
	min.u32 	%r43, %r1268, 4352;
	min.u32 	%r44, %r1265, 4352;
	add.s32 	%r1269, %r44, %r1266;
	min.u32 	%r45, %r1269, 4352;
	add.s32 	%r1270, %r45, %r1266;
	min.u32 	%r46, %r1270, 4352;
	sub.s32 	%r1271, %r45, %r44;
	sub.s32 	%r1272, %r46, %r45;
	setp.lt.s32 	%p512, %r43, %r1272;
	sub.s32 	%r1273, %r43, %r1272;
	selp.b32 	%r1479, 0, %r1273, %p512;
	min.s32 	%r1477, %r1271, %r43;
	setp.ge.s32 	%p513, %r1479, %r1477;
	ld.global.u64 	%rd5, [a_f];
	@%p513 bra 	$L__BB8_5;
	add.s32 	%r49, %r45, %r43;
$L__BB8_4:
	sub.s32 	%r1274, %r1477, %r1479;
	shr.u32 	%r1275, %r1274, 31;
	add.s32 	%r1276, %r1274, %r1275;
	shr.s32 	%r1277, %r1276, 1;
	add.s32 	%r1278, %r1277, %r1479;
	add.s32 	%r1279, %r1278, %r44;
	shl.b32 	%r1280, %r1279, 2;
	mov.u32 	%r1281, _ZZN3cub18CUB_300001_SM_10006detail10merge_sort30DeviceMergeSortBlockSortKernelINS2_10policy_hubIN6thrust24THRUST_300001_SM_1000_NS10device_ptrIiEEE9Policy600ES8_PNS0_8NullTypeES8_SC_j4cmpfiSB_EEvbT0_T1_T2_T3_T4_PT6_PT7_T5_NS1_7vsmem_tEE19static_temp_storage;
	add.s32 	%r1282, %r1281, %r1280;
	ld.shared.u32 	%r1283, [%r1282];
	not.b32 	%r1284, %r1278;
	add.s32 	%r1285, %r49, %r1284;
	shl.b32 	%r1286, %r1285, 2;
	add.s32 	%r1287, %r1281, %r1286;
	ld.shared.u32 	%r1288, [%r1287];
	mul.wide.s32 	%rd1380, %r1288, 4;
	add.s64 	%rd1381, %rd5, %rd1380;
	ld.f32 	%f611, [%rd1381];
	mul.wide.s32 	%rd1382, %r1283, 4;
	add.s64 	%rd1383, %rd5, %rd1382;
	ld.f32 	%f612, [%rd1383];
	setp.geu.f32 	%p514, %f611, %f612;
	add.s32 	%r1289, %r1278, 1;
	selp.b32 	%r1479, %r1289, %r1479, %p514;
	selp.b32 	%r1477, %r1477, %r1278, %p514;
	setp.lt.s32 	%p515, %r1479, %r1477;
	@%p515 bra 	$L__BB8_4;
$L__BB8_5:
	add.s32 	%r55, %r1479, %r44;
	add.s32 	%r1290, %r45, %r43;
	sub.s32 	%r56, %r1290, %r1479;
	shl.b32 	%r1291, %r55, 2;
	mov.u32 	%r1292, _ZZN3cub18CUB_300001_SM_10006detail10merge_sort30DeviceMergeSortBlockSortKernelINS2_10policy_hubIN6thrust24THRUST_300001_SM_1000_NS10device_ptrIiEEE9Policy600ES8_PNS0_8NullTypeES8_SC_j4cmpfiSB_EEvbT0_T1_T2_T3_T4_PT6_PT7_T5_NS1_7vsmem_tEE19static_temp_storage;
	add.s32 	%r1293, %r1292, %r1291;
	ld.shared.u32 	%r1482, [%r1293];
	shl.b32 	%r1294, %r56, 2;
	add.s32 	%r1295, %r1292, %r1294;
	ld.shared.u32 	%r1481, [%r1295];
	setp.ge.s32 	%p517, %r56, %r46;
	mov.pred 	%p601, 0;
	@%p517 bra 	$L__BB8_8;
	setp.ge.s32 	%p519, %r55, %r45;
	mov.pred 	%p601, -1;
	@%p519 bra 	$L__BB8_8;
	mul.wide.s32 	%rd1384, %r1481, 4;
	add.s64 	%rd1385, %rd5, %rd1384;
	ld.f32 	%f613, [%rd1385];
	mul.wide.s32 	%rd1386, %r1482, 4;
	add.s64 	%rd1387, %rd5, %rd1386;
	ld.f32 	%f614, [%rd1387];
	setp.lt.f32 	%p601, %f613, %f614;
$L__BB8_8:
	selp.b32 	%r1475, %r1481, %r1482, %p601;
	selp.u32 	%r1296, 1, 0, %p601;
	add.s32 	%r60, %r56, %r1296;
	not.pred 	%p520, %p601;
	selp.u32 	%r1297, 1, 0, %p520;
	add.s32 	%r61, %r55, %r1297;
	@%p520 bra 	$L__BB8_10;
	shl.b32 	%r1301, %r60, 2;
	add.s32 	%r1303, %r1292, %r1301;
	ld.shared.u32 	%r1481, [%r1303];
	bra.uni 	$L__BB8_11;
$L__BB8_10:
	shl.b32 	%r1298, %r61, 2;
	add.s32 	%r1300, %r1292, %r1298;
	ld.shared.u32 	%r1482, [%r1300];
$L__BB8_11:
	setp.ge.s32 	%p522, %r60, %r46;
	mov.pred 	%p602, 0;
	@%p522 bra 	$L__BB8_14;
	setp.ge.s32 	%p524, %r61, %r45;
	mov.pred 	%p602, -1;
	@%p524 bra 	$L__BB8_14;
	mul.wide.s32 	%rd1388, %r1481, 4;
	add.s64 	%rd1389, %rd5, %rd1388;
	ld.f32 	%f615, [%rd1389];
	mul.wide.s32 	%rd1390, %r1482, 4;
	add.s64 	%rd1391, %rd5, %rd1390;
	ld.f32 	%f616, [%rd1391];
	setp.lt.f32 	%p602, %f615, %f616;
$L__BB8_14:
	selp.b32 	%r1474, %r1481, %r1482, %p602;
	selp.u32 	%r1304, 1, 0, %p602;
	add.s32 	%r67, %r60, %r1304;
	not.pred 	%p525, %p602;
	selp.u32 	%r1305, 1, 0, %p525;
	add.s32 	%r68, %r61, %r1305;
	@%p602 bra 	$L__BB8_16;
	shl.b32 	%r1306, %r68, 2;
	add.s32 	%r1308, %r1292, %r1306;
	ld.shared.u32 	%r1482, [%r1308];
	bra.uni 	$L__BB8_17;
$L__BB8_16:
	shl.b32 	%r1309, %r67, 2;
	add.s32 	%r1311, %r1292, %r1309;
	ld.shared.u32 	%r1481, [%r1311];
$L__BB8_17:
	setp.ge.s32 	%p527, %r67, %r46;
	mov.pred 	%p603, 0;
	@%p527 bra 	$L__BB8_20;
	setp.ge.s32 	%p529, %r68, %r45;
	mov.pred 	%p603, -1;
	@%p529 bra 	$L__BB8_20;
	mul.wide.s32 	%rd1392, %r1481, 4;
	add.s64 	%rd1393, %rd5, %rd1392;
	ld.f32 	%f617, [%rd1393];
	mul.wide.s32 	%rd1394, %r1482, 4;
	add.s64 	%rd1395, %rd5, %rd1394;
	ld.f32 	%f618, [%rd1395];
	setp.lt.f32 	%p603, %f617, %f618;
$L__BB8_20:
	selp.b32 	%r1473, %r1481, %r1482, %p603;
	selp.u32 	%r1312, 1, 0, %p603;
	add.s32 	%r74, %r67, %r1312;
	not.pred 	%p530, %p603;
	selp.u32 	%r1313, 1, 0, %p530;
	add.s32 	%r75, %r68, %r1313;
	@%p603 bra 	$L__BB8_22;
	shl.b32 	%r1314, %r75, 2;
	add.s32 	%r1316, %r1292, %r1314;
	ld.shared.u32 	%r1482, [%r1316];
	bra.uni 	$L__BB8_23;
$L__BB8_22:
	shl.b32 	%r1317, %r74, 2;
	add.s32 	%r1319, %r1292, %r1317;
	ld.shared.u32 	%r1481, [%r1319];
$L__BB8_23:
	setp.ge.s32 	%p532, %r74, %r46;
	mov.pred 	%p604, 0;
	@%p532 bra 	$L__BB8_26;
	setp.ge.s32 	%p534, %r75, %r45;
	mov.pred 	%p604, -1;
	@%p534 bra 	$L__BB8_26;
	mul.wide.s32 	%rd1396, %r1481, 4;
	add.s64 	%rd1397, %rd5, %rd1396;
	ld.f32 	%f619, [%rd1397];
	mul.wide.s32 	%rd1398, %r1482, 4;
	add.s64 	%rd1399, %rd5, %rd1398;
	ld.f32 	%f620, [%rd1399];
	setp.lt.f32 	%p604, %f619, %f620;
$L__BB8_26:
	selp.b32 	%r1472, %r1481, %r1482, %p604;
	selp.u32 	%r1320, 1, 0, %p604;
	add.s32 	%r81, %r74, %r1320;
	not.pred 	%p535, %p604;
	selp.u32 	%r1321, 1, 0, %p535;
	add.s32 	%r82, %r75, %r1321;
	@%p604 bra 	$L__BB8_28;
	shl.b32 	%r1322, %r82, 2;
	add.s32 	%r1324, %r1292, %r1322;
	ld.shared.u32 	%r1482, [%r1324];
	bra.uni 	$L__BB8_29;
$L__BB8_28:
	shl.b32 	%r1325, %r81, 2;
	add.s32 	%r1327, %r1292, %r1325;
	ld.shared.u32 	%r1481, [%r1327];
$L__BB8_29:
	setp.ge.s32 	%p537, %r81, %r46;
	mov.pred 	%p605, 0;
	@%p537 bra 	$L__BB8_32;
	setp.ge.s32 	%p539, %r82, %r45;
	mov.pred 	%p605, -1;
	@%p539 bra 	$L__BB8_32;
	mul.wide.s32 	%rd1400, %r1481, 4;
	add.s64 	%rd1401, %rd5, %rd1400;
	ld.f32 	%f621, [%rd1401];
	mul.wide.s32 	%rd1402, %r1482, 4;
	add.s64 	%rd1403, %rd5, %rd1402;
	ld.f32 	%f622, [%rd1403];
	setp.lt.f32 	%p605, %f621, %f622;
$L__BB8_32:
	selp.b32 	%r1471, %r1481, %r1482, %p605;
	selp.u32 	%r1328, 1, 0, %p605;
	add.s32 	%r88, %r81, %r1328;
	not.pred 	%p540, %p605;
	selp.u32 	%r1329, 1, 0, %p540;
	add.s32 	%r89, %r82, %r1329;
	@%p605 bra 	$L__BB8_34;
	shl.b32 	%r1330, %r89, 2;
	add.s32 	%r1332, %r1292, %r1330;
	ld.shared.u32 	%r1482, [%r1332];
	bra.uni 	$L__BB8_35;
$L__BB8_34:
	shl.b32 	%r1333, %r88, 2;
	add.s32 	%r1335, %r1292, %r1333;
	ld.shared.u32 	%r1481, [%r1335];
$L__BB8_35:
	setp.ge.s32 	%p542, %r88, %r46;
	mov.pred 	%p606, 0;
	@%p542 bra 	$L__BB8_38;
	setp.ge.s32 	%p544, %r89, %r45;
	mov.pred 	%p606, -1;
	@%p544 bra 	$L__BB8_38;
	mul.wide.s32 	%rd1404, %r1481, 4;
	add.s64 	%rd1405, %rd5, %rd1404;
	ld.f32 	%f623, [%rd1405];
	mul.wide.s32 	%rd1406, %r1482, 4;
	add.s64 	%rd1407, %rd5, %rd1406;
	ld.f32 	%f624, [%rd1407];
	setp.lt.f32 	%p606, %f623, %f624;
$L__BB8_38:
	selp.b32 	%r1470, %r1481, %r1482, %p606;
	selp.u32 	%r1336, 1, 0, %p606;
	add.s32 	%r95, %r88, %r1336;
	not.pred 	%p545, %p606;
	selp.u32 	%r1337, 1, 0, %p545;
	add.s32 	%r96, %r89, %r1337;
	@%p606 bra 	$L__BB8_40;
	shl.b32 	%r1338, %r96, 2;
	add.s32 	%r1340, %r1292, %r1338;
	ld.shared.u32 	%r1482, [%r1340];
	bra.uni 	$L__BB8_41;
$L__BB8_40:
	shl.b32 	%r1341, %r95, 2;
	add.s32 	%r1343, %r1292, %r1341;
	ld.shared.u32 	%r1481, [%r1343];
$L__BB8_41:
	setp.ge.s32 	%p547, %r95, %r46;
	mov.pred 	%p607, 0;
	@%p547 bra 	$L__BB8_44;
	setp.ge.s32 	%p549, %r96, %r45;
	mov.pred 	%p607, -1;
	@%p549 bra 	$L__BB8_44;
	mul.wide.s32 	%rd1408, %r1481, 4;
	add.s64 	%rd1409, %rd5, %rd1408;
	ld.f32 	%f625, [%rd1409];
	mul.wide.s32 	%rd1410, %r1482, 4;
	add.s64 	%rd1411, %rd5, %rd1410;
	ld.f32 	%f626, [%rd1411];
	setp.lt.f32 	%p607, %f625, %f626;
$L__BB8_44:
	selp.b32 	%r1469, %r1481, %r1482, %p607;
	selp.u32 	%r1344, 1, 0, %p607;
	add.s32 	%r102, %r95, %r1344;
	not.pred 	%p550, %p607;
	selp.u32 	%r1345, 1, 0, %p550;
	add.s32 	%r103, %r96, %r1345;
	@%p607 bra 	$L__BB8_46;
	shl.b32 	%r1346, %r103, 2;
	add.s32 	%r1348, %r1292, %r1346;
	ld.shared.u32 	%r1482, [%r1348];
	bra.uni 	$L__BB8_47;
$L__BB8_46:
	shl.b32 	%r1349, %r102, 2;
	add.s32 	%r1351, %r1292, %r1349;
	ld.shared.u32 	%r1481, [%r1351];
$L__BB8_47:
	setp.ge.s32 	%p552, %r102, %r46;
	mov.pred 	%p608, 0;
	@%p552 bra 	$L__BB8_50;
	setp.ge.s32 	%p554, %r103, %r45;
	mov.pred 	%p608, -1;
	@%p554 bra 	$L__BB8_50;
	mul.wide.s32 	%rd1412, %r1481, 4;
	add.s64 	%rd1413, %rd5, %rd1412;
	ld.f32 	%f627, [%rd1413];
	mul.wide.s32 	%rd1414, %r1482, 4;
	add.s64 	%rd1415, %rd5, %rd1414;
	ld.f32 	%f628, [%rd1415];
	setp.lt.f32 	%p608, %f627, %f628;
$L__BB8_50:
	selp.b32 	%r1468, %r1481, %r1482, %p608;
	selp.u32 	%r1352, 1, 0, %p608;
	add.s32 	%r109, %r102, %r1352;
	not.pred 	%p555, %p608;
	selp.u32 	%r1353, 1, 0, %p555;
	add.s32 	%r110, %r103, %r1353;
	@%p608 bra 	$L__BB8_52;
	shl.b32 	%r1354, %r110, 2;
	add.s32 	%r1356, %r1292, %r1354;
	ld.shared.u32 	%r1482, [%r1356];
	bra.uni 	$L__BB8_53;
$L__BB8_52:
	shl.b32 	%r1357, %r109, 2;
	add.s32 	%r1359, %r1292, %r1357;
	ld.shared.u32 	%r1481, [%r1359];
$L__BB8_53:
	setp.ge.s32 	%p557, %r109, %r46;
	mov.pred 	%p609, 0;
	@%p557 bra 	$L__BB8_56;
	setp.ge.s32 	%p559, %r110, %r45;
	mov.pred 	%p609, -1;
	@%p559 bra 	$L__BB8_56;
	mul.wide.s32 	%rd1416, %r1481, 4;
	add.s64 	%rd1417, %rd5, %rd1416;
	ld.f32 	%f629, [%rd1417];
	mul.wide.s32 	%rd1418, %r1482, 4;
	add.s64 	%rd1419, %rd5, %rd1418;
	ld.f32 	%f630, [%rd1419];
	setp.lt.f32 	%p609, %f629, %f630;
$L__BB8_56:
	selp.b32 	%r1467, %r1481, %r1482, %p609;
	selp.u32 	%r1360, 1, 0, %p609;
	add.s32 	%r116, %r109, %r1360;
	not.pred 	%p560, %p609;
	selp.u32 	%r1361, 1, 0, %p560;
	add.s32 	%r117, %r110, %r1361;
	@%p609 bra 	$L__BB8_58;
	shl.b32 	%r1362, %r117, 2;
	add.s32 	%r1364, %r1292, %r1362;
	ld.shared.u32 	%r1482, [%r1364];
	bra.uni 	$L__BB8_59;
$L__BB8_58:
	shl.b32 	%r1365, %r116, 2;
	add.s32 	%r1367, %r1292, %r1365;
	ld.shared.u32 	%r1481, [%r1367];
$L__BB8_59:
	setp.ge.s32 	%p562, %r116, %r46;
	mov.pred 	%p610, 0;
	@%p562 bra 	$L__BB8_62;
	setp.ge.s32 	%p564, %r117, %r45;
	mov.pred 	%p610, -1;
	@%p564 bra 	$L__BB8_62;
	mul.wide.s32 	%rd1420, %r1481, 4;
	add.s64 	%rd1421, %rd5, %rd1420;
	ld.f32 	%f631, [%rd1421];
	mul.wide.s32 	%rd1422, %r1482, 4;
	add.s64 	%rd1423, %rd5, %rd1422;
	ld.f32 	%f632, [%rd1423];
	setp.lt.f32 	%p610, %f631, %f632;
$L__BB8_62:
	selp.b32 	%r1466, %r1481, %r1482, %p610;
	selp.u32 	%r1368, 1, 0, %p610;
	add.s32 	%r123, %r116, %r1368;
	not.pred 	%p565, %p610;
	selp.u32 	%r1369, 1, 0, %p565;
	add.s32 	%r124, %r117, %r1369;
	@%p610 bra 	$L__BB8_64;
	shl.b32 	%r1370, %r124, 2;
	add.s32 	%r1372, %r1292, %r1370;
	ld.shared.u32 	%r1482, [%r1372];
	bra.uni 	$L__BB8_65;
$L__BB8_64:
	shl.b32 	%r1373, %r123, 2;
	add.s32 	%r1375, %r1292, %r1373;
	ld.shared.u32 	%r1481, [%r1375];
$L__BB8_65:
	setp.ge.s32 	%p567, %r123, %r46;
	mov.pred 	%p611, 0;
	@%p567 bra 	$L__BB8_68;
	setp.ge.s32 	%p569, %r124, %r45;
	mov.pred 	%p611, -1;
	@%p569 bra 	$L__BB8_68;
	mul.wide.s32 	%rd1424, %r1481, 4;
	add.s64 	%rd1425, %rd5, %rd1424;
	ld.f32 	%f633, [%rd1425];
	mul.wide.s32 	%rd1426, %r1482, 4;
	add.s64 	%rd1427, %rd5, %rd1426;
	ld.f32 	%f634, [%rd1427];
	setp.lt.f32 	%p611, %f633, %f634;
$L__BB8_68:
	selp.b32 	%r1465, %r1481, %r1482, %p611;
	selp.u32 	%r1376, 1, 0, %p611;
	add.s32 	%r130, %r123, %r1376;
	not.pred 	%p570, %p611;
	selp.u32 	%r1377, 1, 0, %p570;
	add.s32 	%r131, %r124, %r1377;
	@%p611 bra 	$L__BB8_70;
	shl.b32 	%r1378, %r131, 2;
	add.s32 	%r1380, %r1292, %r1378;
	ld.shared.u32 	%r1482, [%r1380];
	bra.uni 	$L__BB8_71;
$L__BB8_70:
	shl.b32 	%r1381, %r130, 2;
	add.s32 	%r1383, %r1292, %r1381;
	ld.shared.u32 	%r1481, [%r1383];
$L__BB8_71:
	setp.ge.s32 	%p572, %r130, %r46;
	mov.pred 	%p612, 0;
	@%p572 bra 	$L__BB8_74;
	setp.ge.s32 	%p574, %r131, %r45;
	mov.pred 	%p612, -1;
	@%p574 bra 	$L__BB8_74;
	mul.wide.s32 	%rd1428, %r1481, 4;
	add.s64 	%rd1429, %rd5, %rd1428;
	ld.f32 	%f635, [%rd1429];
	mul.wide.s32 	%rd1430, %r1482, 4;
	add.s64 	%rd1431, %rd5, %rd1430;
	ld.f32 	%f636, [%rd1431];
	setp.lt.f32 	%p612, %f635, %f636;
$L__BB8_74:
	selp.b32 	%r1464, %r1481, %r1482, %p612;
	selp.u32 	%r1384, 1, 0, %p612;
	add.s32 	%r137, %r130, %r1384;
	not.pred 	%p575, %p612;
	selp.u32 	%r1385, 1, 0, %p575;
	add.s32 	%r138, %r131, %r1385;
	@%p612 bra 	$L__BB8_76;
	shl.b32 	%r1386, %r138, 2;
	add.s32 	%r1388, %r1292, %r1386;
	ld.shared.u32 	%r1482, [%r1388];
	bra.uni 	$L__BB8_77;
$L__BB8_76:
	shl.b32 	%r1389, %r137, 2;
	add.s32 	%r1391, %r1292, %r1389;
	ld.shared.u32 	%r1481, [%r1391];
$L__BB8_77:
	setp.ge.s32 	%p577, %r137, %r46;
	mov.pred 	%p613, 0;
	@%p577 bra 	$L__BB8_80;
	setp.ge.s32 	%p579, %r138, %r45;
	mov.pred 	%p613, -1;
	@%p579 bra 	$L__BB8_80;
	mul.wide.s32 	%rd1432, %r1481, 4;
	add.s64 	%rd1433, %rd5, %rd1432;
	ld.f32 	%f637, [%rd1433];
	mul.wide.s32 	%rd1434, %r1482, 4;
	add.s64 	%rd1435, %rd5, %rd1434;
	ld.f32 	%f638, [%rd1435];
	setp.lt.f32 	%p613, %f637, %f638;
$L__BB8_80:
	selp.b32 	%r1463, %r1481, %r1482, %p613;
	selp.u32 	%r1392, 1, 0, %p613;
	add.s32 	%r144, %r137, %r1392;
	not.pred 	%p580, %p613;
	selp.u32 	%r1393, 1, 0, %p580;
	add.s32 	%r145, %r138, %r1393;
	@%p613 bra 	$L__BB8_82;
	shl.b32 	%r1394, %r145, 2;
	add.s32 	%r1396, %r1292, %r1394;
	ld.shared.u32 	%r1482, [%r1396];
	bra.uni 	$L__BB8_83;
$L__BB8_82:
	shl.b32 	%r1397, %r144, 2;
	add.s32 	%r1399, %r1292, %r1397;
	ld.shared.u32 	%r1481, [%r1399];
$L__BB8_83:
	setp.ge.s32 	%p582, %r144, %r46;
	mov.pred 	%p614, 0;
	@%p582 bra 	$L__BB8_86;
	setp.ge.s32 	%p584, %r145, %r45;
	mov.pred 	%p614, -1;
	@%p584 bra 	$L__BB8_86;
	mul.wide.s32 	%rd1436, %r1481, 4;
	add.s64 	%rd1437, %rd5, %rd1436;
	ld.f32 	%f639, [%rd1437];
	mul.wide.s32 	%rd1438, %r1482, 4;
	add.s64 	%rd1439, %rd5, %rd1438;
	ld.f32 	%f640, [%rd1439];
	setp.lt.f32 	%p614, %f639, %f640;
$L__BB8_86:
	selp.b32 	%r1462, %r1481, %r1482, %p614;
	selp.u32 	%r1400, 1, 0, %p614;
	add.s32 	%r151, %r144, %r1400;
	not.pred 	%p585, %p614;
	selp.u32 	%r1401, 1, 0, %p585;
	add.s32 	%r152, %r145, %r1401;
	@%p614 bra 	$L__BB8_88;
	shl.b32 	%r1402, %r152, 2;
	mov.u32 	%r1403, _ZZN3cub18CUB_300001_SM_10006detail10merge_sort30DeviceMergeSortBlockSortKernelINS2_10policy_hubIN6thrust24THRUST_300001_SM_1000_NS10device_ptrIiEEE9Policy600ES8_PNS0_8NullTypeES8_SC_j4cmpfiSB_EEvbT0_T1_T2_T3_T4_PT6_PT7_T5_NS1_7vsmem_tEE19static_temp_storage;
	add.s32 	%r1404, %r1403, %r1402;
	ld.shared.u32 	%r1482, [%r1404];
	bra.uni 	$L__BB8_89;
$L__BB8_88:
	shl.b32 	%r1405, %r151, 2;
	mov.u32 	%r1406, _ZZN3cub18CUB_300001_SM_10006detail10merge_sort30DeviceMergeSortBlockSortKernelINS2_10policy_hubIN6thrust24THRUST_300001_SM_1000_NS10device_ptrIiEEE9Policy600ES8_PNS0_8NullTypeES8_SC_j4cmpfiSB_EEvbT0_T1_T2_T3_T4_PT6_PT7_T5_NS1_7vsmem_tEE19static_temp_storage;
	add.s32 	%r1407, %r1406, %r1405;
	ld.shared.u32 	%r1481, [%r1407];
$L__BB8_89:
	setp.ge.s32 	%p587, %r151, %r46;
	mov.pred 	%p615, 0;
	@%p587 bra 	$L__BB8_92;
	setp.ge.s32 	%p589, %r152, %r45;
	mov.pred 	%p615, -1;
	@%p589 bra 	$L__BB8_92;
	mul.wide.s32 	%rd1440, %r1481, 4;
	add.s64 	%rd1441, %rd5, %rd1440;
	ld.f32 	%f641, [%rd1441];
	mul.wide.s32 	%rd1442, %r1482, 4;
	add.s64 	%rd1443, %rd5, %rd1442;
	ld.f32 	%f642, [%rd1443];
	setp.lt.f32 	%p615, %f641, %f642;
$L__BB8_92:
	selp.b32 	%r1461, %r1481, %r1482, %p615;
	selp.u32 	%r1408, 1, 0, %p615;
	add.s32 	%r158, %r151, %r1408;
	not.pred 	%p590, %p615;
	selp.u32 	%r1409, 1, 0, %p590;
	add.s32 	%r159, %r152, %r1409;
	@%p615 bra 	$L__BB8_94;
	shl.b32 	%r1410, %r159, 2;
	mov.u32 	%r1411, _ZZN3cub18CUB_300001_SM_10006detail10merge_sort30DeviceMergeSortBlockSortKernelINS2_10policy_hubIN6thrust24THRUST_300001_SM_1000_NS10device_ptrIiEEE9Policy600ES8_PNS0_8NullTypeES8_SC_j4cmpfiSB_EEvbT0_T1_T2_T3_T4_PT6_PT7_T5_NS1_7vsmem_tEE19static_temp_storage;
	add.s32 	%r1412, %r1411, %r1410;
	ld.shared.u32 	%r1482, [%r1412];
	bra.uni 	$L__BB8_95;
$L__BB8_94:
	shl.b32 	%r1413, %r158, 2;
	mov.u32 	%r1414, _ZZN3cub18CUB_300001_SM_10006detail10merge_sort30DeviceMergeSortBlockSortKernelINS2_10policy_hubIN6thrust24THRUST_300001_SM_1000_NS10device_ptrIiEEE9Policy600ES8_PNS0_8NullTypeES8_SC_j4cmpfiSB_EEvbT0_T1_T2_T3_T4_PT6_PT7_T5_NS1_7vsmem_tEE19static_temp_storage;
	add.s32 	%r1415, %r1414, %r1413;
	ld.shared.u32 	%r1481, [%r1415];
$L__BB8_95:
	setp.ge.s32 	%p592, %r158, %r46;
	mov.pred 	%p616, 0;
	@%p592 bra 	$L__BB8_98;
	setp.ge.s32 	%p594, %r159, %r45;
	mov.pred 	%p616, -1;
	@%p594 bra 	$L__BB8_98;
	mul.wide.s32 	%rd1444, %r1481, 4;
	add.s64 	%rd1445, %rd5, %rd1444;
	ld.f32 	%f643, [%rd1445];
	mul.wide.s32 	%rd1446, %r1482, 4;
	add.s64 	%rd1447, %rd5, %rd1446;
	ld.f32 	%f644, [%rd1447];
	setp.lt.f32 	%p616, %f643, %f644;
$L__BB8_98:
	selp.b32 	%r1460, %r1481, %r1482, %p616;
	selp.u32 	%r1416, 1, 0, %p616;
	add.s32 	%r165, %r158, %r1416;
	not.pred 	%p595, %p616;
	selp.u32 	%r1417, 1, 0, %p595;
	add.s32 	%r166, %r159, %r1417;
	@%p616 bra 	$L__BB8_100;
	shl.b32 	%r1418, %r166, 2;
	mov.u32 	%r1419, _ZZN3cub18CUB_300001_SM_10006detail10merge_sort30DeviceMergeSortBlockSortKernelINS2_10policy_hubIN6thrust24THRUST_300001_SM_1000_NS10device_ptrIiEEE9Policy600ES8_PNS0_8NullTypeES8_SC_j4cmpfiSB_EEvbT0_T1_T2_T3_T4_PT6_PT7_T5_NS1_7vsmem_tEE19static_temp_storage;
	add.s32 	%r1420, %r1419, %r1418;
	ld.shared.u32 	%r1482, [%r1420];
	bra.uni 	$L__BB8_101;
$L__BB8_100:
	shl.b32 	%r1421, %r165, 2;
	mov.u32 	%r1422, _ZZN3cub18CUB_300001_SM_10006detail10merge_sort30DeviceMergeSortBlockSortKernelINS2_10policy_hubIN6thrust24THRUST_300001_SM_1000_NS10device_ptrIiEEE9Policy600ES8_PNS0_8NullTypeES8_SC_j4cmpfiSB_EEvbT0_T1_T2_T3_T4_PT6_PT7_T5_NS1_7vsmem_tEE19static_temp_storage;
	add.s32 	%r1423, %r1422, %r1421;
	ld.shared.u32 	%r1481, [%r1423];
$L__BB8_101:
	setp.ge.s32 	%p596, %r165, %r46;
	mov.u32 	%r1512, %r1482;
	@%p596 bra 	$L__BB8_104;
	setp.ge.s32 	%p597, %r166, %r45;
	mov.u32 	%r1512, %r1481;
	@%p597 bra 	$L__BB8_104;
	mul.wide.s32 	%rd1448, %r1481, 4;
	add.s64 	%rd1449, %rd5, %rd1448;
	ld.f32 	%f645, [%rd1449];
	mul.wide.s32 	%rd1450, %r1482, 4;
	add.s64 	%rd1451, %rd5, %rd1450;
	ld.f32 	%f646, [%rd1451];
	setp.lt.f32 	%p598, %f645, %f646;
	selp.b32 	%r1512, %r1481, %r1482, %p598;
$L__BB8_104:
	shl.b32 	%r1476, %r42, 1;
	setp.lt.u32 	%p599, %r42, 129;
	@%p599 bra 	$L__BB8_2;
	ld.param.s8 	%rs3, [_ZN3cub18CUB_300001_SM_10006detail10merge_sort30DeviceMergeSortBlockSortKernelINS2_10policy_hubIN6thrust24THRUST_300001_SM_1000_NS10device_ptrIiEEE9Policy600ES8_PNS0_8NullTypeES8_SC_j4cmpfiSB_EEvbT0_T1_T2_T3_T4_PT6_PT7_T5_NS1_7vsmem_tE_param_0];
	bar.sync 	0;
	setp.eq.s16 	%p600, %rs3, 0;
	@%p600 bra 	$L__BB8_107;
	st.shared.u32 	[%r6], %r1475;
	st.shared.u32 	[%r6+4], %r1474;
	st.shared.u32 	[%r6+8], %r1473;
	st.shared.u32 	[%r6+12], %r1472;
	st.shared.u32 	[%r6+16], %r1471;
	st.shared.u32 	[%r6+20], %r1470;
	st.shared.u32 	[%r6+24], %r1469;
	st.shared.u32 	[%r6+28], %r1468;
	st.shared.u32 	[%r6+32], %r1467;
	st.shared.u32 	[%r6+36], %r1466;
	st.shared.u32 	[%r6+40], %r1465;
	st.shared.u32 	[%r6+44], %r1464;
	st.shared.u32 	[%r6+48], %r1463;
	st.shared.u32 	[%r6+52], %r1462;
	st.shared.u32 	[%r6+56], %r1461;
	st.shared.u32 	[%r6+60], %r1460;
	st.shared.u32 	[%r6+64], %r1512;
	bar.warp.sync 	-1;
	ld.shared.u32 	%r1424, [%r5];
	ld.shared.u32 	%r1425, [%r5+128];
	ld.shared.u32 	%r1426, [%r5+256];
	ld.shared.u32 	%r1427, [%r5+384];
	ld.shared.u32 	%r1428, [%r5+512];
	ld.shared.u32 	%r1429, [%r5+640];
	ld.shared.u32 	%r1430, [%r5+768];
	ld.shared.u32 	%r1431, [%r5+896];
	ld.shared.u32 	%r1432, [%r5+1024];
	ld.shared.u32 	%r1433, [%r5+1152];
	ld.shared.u32 	%r1434, [%r5+1280];
	ld.shared.u32 	%r1435, [%r5+1408];
	ld.shared.u32 	%r1436, [%r5+1536];
	ld.shared.u32 	%r1437, [%r5+1664];
	ld.shared.u32 	%r1438, [%r5+1792];
	ld.shared.u32 	%r1439, [%r5+1920];
	ld.shared.u32 	%r1440, [%r5+2048];
	cvt.u64.u32 	%rd1452, %r4;
	add.s32 	%r1441, %r3, %r1;
	cvt.u64.u32 	%rd1453, %r1441;
	add.s64 	%rd1454, %rd1453, %rd1452;
	shl.b64 	%rd1455, %rd1454, 2;
	add.s64 	%rd1456, %rd3, %rd1455;
	st.global.u32 	[%rd1456], %r1424;
	st.global.u32 	[%rd1456+128], %r1425;
	st.global.u32 	[%rd1456+256], %r1426;
	st.global.u32 	[%rd1456+384], %r1427;
	st.global.u32 	[%rd1456+512], %r1428;
	st.global.u32 	[%rd1456+640], %r1429;
	st.global.u32 	[%rd1456+768], %r1430;
	st.global.u32 	[%rd1456+896], %r1431;
	st.global.u32 	[%rd1456+1024], %r1432;
	st.global.u32 	[%rd1456+1152], %r1433;
	st.global.u32 	[%rd1456+1280], %r1434;
	st.global.u32 	[%rd1456+1408], %r1435;
	st.global.u32 	[%rd1456+1536], %r1436;
	st.global.u32 	[%rd1456+1664], %r1437;
	st.global.u32 	[%rd1456+1792], %r1438;
	st.global.u32 	[%rd1456+1920], %r1439;
	st.global.u32 	[%rd1456+2048], %r1440;
	bra.uni 	$L__BB8_367;
$L__BB8_107:
	st.shared.u32 	[%r6], %r1475;
	st.shared.u32 	[%r6+4], %r1474;
	st.shared.u32 	[%r6+8], %r1473;
	st.shared.u32 	[%r6+12], %r1472;
	st.shared.u32 	[%r6+16], %r1471;
	st.shared.u32 	[%r6+20], %r1470;
	st.shared.u32 	[%r6+24], %r1469;
	st.shared.u32 	[%r6+28], %r1468;
	st.shared.u32 	[%r6+32], %r1467;
	st.shared.u32 	[%r6+36], %r1466;
	st.shared.u32 	[%r6+40], %r1465;
	st.shared.u32 	[%r6+44], %r1464;
	st.shared.u32 	[%r6+48], %r1463;
	st.shared.u32 	[%r6+52], %r1462;
	st.shared.u32 	[%r6+56], %r1461;
	st.shared.u32 	[%r6+60], %r1460;
	st.shared.u32 	[%r6+64], %r1512;
	bar.warp.sync 	-1;
	ld.shared.u32 	%r1442, [%r5];
	ld.shared.u32 	%r1443, [%r5+128];
	ld.shared.u32 	%r1444, [%r5+256];
	ld.shared.u32 	%r1445, [%r5+384];
	ld.shared.u32 	%r1446, [%r5+512];
	ld.shared.u32 	%r1447, [%r5+640];
	ld.shared.u32 	%r1448, [%r5+768];
	ld.shared.u32 	%r1449, [%r5+896];
	ld.shared.u32 	%r1450, [%r5+1024];
	ld.shared.u32 	%r1451, [%r5+1152];
	ld.shared.u32 	%r1452, [%r5+1280];
	ld.shared.u32 	%r1453, [%r5+1408];
	ld.shared.u32 	%r1454, [%r5+1536];
	ld.shared.u32 	%r1455, [%r5+1664];
	ld.shared.u32 	%r1456, [%r5+1792];
	ld.shared.u32 	%r1457, [%r5+1920];
	ld.shared.u32 	%r1458, [%r5+2048];
	add.s64 	%rd1458, %rd1, %rd833;
	st.global.u32 	[%rd1458], %r1442;
	st.global.u32 	[%rd1458+128], %r1443;
	st.global.u32 	[%rd1458+256], %r1444;
	st.global.u32 	[%rd1458+384], %r1445;
	st.global.u32 	[%rd1458+512], %r1446;
	st.global.u32 	[%rd1458+640], %r1447;
	st.global.u32 	[%rd1458+768], %r1448;
	st.global.u32 	[%rd1458+896], %r1449;
	st.global.u32 	[%rd1458+1024], %r1450;
	st.global.u32 	[%rd1458+1152], %r1451;
	st.global.u32 	[%rd1458+1280], %r1452;
	st.global.u32 	[%rd1458+1408], %r1453;
	st.global.u32 	[%rd1458+1536], %r1454;
	st.global.u32 	[%rd1458+1664], %r1455;
	st.global.u32 	[%rd1458+1792], %r1456;
	st.global.u32 	[%rd1458+1920], %r1457;
	st.global.u32 	[%rd1458+2048], %r1458;
	bra.uni 	$L__BB8_367;
$L__BB8_108:
	sub.s32 	%r502, %r498, %r1;
	min.s32 	%r174, %r502, 4352;
	// begin inline asm
	griddepcontrol.wait;
	// end inline asm
	cvt.u64.u32 	%rd6, %r1;
	mul.wide.u32 	%rd13, %r1, 4;
	add.s64 	%rd14, %rd2, %rd13;
	mov.u32 	%r175, %tid.x;
	ld.global.u32 	%r1529, [%rd14];
	and.b32  	%r503, %r175, 31;
	and.b32  	%r504, %r175, 992;
	mul.lo.s32 	%r505, %r504, 17;
	or.b32  	%r177, %r505, %r503;
	setp.ge.s32 	%p66, %r177, %r174;
	mov.u32 	%r1513, %r1529;
	@%p66 bra 	$L__BB8_110;
	cvt.u64.u32 	%rd15, %r177;
	add.s64 	%rd16, %rd15, %rd6;
	shl.b64 	%rd17, %rd16, 2;
	add.s64 	%rd18, %rd2, %rd17;
	ld.global.u32 	%r1513, [%rd18];
$L__BB8_110:
	add.s32 	%r506, %r177, 32;
	setp.ge.s32 	%p67, %r506, %r174;
	mov.u32 	%r1514, %r1529;
	@%p67 bra 	$L__BB8_112;
	cvt.u64.u32 	%rd19, %r177;
	add.s64 	%rd20, %rd19, %rd6;
	shl.b64 	%rd21, %rd20, 2;
	add.s64 	%rd22, %rd2, %rd21;
	ld.global.u32 	%r1514, [%rd22+128];
$L__BB8_112:
	add.s32 	%r507, %r177, 64;
	setp.ge.s32 	%p68, %r507, %r174;
	mov.u32 	%r1515, %r1529;
	@%p68 bra 	$L__BB8_114;
	cvt.u64.u32 	%rd23, %r177;
	add.s64 	%rd24, %rd23, %rd6;
	shl.b64 	%rd25, %rd24, 2;
	add.s64 	%rd26, %rd2, %rd25;
	ld.global.u32 	%r1515, [%rd26+256];
$L__BB8_114:
	add.s32 	%r508, %r177, 96;
	setp.ge.s32 	%p69, %r508, %r174;
	mov.u32 	%r1516, %r1529;
	@%p69 bra 	$L__BB8_116;
	cvt.u64.u32 	%rd27, %r177;
	add.s64 	%rd28, %rd27, %rd6;
	shl.b64 	%rd29, %rd28, 2;
	add.s64 	%rd30, %rd2, %rd29;
	ld.global.u32 	%r1516, [%rd30+384];
$L__BB8_116:
	add.s32 	%r509, %r177, 128;
	setp.ge.s32 	%p70, %r509, %r174;
	mov.u32 	%r1517, %r1529;
	@%p70 bra 	$L__BB8_118;
	cvt.u64.u32 	%rd31, %r177;
	add.s64 	%rd32, %rd31, %rd6;
	shl.b64 	%rd33, %rd32, 2;
	add.s64 	%rd34, %rd2, %rd33;
	ld.global.u32 	%r1517, [%rd34+512];
$L__BB8_118:
	add.s32 	%r510, %r177, 160;
	setp.ge.s32 	%p71, %r510, %r174;
	mov.u32 	%r1518, %r1529;
	@%p71 bra 	$L__BB8_120;
	cvt.u64.u32 	%rd35, %r177;
	add.s64 	%rd36, %rd35, %rd6;
	shl.b64 	%rd37, %rd36, 2;
	add.s64 	%rd38, %rd2, %rd37;
	ld.global.u32 	%r1518, [%rd38+640];
$L__BB8_120:
	add.s32 	%r190, %r177, 192;
	setp.ge.s32 	%p72, %r190, %r174;
	mov.u32 	%r1519, %r1529;
	@%p72 bra 	$L__BB8_122;
	cvt.u64.u32 	%rd39, %r177;
	add.s64 	%rd40, %rd39, %rd6;
	shl.b64 	%rd41, %rd40, 2;
	add.s64 	%rd42, %rd2, %rd41;
	ld.global.u32 	%r1519, [%rd42+768];
$L__BB8_122:
	add.s32 	%r193, %r177, 224;
	setp.ge.s32 	%p73, %r193, %r174;
	mov.u32 	%r1520, %r1529;
	@%p73 bra 	$L__BB8_124;
	cvt.u64.u32 	%rd43, %r177;
	add.s64 	%rd44, %rd43, %rd6;
	shl.b64 	%rd45, %rd44, 2;
	add.s64 	%rd46, %rd2, %rd45;
	ld.global.u32 	%r1520, [%rd46+896];
$L__BB8_124:
	add.s32 	%r196, %r177, 256;
	setp.ge.s32 	%p74, %r196, %r174;
	mov.u32 	%r1521, %r1529;
	@%p74 bra 	$L__BB8_126;
	cvt.u64.u32 	%rd47, %r177;
	add.s64 	%rd48, %rd47, %rd6;
	shl.b64 	%rd49, %rd48, 2;
	add.s64 	%rd50, %rd2, %rd49;
	ld.global.u32 	%r1521, [%rd50+1024];
$L__BB8_126:
	add.s32 	%r199, %r177, 288;
	setp.ge.s32 	%p75, %r199, %r174;
	mov.u32 	%r1522, %r1529;
	@%p75 bra 	$L__BB8_128;
	cvt.u64.u32 	%rd51, %r177;
	add.s64 	%rd52, %rd51, %rd6;
	shl.b64 	%rd53, %rd52, 2;
	add.s64 	%rd54, %rd2, %rd53;
	ld.global.u32 	%r1522, [%rd54+1152];
$L__BB8_128:
	add.s32 	%r202, %r177, 320;
	setp.ge.s32 	%p76, %r202, %r174;
	mov.u32 	%r1523, %r1529;
	@%p76 bra 	$L__BB8_130;
	cvt.u64.u32 	%rd55, %r177;
	add.s64 	%rd56, %rd55, %rd6;
	shl.b64 	%rd57, %rd56, 2;
	add.s64 	%rd58, %rd2, %rd57;
	ld.global.u32 	%r1523, [%rd58+1280];
$L__BB8_130:
	add.s32 	%r205, %r177, 352;
	setp.ge.s32 	%p77, %r205, %r174;
	mov.u32 	%r1524, %r1529;
	@%p77 bra 	$L__BB8_132;
	cvt.u64.u32 	%rd59, %r177;
	add.s64 	%rd60, %rd59, %rd6;
	shl.b64 	%rd61, %rd60, 2;
	add.s64 	%rd62, %rd2, %rd61;
	ld.global.u32 	%r1524, [%rd62+1408];
$L__BB8_132:
	add.s32 	%r511, %r177, 384;
	setp.ge.s32 	%p78, %r511, %r174;
	mov.u32 	%r1525, %r1529;
	@%p78 bra 	$L__BB8_134;
	cvt.u64.u32 	%rd63, %r177;
	add.s64 	%rd64, %rd63, %rd6;
	shl.b64 	%rd65, %rd64, 2;
	add.s64 	%rd66, %rd2, %rd65;
	ld.global.u32 	%r1525, [%rd66+1536];
$L__BB8_134:
	add.s32 	%r512, %r177, 416;
	setp.ge.s32 	%p79, %r512, %r174;
	mov.u32 	%r1526, %r1529;
	@%p79 bra 	$L__BB8_136;
	cvt.u64.u32 	%rd67, %r177;
	add.s64 	%rd68, %rd67, %rd6;
	shl.b64 	%rd69, %rd68, 2;
	add.s64 	%rd70, %rd2, %rd69;
	ld.global.u32 	%r1526, [%rd70+1664];
$L__BB8_136:
	add.s32 	%r513, %r177, 448;
	setp.ge.s32 	%p80, %r513, %r174;
	mov.u32 	%r1527, %r1529;
	@%p80 bra 	$L__BB8_138;
	cvt.u64.u32 	%rd71, %r177;
	add.s64 	%rd72, %rd71, %rd6;
	shl.b64 	%rd73, %rd72, 2;
	add.s64 	%rd74, %rd2, %rd73;
	ld.global.u32 	%r1527, [%rd74+1792];
$L__BB8_138:
	add.s32 	%r514, %r177, 480;
	setp.ge.s32 	%p81, %r514, %r174;
	mov.u32 	%r1528, %r1529;
	@%p81 bra 	$L__BB8_140;
	cvt.u64.u32 	%rd75, %r177;
	add.s64 	%rd76, %rd75, %rd6;
	shl.b64 	%rd77, %rd76, 2;
	add.s64 	%rd78, %rd2, %rd77;
	ld.global.u32 	%r1528, [%rd78+1920];
$L__BB8_140:
	add.s32 	%r216, %r177, 512;
	setp.ge.s32 	%p82, %r216, %r174;
	@%p82 bra 	$L__BB8_142;
	cvt.u64.u32 	%rd79, %r177;
	add.s64 	%rd80, %rd79, %rd6;
	shl.b64 	%rd81, %rd80, 2;
	add.s64 	%rd82, %rd2, %rd81;
	ld.global.u32 	%r1529, [%rd82+2048];
$L__BB8_142:
	// begin inline asm
	mov.u32 %r515, %laneid;
	// end inline asm
	shr.u32 	%r516, %r175, 5;
	mad.lo.s32 	%r517, %r516, 544, %r515;
	shl.b32 	%r518, %r517, 2;
	mov.u32 	%r519, _ZZN3cub18CUB_300001_SM_10006detail10merge_sort30DeviceMergeSortBlockSortKernelINS2_10policy_hubIN6thrust24THRUST_300001_SM_1000_NS10device_ptrIiEEE9Policy600ES8_PNS0_8NullTypeES8_SC_j4cmpfiSB_EEvbT0_T1_T2_T3_T4_PT6_PT7_T5_NS1_7vsmem_tEE19static_temp_storage;
	add.s32 	%r219, %r519, %r518;
	st.shared.u32 	[%r219], %r1513;
	st.shared.u32 	[%r219+128], %r1514;
	st.shared.u32 	[%r219+256], %r1515;
	st.shared.u32 	[%r219+384], %r1516;
	st.shared.u32 	[%r219+512], %r1517;
	st.shared.u32 	[%r219+640], %r1518;
	st.shared.u32 	[%r219+768], %r1519;
	st.shared.u32 	[%r219+896], %r1520;
	st.shared.u32 	[%r219+1024], %r1521;
	st.shared.u32 	[%r219+1152], %r1522;
	st.shared.u32 	[%r219+1280], %r1523;
	st.shared.u32 	[%r219+1408], %r1524;
	st.shared.u32 	[%r219+1536], %r1525;
	st.shared.u32 	[%r219+1664], %r1526;
	st.shared.u32 	[%r219+1792], %r1527;
	st.shared.u32 	[%r219+1920], %r1528;
	st.shared.u32 	[%r219+2048], %r1529;
	bar.warp.sync 	-1;
	shl.b32 	%r520, %r515, 4;
	add.s32 	%r521, %r517, %r520;
	shl.b32 	%r522, %r521, 2;
	add.s32 	%r220, %r519, %r522;
	ld.shared.u32 	%r1593, [%r220];
	ld.shared.u32 	%r222, [%r220+4];
	ld.shared.u32 	%r223, [%r220+8];
	ld.shared.u32 	%r224, [%r220+12];
	ld.shared.u32 	%r225, [%r220+16];
	ld.shared.u32 	%r226, [%r220+20];
	ld.shared.u32 	%r227, [%r220+24];
	ld.shared.u32 	%r228, [%r220+28];
	ld.shared.u32 	%r229, [%r220+32];
	ld.shared.u32 	%r230, [%r220+36];
	ld.shared.u32 	%r231, [%r220+40];
	ld.shared.u32 	%r232, [%r220+44];
	ld.shared.u32 	%r233, [%r220+48];
	ld.shared.u32 	%r234, [%r220+52];
	ld.shared.u32 	%r235, [%r220+56];
	ld.shared.u32 	%r236, [%r220+60];
	ld.shared.u32 	%r237, [%r220+64];
	bar.sync 	0;
	// begin inline asm
	griddepcontrol.launch_dependents;
	// end inline asm
	mul.lo.s32 	%r238, %r175, 17;
	ld.global.u64 	%rd7, [a_f];
	add.s32 	%r523, %r238, 1;
	setp.ge.u32 	%p83, %r523, %r174;
	mov.u32 	%r1575, %r1593;
	mov.u32 	%r1532, %r1593;
	@%p83 bra 	$L__BB8_145;
	mul.wide.s32 	%rd83, %r1593, 4;
	add.s64 	%rd84, %rd7, %rd83;
	ld.f32 	%f1, [%rd84];
	mul.wide.s32 	%rd85, %r222, 4;
	add.s64 	%rd86, %rd7, %rd85;
	ld.f32 	%f2, [%rd86];
	setp.geu.f32 	%p84, %f1, %f2;
	mov.u32 	%r1575, %r222;
	@%p84 bra 	$L__BB8_145;
	mov.u32 	%r1532, %r222;
$L__BB8_145:
	add.s32 	%r524, %r238, 2;
	setp.ge.u32 	%p85, %r524, %r174;
	mov.u32 	%r1534, %r1532;
	@%p85 bra 	$L__BB8_148;
	mul.wide.s32 	%rd87, %r1532, 4;
	add.s64 	%rd88, %rd7, %rd87;
	ld.f32 	%f3, [%rd88];
	mul.wide.s32 	%rd89, %r223, 4;
	add.s64 	%rd90, %rd7, %rd89;
	ld.f32 	%f4, [%rd90];
	setp.geu.f32 	%p86, %f3, %f4;
	mov.u32 	%r1532, %r223;
	@%p86 bra 	$L__BB8_148;
	mov.u32 	%r1534, %r223;
$L__BB8_148:
	add.s32 	%r525, %r238, 3;
	setp.ge.u32 	%p87, %r525, %r174;
	mov.u32 	%r1536, %r1534;
	@%p87 bra 	$L__BB8_151;
	mul.wide.s32 	%rd91, %r1534, 4;
	add.s64 	%rd92, %rd7, %rd91;
	ld.f32 	%f5, [%rd92];
	mul.wide.s32 	%rd93, %r224, 4;
	add.s64 	%rd94, %rd7, %rd93;
	ld.f32 	%f6, [%rd94];
	setp.geu.f32 	%p88, %f5, %f6;
	mov.u32 	%r1534, %r224;
	@%p88 bra 	$L__BB8_151;
	mov.u32 	%r1536, %r224;
$L__BB8_151:
	add.s32 	%r526, %r238, 4;
	setp.ge.u32 	%p89, %r526, %r174;
	mov.u32 	%r1538, %r1536;
	@%p89 bra 	$L__BB8_154;
	mul.wide.s32 	%rd95, %r1536, 4;
	add.s64 	%rd96, %rd7, %rd95;
	ld.f32 	%f7, [%rd96];
	mul.wide.s32 	%rd97, %r225, 4;
	add.s64 	%rd98, %rd7, %rd97;
	ld.f32 	%f8, [%rd98];
	setp.geu.f32 	%p90, %f7, %f8;
	mov.u32 	%r1536, %r225;
	@%p90 bra 	$L__BB8_154;
	mov.u32 	%r1538, %r225;
$L__BB8_154:
	add.s32 	%r527, %r238, 5;
	setp.ge.u32 	%p91, %r527, %r174;
	mov.u32 	%r1540, %r1538;
	@%p91 bra 	$L__BB8_157;
	mul.wide.s32 	%rd99, %r1538, 4;
	add.s64 	%rd100, %rd7, %rd99;
	ld.f32 	%f9, [%rd100];
	mul.wide.s32 	%rd101, %r226, 4;
	add.s64 	%rd102, %rd7, %rd101;
	ld.f32 	%f10, [%rd102];
	setp.geu.f32 	%p92, %f9, %f10;
	mov.u32 	%r1538, %r226;
	@%p92 bra 	$L__BB8_157;
	mov.u32 	%r1540, %r226;
$L__BB8_157:
	add.s32 	%r528, %r238, 6;
	setp.ge.u32 	%p93, %r528, %r174;
	mov.u32 	%r1542, %r1540;
	@%p93 bra 	$L__BB8_160;
	mul.wide.s32 	%rd103, %r1540, 4;
	add.s64 	%rd104, %rd7, %rd103;
	ld.f32 	%f11, [%rd104];
	mul.wide.s32 	%rd105, %r227, 4;
	add.s64 	%rd106, %rd7, %rd105;
	ld.f32 	%f12, [%rd106];
	setp.geu.f32 	%p94, %f11, %f12;
	mov.u32 	%r1540, %r227;
	@%p94 bra 	$L__BB8_160;
	mov.u32 	%r1542, %r227;
$L__BB8_160:
	add.s32 	%r529, %r238, 7;
	setp.ge.u32 	%p95, %r529, %r174;
	mov.u32 	%r1544, %r1542;
	@%p95 bra 	$L__BB8_163;
	mul.wide.s32 	%rd107, %r1542, 4;
	add.s64 	%rd108, %rd7, %rd107;
	ld.f32 	%f13, [%rd108];
	mul.wide.s32 	%rd109, %r228, 4;
	add.s64 	%rd110, %rd7, %rd109;
	ld.f32 	%f14, [%rd110];
	setp.geu.f32 	%p96, %f13, %f14;
	mov.u32 	%r1542, %r228;
	@%p96 bra 	$L__BB8_163;
	mov.u32 	%r1544, %r228;
$L__BB8_163:
	add.s32 	%r530, %r238, 8;
	setp.ge.u32 	%p97, %r530, %r174;
	mov.u32 	%r1546, %r1544;
	@%p97 bra 	$L__BB8_166;
	mul.wide.s32 	%rd111, %r1544, 4;
	add.s64 	%rd112, %rd7, %rd111;
	ld.f32 	%f15, [%rd112];
	mul.wide.s32 	%rd113, %r229, 4;
	add.s64 	%rd114, %rd7, %rd113;
	ld.f32 	%f16, [%rd114];
	setp.geu.f32 	%p98, %f15, %f16;
	mov.u32 	%r1544, %r229;
	@%p98 bra 	$L__BB8_166;
	mov.u32 	%r1546, %r229;
$L__BB8_166:
	add.s32 	%r531, %r238, 9;
	setp.ge.u32 	%p99, %r531, %r174;
	mov.u32 	%r1548, %r1546;
	@%p99 bra 	$L__BB8_169;
	mul.wide.s32 	%rd115, %r1546, 4;
	add.s64 	%rd116, %rd7, %rd115;
	ld.f32 	%f17, [%rd116];
	mul.wide.s32 	%rd117, %r230, 4;
	add.s64 	%rd118, %rd7, %rd117;
	ld.f32 	%f18, [%rd118];
	setp.geu.f32 	%p100, %f17, %f18;
	mov.u32 	%r1546, %r230;
	@%p100 bra 	$L__BB8_169;
	mov.u32 	%r1548, %r230;
$L__BB8_169:
	add.s32 	%r532, %r238, 10;
	setp.ge.u32 	%p101, %r532, %r174;
	mov.u32 	%r1550, %r1548;
	@%p101 bra 	$L__BB8_172;
	mul.wide.s32 	%rd119, %r1548, 4;
	add.s64 	%rd120, %rd7, %rd119;
	ld.f32 	%f19, [%rd120];
	mul.wide.s32 	%rd121, %r231, 4;
	add.s64 	%rd122, %rd7, %rd121;
	ld.f32 	%f20, [%rd122];
	setp.geu.f32 	%p102, %f19, %f20;
	mov.u32 	%r1548, %r231;
	@%p102 bra 	$L__BB8_172;
	mov.u32 	%r1550, %r231;
$L__BB8_172:
	add.s32 	%r533, %r238, 11;
	setp.ge.u32 	%p103, %r533, %r174;
	mov.u32 	%r1552, %r1550;
	@%p103 bra 	$L__BB8_175;
	mul.wide.s32 	%rd123, %r1550, 4;
	add.s64 	%rd124, %rd7, %rd123;
	ld.f32 	%f21, [%rd124];
	mul.wide.s32 	%rd125, %r232, 4;
	add.s64 	%rd126, %rd7, %rd125;
	ld.f32 	%f22, [%rd126];
	setp.geu.f32 	%p104, %f21, %f22;
	mov.u32 	%r1550, %r232;
	@%p104 bra 	$L__BB8_175;
	mov.u32 	%r1552, %r232;
$L__BB8_175:
	add.s32 	%r534, %r238, 12;
	setp.ge.u32 	%p105, %r534, %r174;
	mov.u32 	%r1554, %r1552;
	@%p105 bra 	$L__BB8_178;
	mul.wide.s32 	%rd127, %r1552, 4;
	add.s64 	%rd128, %rd7, %rd127;
	ld.f32 	%f23, [%rd128];
	mul.wide.s32 	%rd129, %r233, 4;
	add.s64 	%rd130, %rd7, %rd129;
	ld.f32 	%f24, [%rd130];
	setp.geu.f32 	%p106, %f23, %f24;
	mov.u32 	%r1552, %r233;
	@%p106 bra 	$L__BB8_178;
	mov.u32 	%r1554, %r233;
$L__BB8_178:
	add.s32 	%r535, %r238, 13;
	setp.ge.u32 	%p107, %r535, %r174;
	mov.u32 	%r1556, %r1554;
	@%p107 bra 	$L__BB8_181;
	mul.wide.s32 	%rd131, %r1554, 4;
	add.s64 	%rd132, %rd7, %rd131;
	ld.f32 	%f25, [%rd132];
	mul.wide.s32 	%rd133, %r234, 4;
	add.s64 	%rd134, %rd7, %rd133;
	ld.f32 	%f26, [%rd134];
	setp.geu.f32 	%p108, %f25, %f26;
	mov.u32 	%r1554, %r234;
	@%p108 bra 	$L__BB8_181;
	mov.u32 	%r1556, %r234;
$L__BB8_181:
	add.s32 	%r536, %r238, 14;
	setp.ge.u32 	%p109, %r536, %r174;
	mov.u32 	%r1558, %r1556;
	@%p109 bra 	$L__BB8_184;
	mul.wide.s32 	%rd135, %r1556, 4;
	add.s64 	%rd136, %rd7, %rd135;
	ld.f32 	%f27, [%rd136];
	mul.wide.s32 	%rd137, %r235, 4;
	add.s64 	%rd138, %rd7, %rd137;
	ld.f32 	%f28, [%rd138];
	setp.geu.f32 	%p110, %f27, %f28;
	mov.u32 	%r1556, %r235;
	@%p110 bra 	$L__BB8_184;
	mov.u32 	%r1558, %r235;
$L__BB8_184:
	add.s32 	%r537, %r238, 15;
	setp.ge.u32 	%p111, %r537, %r174;
	mov.u32 	%r1559, %r1558;
	@%p111 bra 	$L__BB8_187;
	mul.wide.s32 	%rd139, %r1558, 4;
	add.s64 	%rd140, %rd7, %rd139;
	ld.f32 	%f29, [%rd140];
	mul.wide.s32 	%rd141, %r236, 4;
	add.s64 	%rd142, %rd7, %rd141;
	ld.f32 	%f30, [%rd142];
	setp.geu.f32 	%p112, %f29, %f30;
	mov.u32 	%r1558, %r236;
	@%p112 bra 	$L__BB8_187;
	mov.u32 	%r1559, %r236;
$L__BB8_187:
	add.s32 	%r538, %r238, 16;
	setp.lt.u32 	%p113, %r538, %r174;
	selp.b32 	%r1630, %r237, %r1559, %p113;
	setp.ge.u32 	%p114, %r238, %r174;
	@%p114 bra 	$L__BB8_190;
	mul.wide.s32 	%rd143, %r1575, 4;
	add.s64 	%rd144, %rd7, %rd143;
	ld.f32 	%f31, [%rd144];
	mul.wide.s32 	%rd145, %r1593, 4;
	add.s64 	%rd146, %rd7, %rd145;
	ld.f32 	%f32, [%rd146];
	setp.geu.f32 	%p115, %f31, %f32;
	selp.b32 	%r539, %r1575, %r1593, %p115;
	selp.b32 	%r540, %r1593, %r1575, %p115;
	mul.wide.s32 	%rd147, %r1534, 4;
	add.s64 	%rd148, %rd7, %rd147;
	ld.f32 	%f33, [%rd148];
	mul.wide.s32 	%rd149, %r1532, 4;
	add.s64 	%rd150, %rd7, %rd149;
	ld.f32 	%f34, [%rd150];
	setp.geu.f32 	%p116, %f33, %f34;
	selp.b32 	%r541, %r1534, %r1532, %p116;
	selp.b32 	%r542, %r1532, %r1534, %p116;
	mul.wide.s32 	%rd151, %r1538, 4;
	add.s64 	%rd152, %rd7, %rd151;
	ld.f32 	%f35, [%rd152];
	mul.wide.s32 	%rd153, %r1536, 4;
	add.s64 	%rd154, %rd7, %rd153;
	ld.f32 	%f36, [%rd154];
	setp.geu.f32 	%p117, %f35, %f36;
	selp.b32 	%r543, %r1538, %r1536, %p117;
	selp.b32 	%r544, %r1536, %r1538, %p117;
	mul.wide.s32 	%rd155, %r1542, 4;
	add.s64 	%rd156, %rd7, %rd155;
	ld.f32 	%f37, [%rd156];
	mul.wide.s32 	%rd157, %r1540, 4;
	add.s64 	%rd158, %rd7, %rd157;
	ld.f32 	%f38, [%rd158];
	setp.geu.f32 	%p118, %f37, %f38;
	selp.b32 	%r545, %r1542, %r1540, %p118;
	selp.b32 	%r546, %r1540, %r1542, %p118;
	mul.wide.s32 	%rd159, %r1546, 4;
	add.s64 	%rd160, %rd7, %rd159;
	ld.f32 	%f39, [%rd160];
	mul.wide.s32 	%rd161, %r1544, 4;
	add.s64 	%rd162, %rd7, %rd161;
	ld.f32 	%f40, [%rd162];
	setp.geu.f32 	%p119, %f39, %f40;
	selp.b32 	%r547, %r1546, %r1544, %p119;
	selp.b32 	%r548, %r1544, %r1546, %p119;
	mul.wide.s32 	%rd163, %r1550, 4;
	add.s64 	%rd164, %rd7, %rd163;
	ld.f32 	%f41, [%rd164];
	mul.wide.s32 	%rd165, %r1548, 4;
	add.s64 	%rd166, %rd7, %rd165;
	ld.f32 	%f42, [%rd166];
	setp.geu.f32 	%p120, %f41, %f42;
	selp.b32 	%r549, %r1550, %r1548, %p120;
	selp.b32 	%r550, %r1548, %r1550, %p120;
	mul.wide.s32 	%rd167, %r1554, 4;
	add.s64 	%rd168, %rd7, %rd167;
	ld.f32 	%f43, [%rd168];
	mul.wide.s32 	%rd169, %r1552, 4;
	add.s64 	%rd170, %rd7, %rd169;
	ld.f32 	%f44, [%rd170];
	setp.geu.f32 	%p121, %f43, %f44;
	selp.b32 	%r551, %r1554, %r1552, %p121;
	selp.b32 	%r552, %r1552, %r1554, %p121;
	mul.wide.s32 	%rd171, %r1558, 4;
	add.s64 	%rd172, %rd7, %rd171;
	ld.f32 	%f45, [%rd172];
	mul.wide.s32 	%rd173, %r1556, 4;
	add.s64 	%rd174, %rd7, %rd173;
	ld.f32 	%f46, [%rd174];
	setp.geu.f32 	%p122, %f45, %f46;
	selp.b32 	%r553, %r1558, %r1556, %p122;
	selp.b32 	%r554, %r1556, %r1558, %p122;
	mul.wide.s32 	%rd175, %r542, 4;
	add.s64 	%rd176, %rd7, %rd175;
	ld.f32 	%f47, [%rd176];
	mul.wide.s32 	%rd177, %r539, 4;
	add.s64 	%rd178, %rd7, %rd177;
	ld.f32 	%f48, [%rd178];
	setp.geu.f32 	%p123, %f47, %f48;
	selp.b32 	%r555, %r542, %r539, %p123;
	selp.b32 	%r556, %r539, %r542, %p123;
	mul.wide.s32 	%rd179, %r544, 4;
	add.s64 	%rd180, %rd7, %rd179;
	ld.f32 	%f49, [%rd180];
	mul.wide.s32 	%rd181, %r541, 4;
	add.s64 	%rd182, %rd7, %rd181;
	ld.f32 	%f50, [%rd182];
	setp.geu.f32 	%p124, %f49, %f50;
	selp.b32 	%r557, %r544, %r541, %p124;
	selp.b32 	%r558, %r541, %r544, %p124;
	mul.wide.s32 	%rd183, %r546, 4;
	add.s64 	%rd184, %rd7, %rd183;
	ld.f32 	%f51, [%rd184];
	mul.wide.s32 	%rd185, %r543, 4;
	add.s64 	%rd186, %rd7, %rd185;
	ld.f32 	%f52, [%rd186];
	setp.geu.f32 	%p125, %f51, %f52;
	selp.b32 	%r559, %r546, %r543, %p125;
	selp.b32 	%r560, %r543, %r546, %p125;
	mul.wide.s32 	%rd187, %r548, 4;
	add.s64 	%rd188, %rd7, %rd187;
	ld.f32 	%f53, [%rd188];
	mul.wide.s32 	%rd189, %r545, 4;
	add.s64 	%rd190, %rd7, %rd189;
	ld.f32 	%f54, [%rd190];
	setp.geu.f32 	%p126, %f53, %f54;
	selp.b32 	%r561, %r548, %r545, %p126;
	selp.b32 	%r562, %r545, %r548, %p126;
	mul.wide.s32 	%rd191, %r550, 4;
	add.s64 	%rd192, %rd7, %rd191;
	ld.f32 	%f55, [%rd192];
	mul.wide.s32 	%rd193, %r547, 4;
	add.s64 	%rd194, %rd7, %rd193;
	ld.f32 	%f56, [%rd194];
	setp.geu.f32 	%p127, %f55, %f56;
	selp.b32 	%r563, %r550, %r547, %p127;
	selp.b32 	%r564, %r547, %r550, %p127;
	mul.wide.s32 	%rd195, %r552, 4;
	add.s64 	%rd196, %rd7, %rd195;
	ld.f32 	%f57, [%rd196];
	mul.wide.s32 	%rd197, %r549, 4;
	add.s64 	%rd198, %rd7, %rd197;
	ld.f32 	%f58, [%rd198];
	setp.geu.f32 	%p128, %f57, %f58;
	selp.b32 	%r565, %r552, %r549, %p128;
	selp.b32 	%r566, %r549, %r552, %p128;
	mul.wide.s32 	%rd199, %r554, 4;
	add.s64 	%rd200, %rd7, %rd199;
	ld.f32 	%f59, [%rd200];
	mul.wide.s32 	%rd201, %r551, 4;
	add.s64 	%rd202, %rd7, %rd201;
	ld.f32 	%f60, [%rd202];
	setp.geu.f32 	%p129, %f59, %f60;
	selp.b32 	%r567, %r554, %r551, %p129;
	selp.b32 	%r568, %r551, %r554, %p129;
	mul.wide.s32 	%rd203, %r1630, 4;
	add.s64 	%rd204, %rd7, %rd203;
	ld.f32 	%f61, [%rd204];
	mul.wide.s32 	%rd205, %r553, 4;
	add.s64 	%rd206, %rd7, %rd205;
	ld.f32 	%f62, [%rd206];
	setp.geu.f32 	%p130, %f61, %f62;
	selp.b32 	%r569, %r1630, %r553, %p130;
	selp.b32 	%r570, %r553, %r1630, %p130;
	mul.wide.s32 	%rd207, %r556, 4;
	add.s64 	%rd208, %rd7, %rd207;
	ld.f32 	%f63, [%rd208];
	mul.wide.s32 	%rd209, %r540, 4;
	add.s64 	%rd210, %rd7, %rd209;
	ld.f32 	%f64, [%rd210];
	setp.geu.f32 	%p131, %f63, %f64;
	selp.b32 	%r571, %r556, %r540, %p131;
	selp.b32 	%r572, %r540, %r556, %p131;
	mul.wide.s32 	%rd211, %r558, 4;
	add.s64 	%rd212, %rd7, %rd211;
	ld.f32 	%f65, [%rd212];
	mul.wide.s32 	%rd213, %r555, 4;
	add.s64 	%rd214, %rd7, %rd213;
	ld.f32 	%f66, [%rd214];
	setp.geu.f32 	%p132, %f65, %f66;
	selp.b32 	%r573, %r558, %r555, %p132;
	selp.b32 	%r574, %r555, %r558, %p132;
	mul.wide.s32 	%rd215, %r560, 4;
	add.s64 	%rd216, %rd7, %rd215;
	ld.f32 	%f67, [%rd216];
	mul.wide.s32 	%rd217, %r557, 4;
	add.s64 	%rd218, %rd7, %rd217;
	ld.f32 	%f68, [%rd218];
	setp.geu.f32 	%p133, %f67, %f68;
	selp.b32 	%r575, %r560, %r557, %p133;
	selp.b32 	%r576, %r557, %r560, %p133;
	mul.wide.s32 	%rd219, %r562, 4;
	add.s64 	%rd220, %rd7, %rd219;
	ld.f32 	%f69, [%rd220];
	mul.wide.s32 	%rd221, %r559, 4;
	add.s64 	%rd222, %rd7, %rd221;
	ld.f32 	%f70, [%rd222];
	setp.geu.f32 	%p134, %f69, %f70;
	selp.b32 	%r577, %r562, %r559, %p134;
	selp.b32 	%r578, %r559, %r562, %p134;
	mul.wide.s32 	%rd223, %r564, 4;
	add.s64 	%rd224, %rd7, %rd223;
	ld.f32 	%f71, [%rd224];
	mul.wide.s32 	%rd225, %r561, 4;
	add.s64 	%rd226, %rd7, %rd225;
	ld.f32 	%f72, [%rd226];
	setp.geu.f32 	%p135, %f71, %f72;
	selp.b32 	%r579, %r564, %r561, %p135;
	selp.b32 	%r580, %r561, %r564, %p135;
	mul.wide.s32 	%rd227, %r566, 4;
	add.s64 	%rd228, %rd7, %rd227;
	ld.f32 	%f73, [%rd228];
	mul.wide.s32 	%rd229, %r563, 4;
	add.s64 	%rd230, %rd7, %rd229;
	ld.f32 	%f74, [%rd230];
	setp.geu.f32 	%p136, %f73, %f74;
	selp.b32 	%r581, %r566, %r563, %p136;
	selp.b32 	%r582, %r563, %r566, %p136;
	mul.wide.s32 	%rd231, %r568, 4;
	add.s64 	%rd232, %rd7, %rd231;
	ld.f32 	%f75, [%rd232];
	mul.wide.s32 	%rd233, %r565, 4;
	add.s64 	%rd234, %rd7, %rd233;
	ld.f32 	%f76, [%rd234];
	setp.geu.f32 	%p137, %f75, %f76;
	selp.b32 	%r583, %r568, %r565, %p137;
	selp.b32 	%r584, %r565, %r568, %p137;
	mul.wide.s32 	%rd235, %r570, 4;
	add.s64 	%rd236, %rd7, %rd235;
	ld.f32 	%f77, [%rd236];
	mul.wide.s32 	%rd237, %r567, 4;
	add.s64 	%rd238, %rd7, %rd237;
	ld.f32 	%f78, [%rd238];
	setp.geu.f32 	%p138, %f77, %f78;
	selp.b32 	%r585, %r570, %r567, %p138;
	selp.b32 	%r586, %r567, %r570, %p138;
	mul.wide.s32 	%rd239, %r574, 4;
	add.s64 	%rd240, %rd7, %rd239;
	ld.f32 	%f79, [%rd240];
	mul.wide.s32 	%rd241, %r571, 4;
	add.s64 	%rd242, %rd7, %rd241;
	ld.f32 	%f80, [%rd242];
	setp.geu.f32 	%p139, %f79, %f80;
	selp.b32 	%r587, %r574, %r571, %p139;
	selp.b32 	%r588, %r571, %r574, %p139;
	mul.wide.s32 	%rd243, %r576, 4;
	add.s64 	%rd244, %rd7, %rd243;
	ld.f32 	%f81, [%rd244];
	mul.wide.s32 	%rd245, %r573, 4;
	add.s64 	%rd246, %rd7, %rd245;
	ld.f32 	%f82, [%rd246];
	setp.geu.f32 	%p140, %f81, %f82;
	selp.b32 	%r589, %r576, %r573, %p140;
	selp.b32 	%r590, %r573, %r576, %p140;
	mul.wide.s32 	%rd247, %r578, 4;
	add.s64 	%rd248, %rd7, %rd247;
	ld.f32 	%f83, [%rd248];
	mul.wide.s32 	%rd249, %r575, 4;
	add.s64 	%rd250, %rd7, %rd249;
	ld.f32 	%f84, [%rd250];
	setp.geu.f32 	%p141, %f83, %f84;
	selp.b32 	%r591, %r578, %r575, %p141;
	selp.b32 	%r592, %r575, %r578, %p141;
	mul.wide.s32 	%rd251, %r580, 4;
	add.s64 	%rd252, %rd7, %rd251;
	ld.f32 	%f85, [%rd252];
	mul.wide.s32 	%rd253, %r577, 4;
	add.s64 	%rd254, %rd7, %rd253;
	ld.f32 	%f86, [%rd254];
	setp.geu.f32 	%p142, %f85, %f86;
	selp.b32 	%r593, %r580, %r577, %p142;
	selp.b32 	%r594, %r577, %r580, %p142;
	mul.wide.s32 	%rd255, %r582, 4;
	add.s64 	%rd256, %rd7, %rd255;
	ld.f32 	%f87, [%rd256];
	mul.wide.s32 	%rd257, %r579, 4;
	add.s64 	%rd258, %rd7, %rd257;
	ld.f32 	%f88, [%rd258];
	setp.geu.f32 	%p143, %f87, %f88;
	selp.b32 	%r595, %r582, %r579, %p143;
	selp.b32 	%r596, %r579, %r582, %p143;
	mul.wide.s32 	%rd259, %r584, 4;
	add.s64 	%rd260, %rd7, %rd259;
	ld.f32 	%f89, [%rd260];
	mul.wide.s32 	%rd261, %r581, 4;
	add.s64 	%rd262, %rd7, %rd261;
	ld.f32 	%f90, [%rd262];
	setp.geu.f32 	%p144, %f89, %f90;
	selp.b32 	%r597, %r584, %r581, %p144;
	selp.b32 	%r598, %r581, %r584, %p144;
	mul.wide.s32 	%rd263, %r586, 4;
	add.s64 	%rd264, %rd7, %rd263;
	ld.f32 	%f91, [%rd264];
	mul.wide.s32 	%rd265, %r583, 4;
	add.s64 	%rd266, %rd7, %rd265;
	ld.f32 	%f92, [%rd266];
	setp.geu.f32 	%p145, %f91, %f92;
	selp.b32 	%r599, %r586, %r583, %p145;
	selp.b32 	%r600, %r583, %r586, %p145;
	mul.wide.s32 	%rd267, %r569, 4;
	add.s64 	%rd268, %rd7, %rd267;
	ld.f32 	%f93, [%rd268];
	mul.wide.s32 	%rd269, %r585, 4;
	add.s64 	%rd270, %rd7, %rd269;
	ld.f32 	%f94, [%rd270];
	setp.geu.f32 	%p146, %f93, %f94;
	selp.b32 	%r601, %r569, %r585, %p146;
	selp.b32 	%r602, %r585, %r569, %p146;
	mul.wide.s32 	%rd271, %r588, 4;
	add.s64 	%rd272, %rd7, %rd271;
	ld.f32 	%f95, [%rd272];
	mul.wide.s32 	%rd273, %r572, 4;
	add.s64 	%rd274, %rd7, %rd273;
	ld.f32 	%f96, [%rd274];
	setp.geu.f32 	%p147, %f95, %f96;
	selp.b32 	%r603, %r588, %r572, %p147;
	selp.b32 	%r604, %r572, %r588, %p147;
	mul.wide.s32 	%rd275, %r590, 4;
	add.s64 	%rd276, %rd7, %rd275;
	ld.f32 	%f97, [%rd276];
	mul.wide.s32 	%rd277, %r587, 4;
	add.s64 	%rd278, %rd7, %rd277;
	ld.f32 	%f98, [%rd278];
	setp.geu.f32 	%p148, %f97, %f98;
	selp.b32 	%r605, %r590, %r587, %p148;
	selp.b32 	%r606, %r587, %r590, %p148;
	mul.wide.s32 	%rd279, %r592, 4;
	add.s64 	%rd280, %rd7, %rd279;
	ld.f32 	%f99, [%rd280];
	mul.wide.s32 	%rd281, %r589, 4;
	add.s64 	%rd282, %rd7, %rd281;
	ld.f32 	%f100, [%rd282];
	setp.geu.f32 	%p149, %f99, %f100;
	selp.b32 	%r607, %r592, %r589, %p149;
	selp.b32 	%r608, %r589, %r592, %p149;
	mul.wide.s32 	%rd283, %r594, 4;
	add.s64 	%rd284, %rd7, %rd283;
	ld.f32 	%f101, [%rd284];
	mul.wide.s32 	%rd285, %r591, 4;
	add.s64 	%rd286, %rd7, %rd285;
	ld.f32 	%f102, [%rd286];
	setp.geu.f32 	%p150, %f101, %f102;
	selp.b32 	%r609, %r594, %r591, %p150;
	selp.b32 	%r610, %r591, %r594, %p150;
	mul.wide.s32 	%rd287, %r596, 4;
	add.s64 	%rd288, %rd7, %rd287;
	ld.f32 	%f103, [%rd288];
	mul.wide.s32 	%rd289, %r593, 4;
	add.s64 	%rd290, %rd7, %rd289;
	ld.f32 	%f104, [%rd290];
	setp.geu.f32 	%p151, %f103, %f104;
	selp.b32 	%r611, %r596, %r593, %p151;
	selp.b32 	%r612, %r593, %r596, %p151;
	mul.wide.s32 	%rd291, %r598, 4;
	add.s64 	%rd292, %rd7, %rd291;
	ld.f32 	%f105, [%rd292];
	mul.wide.s32 	%rd293, %r595, 4;
	add.s64 	%rd294, %rd7, %rd293;
	ld.f32 	%f106, [%rd294];
	setp.geu.f32 	%p152, %f105, %f106;
	selp.b32 	%r613, %r598, %r595, %p152;
	selp.b32 	%r614, %r595, %r598, %p152;
	mul.wide.s32 	%rd295, %r600, 4;
	add.s64 	%rd296, %rd7, %rd295;
	ld.f32 	%f107, [%rd296];
	mul.wide.s32 	%rd297, %r597, 4;
	add.s64 	%rd298, %rd7, %rd297;
	ld.f32 	%f108, [%rd298];
	setp.geu.f32 	%p153, %f107, %f108;
	selp.b32 	%r615, %r600, %r597, %p153;
	selp.b32 	%r616, %r597, %r600, %p153;
	mul.wide.s32 	%rd299, %r602, 4;
	add.s64 	%rd300, %rd7, %rd299;
	ld.f32 	%f109, [%rd300];
	mul.wide.s32 	%rd301, %r599, 4;
	add.s64 	%rd302, %rd7, %rd301;
	ld.f32 	%f110, [%rd302];
	setp.geu.f32 	%p154, %f109, %f110;
	selp.b32 	%r617, %r602, %r599, %p154;
	selp.b32 	%r618, %r599, %r602, %p154;
	mul.wide.s32 	%rd303, %r606, 4;
	add.s64 	%rd304, %rd7, %rd303;
	ld.f32 	%f111, [%rd304];
	mul.wide.s32 	%rd305, %r603, 4;
	add.s64 	%rd306, %rd7, %rd305;
	ld.f32 	%f112, [%rd306];
	setp.geu.f32 	%p155, %f111, %f112;
	selp.b32 	%r619, %r606, %r603, %p155;
	selp.b32 	%r620, %r603, %r606, %p155;
	mul.wide.s32 	%rd307, %r608, 4;
	add.s64 	%rd308, %rd7, %rd307;
	ld.f32 	%f113, [%rd308];
	mul.wide.s32 	%rd309, %r605, 4;
	add.s64 	%rd310, %rd7, %rd309;
	ld.f32 	%f114, [%rd310];
	setp.geu.f32 	%p156, %f113, %f114;
	selp.b32 	%r621, %r608, %r605, %p156;
	selp.b32 	%r622, %r605, %r608, %p156;
	mul.wide.s32 	%rd311, %r610, 4;
	add.s64 	%rd312, %rd7, %rd311;
	ld.f32 	%f115, [%rd312];
	mul.wide.s32 	%rd313, %r607, 4;
	add.s64 	%rd314, %rd7, %rd313;
	ld.f32 	%f116, [%rd314];
	setp.geu.f32 	%p157, %f115, %f116;
	selp.b32 	%r623, %r610, %r607, %p157;
	selp.b32 	%r624, %r607, %r610, %p157;
	mul.wide.s32 	%rd315, %r612, 4;
	add.s64 	%rd316, %rd7, %rd315;
	ld.f32 	%f117, [%rd316];
	mul.wide.s32 	%rd317, %r609, 4;
	add.s64 	%rd318, %rd7, %rd317;
	ld.f32 	%f118, [%rd318];
	setp.geu.f32 	%p158, %f117, %f118;
	selp.b32 	%r625, %r612, %r609, %p158;
	selp.b32 	%r626, %r609, %r612, %p158;
	mul.wide.s32 	%rd319, %r614, 4;
	add.s64 	%rd320, %rd7, %rd319;
	ld.f32 	%f119, [%rd320];
	mul.wide.s32 	%rd321, %r611, 4;
	add.s64 	%rd322, %rd7, %rd321;
	ld.f32 	%f120, [%rd322];
	setp.geu.f32 	%p159, %f119, %f120;
	selp.b32 	%r627, %r614, %r611, %p159;
	selp.b32 	%r628, %r611, %r614, %p159;
	mul.wide.s32 	%rd323, %r616, 4;
	add.s64 	%rd324, %rd7, %rd323;
	ld.f32 	%f121, [%rd324];
	mul.wide.s32 	%rd325, %r613, 4;
	add.s64 	%rd326, %rd7, %rd325;
	ld.f32 	%f122, [%rd326];
	setp.geu.f32 	%p160, %f121, %f122;
	selp.b32 	%r629, %r616, %r613, %p160;
	selp.b32 	%r630, %r613, %r616, %p160;
	mul.wide.s32 	%rd327, %r618, 4;
	add.s64 	%rd328, %rd7, %rd327;
	ld.f32 	%f123, [%rd328];
	mul.wide.s32 	%rd329, %r615, 4;
	add.s64 	%rd330, %rd7, %rd329;
	ld.f32 	%f124, [%rd330];
	setp.geu.f32 	%p161, %f123, %f124;
	selp.b32 	%r631, %r618, %r615, %p161;
	selp.b32 	%r632, %r615, %r618, %p161;
	mul.wide.s32 	%rd331, %r601, 4;
	add.s64 	%rd332, %rd7, %rd331;
	ld.f32 	%f125, [%rd332];
	mul.wide.s32 	%rd333, %r617, 4;
	add.s64 	%rd334, %rd7, %rd333;
	ld.f32 	%f126, [%rd334];
	setp.geu.f32 	%p162, %f125, %f126;
	selp.b32 	%r633, %r601, %r617, %p162;
	selp.b32 	%r634, %r617, %r601, %p162;
	mul.wide.s32 	%rd335, %r620, 4;
	add.s64 	%rd336, %rd7, %rd335;
	ld.f32 	%f127, [%rd336];
	mul.wide.s32 	%rd337, %r604, 4;
	add.s64 	%rd338, %rd7, %rd337;
	ld.f32 	%f128, [%rd338];
	setp.geu.f32 	%p163, %f127, %f128;
	selp.b32 	%r635, %r620, %r604, %p163;
	selp.b32 	%r636, %r604, %r620, %p163;
	mul.wide.s32 	%rd339, %r622, 4;
	add.s64 	%rd340, %rd7, %rd339;
	ld.f32 	%f129, [%rd340];
	mul.wide.s32 	%rd341, %r619, 4;
	add.s64 	%rd342, %rd7, %rd341;
	ld.f32 	%f130, [%rd342];
	setp.geu.f32 	%p164, %f129, %f130;
	selp.b32 	%r637, %r622, %r619, %p164;
	selp.b32 	%r638, %r619, %r622, %p164;
	mul.wide.s32 	%rd343, %r624, 4;
	add.s64 	%rd344, %rd7, %rd343;
	ld.f32 	%f131, [%rd344];
	mul.wide.s32 	%rd345, %r621, 4;
	add.s64 	%rd346, %rd7, %rd345;
	ld.f32 	%f132, [%rd346];
	setp.geu.f32 	%p165, %f131, %f132;
	selp.b32 	%r639, %r624, %r621, %p165;
	selp.b32 	%r640, %r621, %r624, %p165;
	mul.wide.s32 	%rd347, %r626, 4;
	add.s64 	%rd348, %rd7, %rd347;
	ld.f32 	%f133, [%rd348];
	mul.wide.s32 	%rd349, %r623, 4;
	add.s64 	%rd350, %rd7, %rd349;
	ld.f32 	%f134, [%rd350];
	setp.geu.f32 	%p166, %f133, %f134;
	selp.b32 	%r641, %r626, %r623, %p166;
	selp.b32 	%r642, %r623, %r626, %p166;
	mul.wide.s32 	%rd351, %r628, 4;
	add.s64 	%rd352, %rd7, %rd351;
	ld.f32 	%f135, [%rd352];
	mul.wide.s32 	%rd353, %r625, 4;
	add.s64 	%rd354, %rd7, %rd353;
	ld.f32 	%f136, [%rd354];
	setp.geu.f32 	%p167, %f135, %f136;
	selp.b32 	%r643, %r628, %r625, %p167;
	selp.b32 	%r644, %r625, %r628, %p167;
	mul.wide.s32 	%rd355, %r630, 4;
	add.s64 	%rd356, %rd7, %rd355;
	ld.f32 	%f137, [%rd356];
	mul.wide.s32 	%rd357, %r627, 4;
	add.s64 	%rd358, %rd7, %rd357;
	ld.f32 	%f138, [%rd358];
	setp.geu.f32 	%p168, %f137, %f138;
	selp.b32 	%r645, %r630, %r627, %p168;
	selp.b32 	%r646, %r627, %r630, %p168;
	mul.wide.s32 	%rd359, %r632, 4;
	add.s64 	%rd360, %rd7, %rd359;
	ld.f32 	%f139, [%rd360];
	mul.wide.s32 	%rd361, %r629, 4;
	add.s64 	%rd362, %rd7, %rd361;
	ld.f32 	%f140, [%rd362];
	setp.geu.f32 	%p169, %f139, %f140;
	selp.b32 	%r647, %r632, %r629, %p169;
	selp.b32 	%r648, %r629, %r632, %p169;
	mul.wide.s32 	%rd363, %r634, 4;
	add.s64 	%rd364, %rd7, %rd363;
	ld.f32 	%f141, [%rd364];
	mul.wide.s32 	%rd365, %r631, 4;
	add.s64 	%rd366, %rd7, %rd365;
	ld.f32 	%f142, [%rd366];
	setp.geu.f32 	%p170, %f141, %f142;
	selp.b32 	%r649, %r634, %r631, %p170;
	selp.b32 	%r650, %r631, %r634, %p170;
	mul.wide.s32 	%rd367, %r638, 4;
	add.s64 	%rd368, %rd7, %rd367;
	ld.f32 	%f143, [%rd368];
	mul.wide.s32 	%rd369, %r635, 4;
	add.s64 	%rd370, %rd7, %rd369;
	ld.f32 	%f144, [%rd370];
	setp.geu.f32 	%p171, %f143, %f144;
	selp.b32 	%r651, %r638, %r635, %p171;
	selp.b32 	%r652, %r635, %r638, %p171;
	mul.wide.s32 	%rd371, %r640, 4;
	add.s64 	%rd372, %rd7, %rd371;
	ld.f32 	%f145, [%rd372];
	mul.wide.s32 	%rd373, %r637, 4;
	add.s64 	%rd374, %rd7, %rd373;
	ld.f32 	%f146, [%rd374];
	setp.geu.f32 	%p172, %f145, %f146;
	selp.b32 	%r653, %r640, %r637, %p172;
	selp.b32 	%r654, %r637, %r640, %p172;
	mul.wide.s32 	%rd375, %r642, 4;
	add.s64 	%rd376, %rd7, %rd375;
	ld.f32 	%f147, [%rd376];
	mul.wide.s32 	%rd377, %r639, 4;
	add.s64 	%rd378, %rd7, %rd377;
	ld.f32 	%f148, [%rd378];
	setp.geu.f32 	%p173, %f147, %f148;
	selp.b32 	%r655, %r642, %r639, %p173;
	selp.b32 	%r656, %r639, %r642, %p173;
	mul.wide.s32 	%rd379, %r644, 4;
	add.s64 	%rd380, %rd7, %rd379;
	ld.f32 	%f149, [%rd380];
	mul.wide.s32 	%rd381, %r641, 4;
	add.s64 	%rd382, %rd7, %rd381;
	ld.f32 	%f150, [%rd382];
	setp.geu.f32 	%p174, %f149, %f150;
	selp.b32 	%r657, %r644, %r641, %p174;
	selp.b32 	%r658, %r641, %r644, %p174;
	mul.wide.s32 	%rd383, %r646, 4;
	add.s64 	%rd384, %rd7, %rd383;
	ld.f32 	%f151, [%rd384];
	mul.wide.s32 	%rd385, %r643, 4;
	add.s64 	%rd386, %rd7, %rd385;
	ld.f32 	%f152, [%rd386];
	setp.geu.f32 	%p175, %f151, %f152;
	selp.b32 	%r659, %r646, %r643, %p175;
	selp.b32 	%r660, %r643, %r646, %p175;
	mul.wide.s32 	%rd387, %r648, 4;
	add.s64 	%rd388, %rd7, %rd387;
	ld.f32 	%f153, [%rd388];
	mul.wide.s32 	%rd389, %r645, 4;
	add.s64 	%rd390, %rd7, %rd389;
	ld.f32 	%f154, [%rd390];
	setp.geu.f32 	%p176, %f153, %f154;
	selp.b32 	%r661, %r648, %r645, %p176;
	selp.b32 	%r662, %r645, %r648, %p176;
	mul.wide.s32 	%rd391, %r650, 4;
	add.s64 	%rd392, %rd7, %rd391;
	ld.f32 	%f155, [%rd392];
	mul.wide.s32 	%rd393, %r647, 4;
	add.s64 	%rd394, %rd7, %rd393;
	ld.f32 	%f156, [%rd394];
	setp.geu.f32 	%p177, %f155, %f156;
	selp.b32 	%r663, %r650, %r647, %p177;
	selp.b32 	%r664, %r647, %r650, %p177;
	mul.wide.s32 	%rd395, %r633, 4;
	add.s64 	%rd396, %rd7, %rd395;
	ld.f32 	%f157, [%rd396];
	mul.wide.s32 	%rd397, %r649, 4;
	add.s64 	%rd398, %rd7, %rd397;
	ld.f32 	%f158, [%rd398];
	setp.geu.f32 	%p178, %f157, %f158;
	selp.b32 	%r665, %r633, %r649, %p178;
	selp.b32 	%r666, %r649, %r633, %p178;
	mul.wide.s32 	%rd399, %r652, 4;
	add.s64 	%rd400, %rd7, %rd399;
	ld.f32 	%f159, [%rd400];
	mul.wide.s32 	%rd401, %r636, 4;
	add.s64 	%rd402, %rd7, %rd401;
	ld.f32 	%f160, [%rd402];
	setp.geu.f32 	%p179, %f159, %f160;
	selp.b32 	%r667, %r652, %r636, %p179;
	selp.b32 	%r668, %r636, %r652, %p179;
	mul.wide.s32 	%rd403, %r654, 4;
	add.s64 	%rd404, %rd7, %rd403;
	ld.f32 	%f161, [%rd404];
	mul.wide.s32 	%rd405, %r651, 4;
	add.s64 	%rd406, %rd7, %rd405;
	ld.f32 	%f162, [%rd406];
	setp.geu.f32 	%p180, %f161, %f162;
	selp.b32 	%r669, %r654, %r651, %p180;
	selp.b32 	%r670, %r651, %r654, %p180;
	mul.wide.s32 	%rd407, %r656, 4;
	add.s64 	%rd408, %rd7, %rd407;
	ld.f32 	%f163, [%rd408];
	mul.wide.s32 	%rd409, %r653, 4;
	add.s64 	%rd410, %rd7, %rd409;
	ld.f32 	%f164, [%rd410];
	setp.geu.f32 	%p181, %f163, %f164;
	selp.b32 	%r671, %r656, %r653, %p181;
	selp.b32 	%r672, %r653, %r656, %p181;
	mul.wide.s32 	%rd411, %r658, 4;
	add.s64 	%rd412, %rd7, %rd411;
	ld.f32 	%f165, [%rd412];
	mul.wide.s32 	%rd413, %r655, 4;
	add.s64 	%rd414, %rd7, %rd413;
	ld.f32 	%f166, [%rd414];
	setp.geu.f32 	%p182, %f165, %f166;
	selp.b32 	%r673, %r658, %r655, %p182;
	selp.b32 	%r674, %r655, %r658, %p182;
	mul.wide.s32 	%rd415, %r660, 4;
	add.s64 	%rd416, %rd7, %rd415;
	ld.f32 	%f167, [%rd416];
	mul.wide.s32 	%rd417, %r657, 4;
	add.s64 	%rd418, %rd7, %rd417;
	ld.f32 	%f168, [%rd418];
	setp.geu.f32 	%p183, %f167, %f168;
	selp.b32 	%r675, %r660, %r657, %p183;
	selp.b32 	%r676, %r657, %r660, %p183;
	mul.wide.s32 	%rd419, %r662, 4;
	add.s64 	%rd420, %rd7, %rd419;
	ld.f32 	%f169, [%rd420];
	mul.wide.s32 	%rd421, %r659, 4;
	add.s64 	%rd422, %rd7, %rd421;
	ld.f32 	%f170, [%rd422];
	setp.geu.f32 	%p184, %f169, %f170;
	selp.b32 	%r677, %r662, %r659, %p184;
	selp.b32 	%r678, %r659, %r662, %p184;
	mul.wide.s32 	%rd423, %r664, 4;
	add.s64 	%rd424, %rd7, %rd423;
	ld.f32 	%f171, [%rd424];
	mul.wide.s32 	%rd425, %r661, 4;
	add.s64 	%rd426, %rd7, %rd425;
	ld.f32 	%f172, [%rd426];
	setp.geu.f32 	%p185, %f171, %f172;
	selp.b32 	%r679, %r664, %r661, %p185;
	selp.b32 	%r680, %r661, %r664, %p185;
	mul.wide.s32 	%rd427, %r666, 4;
	add.s64 	%rd428, %rd7, %rd427;
	ld.f32 	%f173, [%rd428];
	mul.wide.s32 	%rd429, %r663, 4;
	add.s64 	%rd430, %rd7, %rd429;
	ld.f32 	%f174, [%rd430];
	setp.geu.f32 	%p186, %f173, %f174;
	selp.b32 	%r681, %r666, %r663, %p186;
	selp.b32 	%r682, %r663, %r666, %p186;
	mul.wide.s32 	%rd431, %r670, 4;
	add.s64 	%rd432, %rd7, %rd431;
	ld.f32 	%f175, [%rd432];
	mul.wide.s32 	%rd433, %r667, 4;
	add.s64 	%rd434, %rd7, %rd433;
	ld.f32 	%f176, [%rd434];
	setp.geu.f32 	%p187, %f175, %f176;
	selp.b32 	%r683, %r670, %r667, %p187;
	selp.b32 	%r684, %r667, %r670, %p187;
	mul.wide.s32 	%rd435, %r672, 4;
	add.s64 	%rd436, %rd7, %rd435;
	ld.f32 	%f177, [%rd436];
	mul.wide.s32 	%rd437, %r669, 4;
	add.s64 	%rd438, %rd7, %rd437;
	ld.f32 	%f178, [%rd438];
	setp.geu.f32 	%p188, %f177, %f178;
	selp.b32 	%r685, %r672, %r669, %p188;
	selp.b32 	%r686, %r669, %r672, %p188;
	mul.wide.s32 	%rd439, %r674, 4;
	add.s64 	%rd440, %rd7, %rd439;
	ld.f32 	%f179, [%rd440];
	mul.wide.s32 	%rd441, %r671, 4;
	add.s64 	%rd442, %rd7, %rd441;
	ld.f32 	%f180, [%rd442];
	setp.geu.f32 	%p189, %f179, %f180;
	selp.b32 	%r687, %r674, %r671, %p189;
	selp.b32 	%r688, %r671, %r674, %p189;
	mul.wide.s32 	%rd443, %r676, 4;
	add.s64 	%rd444, %rd7, %rd443;
	ld.f32 	%f181, [%rd444];
	mul.wide.s32 	%rd445, %r673, 4;
	add.s64 	%rd446, %rd7, %rd445;
	ld.f32 	%f182, [%rd446];
	setp.geu.f32 	%p190, %f181, %f182;
	selp.b32 	%r689, %r676, %r673, %p190;
	selp.b32 	%r690, %r673, %r676, %p190;
	mul.wide.s32 	%rd447, %r678, 4;
	add.s64 	%rd448, %rd7, %rd447;
	ld.f32 	%f183, [%rd448];
	mul.wide.s32 	%rd449, %r675, 4;
	add.s64 	%rd450, %rd7, %rd449;
	ld.f32 	%f184, [%rd450];
	setp.geu.f32 	%p191, %f183, %f184;
	selp.b32 	%r691, %r678, %r675, %p191;
	selp.b32 	%r692, %r675, %r678, %p191;
	mul.wide.s32 	%rd451, %r680, 4;
	add.s64 	%rd452, %rd7, %rd451;
	ld.f32 	%f185, [%rd452];
	mul.wide.s32 	%rd453, %r677, 4;
	add.s64 	%rd454, %rd7, %rd453;
	ld.f32 	%f186, [%rd454];
	setp.geu.f32 	%p192, %f185, %f186;
	selp.b32 	%r693, %r680, %r677, %p192;
	selp.b32 	%r694, %r677, %r680, %p192;
	mul.wide.s32 	%rd455, %r682, 4;
	add.s64 	%rd456, %rd7, %rd455;
	ld.f32 	%f187, [%rd456];
	mul.wide.s32 	%rd457, %r679, 4;
	add.s64 	%rd458, %rd7, %rd457;
	ld.f32 	%f188, [%rd458];
	setp.geu.f32 	%p193, %f187, %f188;
	selp.b32 	%r695, %r682, %r679, %p193;
	selp.b32 	%r696, %r679, %r682, %p193;
	mul.wide.s32 	%rd459, %r665, 4;
	add.s64 	%rd460, %rd7, %rd459;
	ld.f32 	%f189, [%rd460];
	mul.wide.s32 	%rd461, %r681, 4;
	add.s64 	%rd462, %rd7, %rd461;
	ld.f32 	%f190, [%rd462];
	setp.geu.f32 	%p194, %f189, %f190;
	selp.b32 	%r697, %r665, %r681, %p194;
	selp.b32 	%r698, %r681, %r665, %p194;
	mul.wide.s32 	%rd463, %r684, 4;
	add.s64 	%rd464, %rd7, %rd463;
	ld.f32 	%f191, [%rd464];
	mul.wide.s32 	%rd465, %r668, 4;
	add.s64 	%rd466, %rd7, %rd465;
	ld.f32 	%f192, [%rd466];
	setp.geu.f32 	%p195, %f191, %f192;
	selp.b32 	%r699, %r684, %r668, %p195;
	selp.b32 	%r700, %r668, %r684, %p195;
	mul.wide.s32 	%rd467, %r686, 4;
	add.s64 	%rd468, %rd7, %rd467;
	ld.f32 	%f193, [%rd468];
	mul.wide.s32 	%rd469, %r683, 4;
	add.s64 	%rd470, %rd7, %rd469;
	ld.f32 	%f194, [%rd470];
	setp.geu.f32 	%p196, %f193, %f194;
	selp.b32 	%r701, %r686, %r683, %p196;
	selp.b32 	%r702, %r683, %r686, %p196;
	mul.wide.s32 	%rd471, %r688, 4;
	add.s64 	%rd472, %rd7, %rd471;
	ld.f32 	%f195, [%rd472];
	mul.wide.s32 	%rd473, %r685, 4;
	add.s64 	%rd474, %rd7, %rd473;
	ld.f32 	%f196, [%rd474];
	setp.geu.f32 	%p197, %f195, %f196;
	selp.b32 	%r703, %r688, %r685, %p197;
	selp.b32 	%r704, %r685, %r688, %p197;
	mul.wide.s32 	%rd475, %r690, 4;
	add.s64 	%rd476, %rd7, %rd475;
	ld.f32 	%f197, [%rd476];
	mul.wide.s32 	%rd477, %r687, 4;
	add.s64 	%rd478, %rd7, %rd477;
	ld.f32 	%f198, [%rd478];
	setp.geu.f32 	%p198, %f197, %f198;
	selp.b32 	%r705, %r690, %r687, %p198;
	selp.b32 	%r706, %r687, %r690, %p198;
	mul.wide.s32 	%rd479, %r692, 4;
	add.s64 	%rd480, %rd7, %rd479;
	ld.f32 	%f199, [%rd480];
	mul.wide.s32 	%rd481, %r689, 4;
	add.s64 	%rd482, %rd7, %rd481;
	ld.f32 	%f200, [%rd482];
	setp.geu.f32 	%p199, %f199, %f200;
	selp.b32 	%r707, %r692, %r689, %p199;
	selp.b32 	%r708, %r689, %r692, %p199;
	mul.wide.s32 	%rd483, %r694, 4;
	add.s64 	%rd484, %rd7, %rd483;
	ld.f32 	%f201, [%rd484];
	mul.wide.s32 	%rd485, %r691, 4;
	add.s64 	%rd486, %rd7, %rd485;
	ld.f32 	%f202, [%rd486];
	setp.geu.f32 	%p200, %f201, %f202;
	selp.b32 	%r709, %r694, %r691, %p200;
	selp.b32 	%r710, %r691, %r694, %p200;
	mul.wide.s32 	%rd487, %r696, 4;
	add.s64 	%rd488, %rd7, %rd487;
	ld.f32 	%f203, [%rd488];
	mul.wide.s32 	%rd489, %r693, 4;
	add.s64 	%rd490, %rd7, %rd489;
	ld.f32 	%f204, [%rd490];
	setp.geu.f32 	%p201, %f203, %f204;
	selp.b32 	%r711, %r696, %r693, %p201;
	selp.b32 	%r712, %r693, %r696, %p201;
	mul.wide.s32 	%rd491, %r698, 4;
	add.s64 	%rd492, %rd7, %rd491;
	ld.f32 	%f205, [%rd492];
	mul.wide.s32 	%rd493, %r695, 4;
	add.s64 	%rd494, %rd7, %rd493;
	ld.f32 	%f206, [%rd494];
	setp.geu.f32 	%p202, %f205, %f206;
	selp.b32 	%r713, %r698, %r695, %p202;
	selp.b32 	%r714, %r695, %r698, %p202;
	mul.wide.s32 	%rd495, %r702, 4;
	add.s64 	%rd496, %rd7, %rd495;
	ld.f32 	%f207, [%rd496];
	mul.wide.s32 	%rd497, %r699, 4;
	add.s64 	%rd498, %rd7, %rd497;
	ld.f32 	%f208, [%rd498];
	setp.geu.f32 	%p203, %f207, %f208;
	selp.b32 	%r715, %r702, %r699, %p203;
	selp.b32 	%r716, %r699, %r702, %p203;
	mul.wide.s32 	%rd499, %r704, 4;
	add.s64 	%rd500, %rd7, %rd499;
	ld.f32 	%f209, [%rd500];
	mul.wide.s32 	%rd501, %r701, 4;
	add.s64 	%rd502, %rd7, %rd501;
	ld.f32 	%f210, [%rd502];
	setp.geu.f32 	%p204, %f209, %f210;
	selp.b32 	%r717, %r704, %r701, %p204;
	selp.b32 	%r718, %r701, %r704, %p204;
	mul.wide.s32 	%rd503, %r706, 4;
	add.s64 	%rd504, %rd7, %rd503;
	ld.f32 	%f211, [%rd504];
	mul.wide.s32 	%rd505, %r703, 4;
	add.s64 	%rd506, %rd7, %rd505;
	ld.f32 	%f212, [%rd506];
	setp.geu.f32 	%p205, %f211, %f212;
	selp.b32 	%r719, %r706, %r703, %p205;
	selp.b32 	%r720, %r703, %r706, %p205;
	mul.wide.s32 	%rd507, %r708, 4;
	add.s64 	%rd508, %rd7, %rd507;
	ld.f32 	%f213, [%rd508];
	mul.wide.s32 	%rd509, %r705, 4;
	add.s64 	%rd510, %rd7, %rd509;
	ld.f32 	%f214, [%rd510];
	setp.geu.f32 	%p206, %f213, %f214;
	selp.b32 	%r721, %r708, %r705, %p206;
	selp.b32 	%r722, %r705, %r708, %p206;
	mul.wide.s32 	%rd511, %r710, 4;
	add.s64 	%rd512, %rd7, %rd511;
	ld.f32 	%f215, [%rd512];
	mul.wide.s32 	%rd513, %r707, 4;
	add.s64 	%rd514, %rd7, %rd513;
	ld.f32 	%f216, [%rd514];
	setp.geu.f32 	%p207, %f215, %f216;
	selp.b32 	%r723, %r710, %r707, %p207;
	selp.b32 	%r724, %r707, %r710, %p207;
	mul.wide.s32 	%rd515, %r712, 4;
	add.s64 	%rd516, %rd7, %rd515;
	ld.f32 	%f217, [%rd516];
	mul.wide.s32 	%rd517, %r709, 4;
	add.s64 	%rd518, %rd7, %rd517;
	ld.f32 	%f218, [%rd518];
	setp.geu.f32 	%p208, %f217, %f218;
	selp.b32 	%r725, %r712, %r709, %p208;
	selp.b32 	%r726, %r709, %r712, %p208;
	mul.wide.s32 	%rd519, %r714, 4;
	add.s64 	%rd520, %rd7, %rd519;
	ld.f32 	%f219, [%rd520];
	mul.wide.s32 	%rd521, %r711, 4;
	add.s64 	%rd522, %rd7, %rd521;
	ld.f32 	%f220, [%rd522];
	setp.geu.f32 	%p209, %f219, %f220;
	selp.b32 	%r727, %r714, %r711, %p209;
	selp.b32 	%r728, %r711, %r714, %p209;
	mul.wide.s32 	%rd523, %r697, 4;
	add.s64 	%rd524, %rd7, %rd523;
	ld.f32 	%f221, [%rd524];
	mul.wide.s32 	%rd525, %r713, 4;
	add.s64 	%rd526, %rd7, %rd525;
	ld.f32 	%f222, [%rd526];
	setp.geu.f32 	%p210, %f221, %f222;
	selp.b32 	%r729, %r697, %r713, %p210;
	selp.b32 	%r730, %r713, %r697, %p210;
	mul.wide.s32 	%rd527, %r716, 4;
	add.s64 	%rd528, %rd7, %rd527;
	ld.f32 	%f223, [%rd528];
	mul.wide.s32 	%rd529, %r700, 4;
	add.s64 	%rd530, %rd7, %rd529;
	ld.f32 	%f224, [%rd530];
	setp.geu.f32 	%p211, %f223, %f224;
	selp.b32 	%r731, %r716, %r700, %p211;
	selp.b32 	%r732, %r700, %r716, %p211;
	mul.wide.s32 	%rd531, %r718, 4;
	add.s64 	%rd532, %rd7, %rd531;
	ld.f32 	%f225, [%rd532];
	mul.wide.s32 	%rd533, %r715, 4;
	add.s64 	%rd534, %rd7, %rd533;
	ld.f32 	%f226, [%rd534];
	setp.geu.f32 	%p212, %f225, %f226;
	selp.b32 	%r733, %r718, %r715, %p212;
	selp.b32 	%r734, %r715, %r718, %p212;
	mul.wide.s32 	%rd535, %r720, 4;
	add.s64 	%rd536, %rd7, %rd535;
	ld.f32 	%f227, [%rd536];
	mul.wide.s32 	%rd537, %r717, 4;
	add.s64 	%rd538, %rd7, %rd537;
	ld.f32 	%f228, [%rd538];
	setp.geu.f32 	%p213, %f227, %f228;
	selp.b32 	%r735, %r720, %r717, %p213;
	selp.b32 	%r736, %r717, %r720, %p213;
	mul.wide.s32 	%rd539, %r722, 4;
	add.s64 	%rd540, %rd7, %rd539;
	ld.f32 	%f229, [%rd540];
	mul.wide.s32 	%rd541, %r719, 4;
	add.s64 	%rd542, %rd7, %rd541;
	ld.f32 	%f230, [%rd542];
	setp.geu.f32 	%p214, %f229, %f230;
	selp.b32 	%r737, %r722, %r719, %p214;
	selp.b32 	%r738, %r719, %r722, %p214;
	mul.wide.s32 	%rd543, %r724, 4;
	add.s64 	%rd544, %rd7, %rd543;
	ld.f32 	%f231, [%rd544];
	mul.wide.s32 	%rd545, %r721, 4;
	add.s64 	%rd546, %rd7, %rd545;
	ld.f32 	%f232, [%rd546];
	setp.geu.f32 	%p215, %f231, %f232;
	selp.b32 	%r739, %r724, %r721, %p215;
	selp.b32 	%r740, %r721, %r724, %p215;
	mul.wide.s32 	%rd547, %r726, 4;
	add.s64 	%rd548, %rd7, %rd547;
	ld.f32 	%f233, [%rd548];
	mul.wide.s32 	%rd549, %r723, 4;
	add.s64 	%rd550, %rd7, %rd549;
	ld.f32 	%f234, [%rd550];
	setp.geu.f32 	%p216, %f233, %f234;
	selp.b32 	%r741, %r726, %r723, %p216;
	selp.b32 	%r742, %r723, %r726, %p216;
	mul.wide.s32 	%rd551, %r728, 4;
	add.s64 	%rd552, %rd7, %rd551;
	ld.f32 	%f235, [%rd552];
	mul.wide.s32 	%rd553, %r725, 4;
	add.s64 	%rd554, %rd7, %rd553;
	ld.f32 	%f236, [%rd554];
	setp.geu.f32 	%p217, %f235, %f236;
	selp.b32 	%r743, %r728, %r725, %p217;
	selp.b32 	%r744, %r725, %r728, %p217;
	mul.wide.s32 	%rd555, %r730, 4;
	add.s64 	%rd556, %rd7, %rd555;
	ld.f32 	%f237, [%rd556];
	mul.wide.s32 	%rd557, %r727, 4;
	add.s64 	%rd558, %rd7, %rd557;
	ld.f32 	%f238, [%rd558];
	setp.geu.f32 	%p218, %f237, %f238;
	selp.b32 	%r745, %r730, %r727, %p218;
	selp.b32 	%r746, %r727, %r730, %p218;
	mul.wide.s32 	%rd559, %r734, 4;
	add.s64 	%rd560, %rd7, %rd559;
	ld.f32 	%f239, [%rd560];
	mul.wide.s32 	%rd561, %r731, 4;
	add.s64 	%rd562, %rd7, %rd561;
	ld.f32 	%f240, [%rd562];
	setp.geu.f32 	%p219, %f239, %f240;
	selp.b32 	%r747, %r734, %r731, %p219;
	selp.b32 	%r748, %r731, %r734, %p219;
	mul.wide.s32 	%rd563, %r736, 4;
	add.s64 	%rd564, %rd7, %rd563;
	ld.f32 	%f241, [%rd564];
	mul.wide.s32 	%rd565, %r733, 4;
	add.s64 	%rd566, %rd7, %rd565;
	ld.f32 	%f242, [%rd566];
	setp.geu.f32 	%p220, %f241, %f242;
	selp.b32 	%r749, %r736, %r733, %p220;
	selp.b32 	%r750, %r733, %r736, %p220;
	mul.wide.s32 	%rd567, %r738, 4;
	add.s64 	%rd568, %rd7, %rd567;
	ld.f32 	%f243, [%rd568];
	mul.wide.s32 	%rd569, %r735, 4;
	add.s64 	%rd570, %rd7, %rd569;
	ld.f32 	%f244, [%rd570];
	setp.geu.f32 	%p221, %f243, %f244;
	selp.b32 	%r751, %r738, %r735, %p221;
	selp.b32 	%r752, %r735, %r738, %p221;
	mul.wide.s32 	%rd571, %r740, 4;
	add.s64 	%rd572, %rd7, %rd571;
	ld.f32 	%f245, [%rd572];
	mul.wide.s32 	%rd573, %r737, 4;
	add.s64 	%rd574, %rd7, %rd573;
	ld.f32 	%f246, [%rd574];
	setp.geu.f32 	%p222, %f245, %f246;
	selp.b32 	%r753, %r740, %r737, %p222;
	selp.b32 	%r754, %r737, %r740, %p222;
	mul.wide.s32 	%rd575, %r742, 4;
	add.s64 	%rd576, %rd7, %rd575;
	ld.f32 	%f247, [%rd576];
	mul.wide.s32 	%rd577, %r739, 4;
	add.s64 	%rd578, %rd7, %rd577;
	ld.f32 	%f248, [%rd578];
	setp.geu.f32 	%p223, %f247, %f248;
	selp.b32 	%r755, %r742, %r739, %p223;
	selp.b32 	%r756, %r739, %r742, %p223;
	mul.wide.s32 	%rd579, %r744, 4;
	add.s64 	%rd580, %rd7, %rd579;
	ld.f32 	%f249, [%rd580];
	mul.wide.s32 	%rd581, %r741, 4;
	add.s64 	%rd582, %rd7, %rd581;
	ld.f32 	%f250, [%rd582];
	setp.geu.f32 	%p224, %f249, %f250;
	selp.b32 	%r757, %r744, %r741, %p224;
	selp.b32 	%r758, %r741, %r744, %p224;
	mul.wide.s32 	%rd583, %r746, 4;
	add.s64 	%rd584, %rd7, %rd583;
	ld.f32 	%f251, [%rd584];
	mul.wide.s32 	%rd585, %r743, 4;
	add.s64 	%rd586, %rd7, %rd585;
	ld.f32 	%f252, [%rd586];
	setp.geu.f32 	%p225, %f251, %f252;
	selp.b32 	%r759, %r746, %r743, %p225;
	selp.b32 	%r760, %r743, %r746, %p225;
	mul.wide.s32 	%rd587, %r729, 4;
	add.s64 	%rd588, %rd7, %rd587;
	ld.f32 	%f253, [%rd588];
	mul.wide.s32 	%rd589, %r745, 4;
	add.s64 	%rd590, %rd7, %rd589;
	ld.f32 	%f254, [%rd590];
	setp.geu.f32 	%p226, %f253, %f254;
	selp.b32 	%r761, %r729, %r745, %p226;
	selp.b32 	%r762, %r745, %r729, %p226;
	mul.wide.s32 	%rd591, %r748, 4;
	add.s64 	%rd592, %rd7, %rd591;
	ld.f32 	%f255, [%rd592];
	mul.wide.s32 	%rd593, %r732, 4;
	add.s64 	%rd594, %rd7, %rd593;
	ld.f32 	%f256, [%rd594];
	setp.geu.f32 	%p227, %f255, %f256;
	selp.b32 	%r763, %r748, %r732, %p227;
	selp.b32 	%r764, %r732, %r748, %p227;
	mul.wide.s32 	%rd595, %r750, 4;
	add.s64 	%rd596, %rd7, %rd595;
	ld.f32 	%f257, [%rd596];
	mul.wide.s32 	%rd597, %r747, 4;
	add.s64 	%rd598, %rd7, %rd597;
	ld.f32 	%f258, [%rd598];
	setp.geu.f32 	%p228, %f257, %f258;
	selp.b32 	%r765, %r750, %r747, %p228;
	selp.b32 	%r766, %r747, %r750, %p228;
	mul.wide.s32 	%rd599, %r752, 4;
	add.s64 	%rd600, %rd7, %rd599;
	ld.f32 	%f259, [%rd600];
	mul.wide.s32 	%rd601, %r749, 4;
	add.s64 	%rd602, %rd7, %rd601;
	ld.f32 	%f260, [%rd602];
	setp.geu.f32 	%p229, %f259, %f260;
	selp.b32 	%r767, %r752, %r749, %p229;
	selp.b32 	%r768, %r749, %r752, %p229;
	mul.wide.s32 	%rd603, %r754, 4;
	add.s64 	%rd604, %rd7, %rd603;
	ld.f32 	%f261, [%rd604];
	mul.wide.s32 	%rd605, %r751, 4;
	add.s64 	%rd606, %rd7, %rd605;
	ld.f32 	%f262, [%rd606];
	setp.geu.f32 	%p230, %f261, %f262;
	selp.b32 	%r769, %r754, %r751, %p230;
	selp.b32 	%r770, %r751, %r754, %p230;
	mul.wide.s32 	%rd607, %r756, 4;
	add.s64 	%rd608, %rd7, %rd607;
	ld.f32 	%f263, [%rd608];
	mul.wide.s32 	%rd609, %r753, 4;
	add.s64 	%rd610, %rd7, %rd609;
	ld.f32 	%f264, [%rd610];
	setp.geu.f32 	%p231, %f263, %f264;
	selp.b32 	%r771, %r756, %r753, %p231;
	selp.b32 	%r772, %r753, %r756, %p231;
	mul.wide.s32 	%rd611, %r758, 4;
	add.s64 	%rd612, %rd7, %rd611;
	ld.f32 	%f265, [%rd612];
	mul.wide.s32 	%rd613, %r755, 4;
	add.s64 	%rd614, %rd7, %rd613;
	ld.f32 	%f266, [%rd614];
	setp.geu.f32 	%p232, %f265, %f266;
	selp.b32 	%r773, %r758, %r755, %p232;
	selp.b32 	%r774, %r755, %r758, %p232;
	mul.wide.s32 	%rd615, %r760, 4;
	add.s64 	%rd616, %rd7, %rd615;
	ld.f32 	%f267, [%rd616];
	mul.wide.s32 	%rd617, %r757, 4;
	add.s64 	%rd618, %rd7, %rd617;
	ld.f32 	%f268, [%rd618];
	setp.geu.f32 	%p233, %f267, %f268;
	selp.b32 	%r775, %r760, %r757, %p233;
	selp.b32 	%r776, %r757, %r760, %p233;
	mul.wide.s32 	%rd619, %r762, 4;
	add.s64 	%rd620, %rd7, %rd619;
	ld.f32 	%f269, [%rd620];
	mul.wide.s32 	%rd621, %r759, 4;
	add.s64 	%rd622, %rd7, %rd621;
	ld.f32 	%f270, [%rd622];
	setp.geu.f32 	%p234, %f269, %f270;
	selp.b32 	%r777, %r762, %r759, %p234;
	selp.b32 	%r778, %r759, %r762, %p234;
	mul.wide.s32 	%rd623, %r766, 4;
	add.s64 	%rd624, %rd7, %rd623;
	ld.f32 	%f271, [%rd624];
	mul.wide.s32 	%rd625, %r763, 4;
	add.s64 	%rd626, %rd7, %rd625;
	ld.f32 	%f272, [%rd626];
	setp.geu.f32 	%p235, %f271, %f272;
	selp.b32 	%r779, %r766, %r763, %p235;
	selp.b32 	%r780, %r763, %r766, %p235;
	mul.wide.s32 	%rd627, %r768, 4;
	add.s64 	%rd628, %rd7, %rd627;
	ld.f32 	%f273, [%rd628];
	mul.wide.s32 	%rd629, %r765, 4;
	add.s64 	%rd630, %rd7, %rd629;
	ld.f32 	%f274, [%rd630];
	setp.geu.f32 	%p236, %f273, %f274;
	selp.b32 	%r781, %r768, %r765, %p236;
	selp.b32 	%r782, %r765, %r768, %p236;
	mul.wide.s32 	%rd631, %r770, 4;
	add.s64 	%rd632, %rd7, %rd631;
	ld.f32 	%f275, [%rd632];
	mul.wide.s32 	%rd633, %r767, 4;
	add.s64 	%rd634, %rd7, %rd633;
	ld.f32 	%f276, [%rd634];
	setp.geu.f32 	%p237, %f275, %f276;
	selp.b32 	%r783, %r770, %r767, %p237;
	selp.b32 	%r784, %r767, %r770, %p237;
	mul.wide.s32 	%rd635, %r772, 4;
	add.s64 	%rd636, %rd7, %rd635;
	ld.f32 	%f277, [%rd636];
	mul.wide.s32 	%rd637, %r769, 4;
	add.s64 	%rd638, %rd7, %rd637;
	ld.f32 	%f278, [%rd638];
	setp.geu.f32 	%p238, %f277, %f278;
	selp.b32 	%r785, %r772, %r769, %p238;
	selp.b32 	%r786, %r769, %r772, %p238;
	mul.wide.s32 	%rd639, %r774, 4;
	add.s64 	%rd640, %rd7, %rd639;
	ld.f32 	%f279, [%rd640];
	mul.wide.s32 	%rd641, %r771, 4;
	add.s64 	%rd642, %rd7, %rd641;
	ld.f32 	%f280, [%rd642];
	setp.geu.f32 	%p239, %f279, %f280;
	selp.b32 	%r787, %r774, %r771, %p239;
	selp.b32 	%r788, %r771, %r774, %p239;
	mul.wide.s32 	%rd643, %r776, 4;
	add.s64 	%rd644, %rd7, %rd643;
	ld.f32 	%f281, [%rd644];
	mul.wide.s32 	%rd645, %r773, 4;
	add.s64 	%rd646, %rd7, %rd645;
	ld.f32 	%f282, [%rd646];
	setp.geu.f32 	%p240, %f281, %f282;
	selp.b32 	%r789, %r776, %r773, %p240;
	selp.b32 	%r790, %r773, %r776, %p240;
	mul.wide.s32 	%rd647, %r778, 4;
	add.s64 	%rd648, %rd7, %rd647;
	ld.f32 	%f283, [%rd648];
	mul.wide.s32 	%rd649, %r775, 4;
	add.s64 	%rd650, %rd7, %rd649;
	ld.f32 	%f284, [%rd650];
	setp.geu.f32 	%p241, %f283, %f284;
	selp.b32 	%r1556, %r778, %r775, %p241;
	selp.b32 	%r791, %r775, %r778, %p241;
	mul.wide.s32 	%rd651, %r761, 4;
	add.s64 	%rd652, %rd7, %rd651;
	ld.f32 	%f285, [%rd652];
	mul.wide.s32 	%rd653, %r777, 4;
	add.s64 	%rd654, %rd7, %rd653;
	ld.f32 	%f286, [%rd654];
	setp.geu.f32 	%p242, %f285, %f286;
	selp.b32 	%r1630, %r761, %r777, %p242;
	selp.b32 	%r272, %r777, %r761, %p242;
	mul.wide.s32 	%rd655, %r780, 4;
	add.s64 	%rd656, %rd7, %rd655;
	ld.f32 	%f287, [%rd656];
	mul.wide.s32 	%rd657, %r764, 4;
	add.s64 	%rd658, %rd7, %rd657;
	ld.f32 	%f288, [%rd658];
	setp.geu.f32 	%p243, %f287, %f288;
	selp.b32 	%r1575, %r780, %r764, %p243;
	selp.b32 	%r1593, %r764, %r780, %p243;
	mul.wide.s32 	%rd659, %r782, 4;
	add.s64 	%rd660, %rd7, %rd659;
	ld.f32 	%f289, [%rd660];
	mul.wide.s32 	%rd661, %r779, 4;
	add.s64 	%rd662, %rd7, %rd661;
	ld.f32 	%f290, [%rd662];
	setp.geu.f32 	%p244, %f289, %f290;
	selp.b32 	%r1534, %r782, %r779, %p244;
	selp.b32 	%r1532, %r779, %r782, %p244;
	mul.wide.s32 	%rd663, %r784, 4;
	add.s64 	%rd664, %rd7, %rd663;
	ld.f32 	%f291, [%rd664];
	mul.wide.s32 	%rd665, %r781, 4;
	add.s64 	%rd666, %rd7, %rd665;
	ld.f32 	%f292, [%rd666];
	setp.geu.f32 	%p245, %f291, %f292;
	selp.b32 	%r1538, %r784, %r781, %p245;
	selp.b32 	%r1536, %r781, %r784, %p245;
	mul.wide.s32 	%rd667, %r786, 4;
	add.s64 	%rd668, %rd7, %rd667;
	ld.f32 	%f293, [%rd668];
	mul.wide.s32 	%rd669, %r783, 4;
	add.s64 	%rd670, %rd7, %rd669;
	ld.f32 	%f294, [%rd670];
	setp.geu.f32 	%p246, %f293, %f294;
	selp.b32 	%r1542, %r786, %r783, %p246;
	selp.b32 	%r1540, %r783, %r786, %p246;
	mul.wide.s32 	%rd671, %r788, 4;
	add.s64 	%rd672, %rd7, %rd671;
	ld.f32 	%f295, [%rd672];
	mul.wide.s32 	%rd673, %r785, 4;
	add.s64 	%rd674, %rd7, %rd673;
	ld.f32 	%f296, [%rd674];
	setp.geu.f32 	%p247, %f295, %f296;
	selp.b32 	%r1546, %r788, %r785, %p247;
	selp.b32 	%r1544, %r785, %r788, %p247;
	mul.wide.s32 	%rd675, %r790, 4;
	add.s64 	%rd676, %rd7, %rd675;
	ld.f32 	%f297, [%rd676];
	mul.wide.s32 	%rd677, %r787, 4;
	add.s64 	%rd678, %rd7, %rd677;
	ld.f32 	%f298, [%rd678];
	setp.geu.f32 	%p248, %f297, %f298;
	selp.b32 	%r1550, %r790, %r787, %p248;
	selp.b32 	%r1548, %r787, %r790, %p248;
	mul.wide.s32 	%rd679, %r791, 4;
	add.s64 	%rd680, %rd7, %rd679;
	ld.f32 	%f299, [%rd680];
	mul.wide.s32 	%rd681, %r789, 4;
	add.s64 	%rd682, %rd7, %rd681;
	ld.f32 	%f300, [%rd682];
	setp.geu.f32 	%p249, %f299, %f300;
	selp.b32 	%r1554, %r791, %r789, %p249;
	selp.b32 	%r1552, %r789, %r791, %p249;
	mul.wide.s32 	%rd683, %r272, 4;
	add.s64 	%rd684, %rd7, %rd683;
	ld.f32 	%f301, [%rd684];
	mul.wide.s32 	%rd685, %r1556, 4;
	add.s64 	%rd686, %rd7, %rd685;
	ld.f32 	%f302, [%rd686];
	setp.geu.f32 	%p250, %f301, %f302;
	mov.u32 	%r1558, %r272;
	@%p250 bra 	$L__BB8_190;
	mov.u32 	%r1558, %r1556;
	mov.u32 	%r1556, %r272;
$L__BB8_190:
	mov.b32 	%r1594, 2;
$L__BB8_191:
	mov.u32 	%r321, %r1594;
	bar.sync 	0;
	add.s32 	%r793, %r321, -1;
	shr.u32 	%r794, %r321, 1;
	mov.u32 	%r795, _ZZN3cub18CUB_300001_SM_10006detail10merge_sort30DeviceMergeSortBlockSortKernelINS2_10policy_hubIN6thrust24THRUST_300001_SM_1000_NS10device_ptrIiEEE9Policy600ES8_PNS0_8NullTypeES8_SC_j4cmpfiSB_EEvbT0_T1_T2_T3_T4_PT6_PT7_T5_NS1_7vsmem_tEE19static_temp_storage;
	mad.lo.s32 	%r796, %r175, 68, %r795;
	st.shared.u32 	[%r796], %r1593;
	st.shared.u32 	[%r796+4], %r1575;
	st.shared.u32 	[%r796+8], %r1532;
	st.shared.u32 	[%r796+12], %r1534;
	st.shared.u32 	[%r796+16], %r1536;
	st.shared.u32 	[%r796+20], %r1538;
	st.shared.u32 	[%r796+24], %r1540;
	st.shared.u32 	[%r796+28], %r1542;
	st.shared.u32 	[%r796+32], %r1544;
	st.shared.u32 	[%r796+36], %r1546;
	st.shared.u32 	[%r796+40], %r1548;
	st.shared.u32 	[%r796+44], %r1550;
	st.shared.u32 	[%r796+48], %r1552;
	st.shared.u32 	[%r796+52], %r1554;
	st.shared.u32 	[%r796+56], %r1556;
	st.shared.u32 	[%r796+60], %r1558;
	st.shared.u32 	[%r796+64], %r1630;
	bar.sync 	0;
	neg.s32 	%r797, %r321;
	and.b32  	%r798, %r175, %r797;
	mul.lo.s32 	%r799, %r798, 17;
	mul.lo.s32 	%r800, %r794, 17;
	and.b32  	%r801, %r793, %r175;
	mul.lo.s32 	%r802, %r801, 17;
	min.s32 	%r322, %r802, %r174;
	min.s32 	%r323, %r799, %r174;
	add.s32 	%r803, %r323, %r800;
	min.s32 	%r324, %r803, %r174;
	add.s32 	%r804, %r324, %r800;
	min.s32 	%r325, %r804, %r174;
	sub.s32 	%r805, %r324, %r323;
	sub.s32 	%r806, %r325, %r324;
	setp.lt.s32 	%p251, %r322, %r806;
	sub.s32 	%r807, %r322, %r806;
	selp.b32 	%r1597, 0, %r807, %p251;
	min.s32 	%r1595, %r805, %r322;
	setp.ge.s32 	%p252, %r1597, %r1595;
	ld.global.u64 	%rd8, [a_f];
	@%p252 bra 	$L__BB8_194;
	add.s32 	%r328, %r324, %r322;
$L__BB8_193:
	sub.s32 	%r808, %r1595, %r1597;
	shr.u32 	%r809, %r808, 31;
	add.s32 	%r810, %r808, %r809;
	shr.s32 	%r811, %r810, 1;
	add.s32 	%r812, %r811, %r1597;
	add.s32 	%r813, %r812, %r323;
	shl.b32 	%r814, %r813, 2;
	add.s32 	%r816, %r795, %r814;
	ld.shared.u32 	%r817, [%r816];
	not.b32 	%r818, %r812;
	add.s32 	%r819, %r328, %r818;
	shl.b32 	%r820, %r819, 2;
	add.s32 	%r821, %r795, %r820;
	ld.shared.u32 	%r822, [%r821];
	mul.wide.s32 	%rd687, %r822, 4;
	add.s64 	%rd688, %rd8, %rd687;
	ld.f32 	%f303, [%rd688];
	mul.wide.s32 	%rd689, %r817, 4;
	add.s64 	%rd690, %rd8, %rd689;
	ld.f32 	%f304, [%rd690];
	setp.geu.f32 	%p253, %f303, %f304;
	add.s32 	%r823, %r812, 1;
	selp.b32 	%r1597, %r823, %r1597, %p253;
	selp.b32 	%r1595, %r1595, %r812, %p253;
	setp.lt.s32 	%p254, %r1597, %r1595;
	@%p254 bra 	$L__BB8_193;
$L__BB8_194:
	add.s32 	%r334, %r1597, %r323;
	add.s32 	%r824, %r324, %r322;
	sub.s32 	%r335, %r824, %r1597;
	shl.b32 	%r825, %r334, 2;
	add.s32 	%r827, %r795, %r825;
	ld.shared.u32 	%r1600, [%r827];
	shl.b32 	%r828, %r335, 2;
	add.s32 	%r829, %r795, %r828;
	ld.shared.u32 	%r1599, [%r829];
	setp.ge.s32 	%p256, %r335, %r325;
	mov.pred 	%p617, 0;
	@%p256 bra 	$L__BB8_197;
	setp.ge.s32 	%p258, %r334, %r324;
	mov.pred 	%p617, -1;
	@%p258 bra 	$L__BB8_197;
	mul.wide.s32 	%rd691, %r1599, 4;
	add.s64 	%rd692, %rd8, %rd691;
	ld.f32 	%f305, [%rd692];
	mul.wide.s32 	%rd693, %r1600, 4;
	add.s64 	%rd694, %rd8, %rd693;
	ld.f32 	%f306, [%rd694];
	setp.lt.f32 	%p617, %f305, %f306;
$L__BB8_197:
	selp.b32 	%r1593, %r1599, %r1600, %p617;
	selp.u32 	%r830, 1, 0, %p617;
	add.s32 	%r339, %r335, %r830;
	not.pred 	%p259, %p617;
	selp.u32 	%r831, 1, 0, %p259;
	add.s32 	%r340, %r334, %r831;
	@%p259 bra 	$L__BB8_199;
	shl.b32 	%r835, %r339, 2;
	add.s32 	%r837, %r795, %r835;
	ld.shared.u32 	%r1599, [%r837];
	bra.uni 	$L__BB8_200;
$L__BB8_199:
	shl.b32 	%r832, %r340, 2;
	add.s32 	%r834, %r795, %r832;
	ld.shared.u32 	%r1600, [%r834];
$L__BB8_200:
	setp.ge.s32 	%p261, %r339, %r325;
	mov.pred 	%p618, 0;
	@%p261 bra 	$L__BB8_203;
	setp.ge.s32 	%p263, %r340, %r324;
	mov.pred 	%p618, -1;
	@%p263 bra 	$L__BB8_203;
	mul.wide.s32 	%rd695, %r1599, 4;
	add.s64 	%rd696, %rd8, %rd695;
	ld.f32 	%f307, [%rd696];
	mul.wide.s32 	%rd697, %r1600, 4;
	add.s64 	%rd698, %rd8, %rd697;
	ld.f32 	%f308, [%rd698];
	setp.lt.f32 	%p618, %f307, %f308;
$L__BB8_203:
	selp.b32 	%r1575, %r1599, %r1600, %p618;
	selp.u32 	%r838, 1, 0, %p618;
	add.s32 	%r346, %r339, %r838;
	not.pred 	%p264, %p618;
	selp.u32 	%r839, 1, 0, %p264;
	add.s32 	%r347, %r340, %r839;
	@%p618 bra 	$L__BB8_205;
	shl.b32 	%r840, %r347, 2;
	add.s32 	%r842, %r795, %r840;
	ld.shared.u32 	%r1600, [%r842];
	bra.uni 	$L__BB8_206;
$L__BB8_205:
	shl.b32 	%r843, %r346, 2;
	add.s32 	%r845, %r795, %r843;
	ld.shared.u32 	%r1599, [%r845];
$L__BB8_206:
	setp.ge.s32 	%p266, %r346, %r325;
	mov.pred 	%p619, 0;
	@%p266 bra 	$L__BB8_209;
	setp.ge.s32 	%p268, %r347, %r324;
	mov.pred 	%p619, -1;
	@%p268 bra 	$L__BB8_209;
	mul.wide.s32 	%rd699, %r1599, 4;
	add.s64 	%rd700, %rd8, %rd699;
	ld.f32 	%f309, [%rd700];
	mul.wide.s32 	%rd701, %r1600, 4;
	add.s64 	%rd702, %rd8, %rd701;
	ld.f32 	%f310, [%rd702];
	setp.lt.f32 	%p619, %f309, %f310;
$L__BB8_209:
	selp.b32 	%r1532, %r1599, %r1600, %p619;
	selp.u32 	%r846, 1, 0, %p619;
	add.s32 	%r353, %r346, %r846;
	not.pred 	%p269, %p619;
	selp.u32 	%r847, 1, 0, %p269;
	add.s32 	%r354, %r347, %r847;
	@%p619 bra 	$L__BB8_211;
	shl.b32 	%r848, %r354, 2;
	add.s32 	%r850, %r795, %r848;
	ld.shared.u32 	%r1600, [%r850];
	bra.uni 	$L__BB8_212;
$L__BB8_211:
	shl.b32 	%r851, %r353, 2;
	add.s32 	%r853, %r795, %r851;
	ld.shared.u32 	%r1599, [%r853];
$L__BB8_212:
	setp.ge.s32 	%p271, %r353, %r325;
	mov.pred 	%p620, 0;
	@%p271 bra 	$L__BB8_215;
	setp.ge.s32 	%p273, %r354, %r324;
	mov.pred 	%p620, -1;
	@%p273 bra 	$L__BB8_215;
	mul.wide.s32 	%rd703, %r1599, 4;
	add.s64 	%rd704, %rd8, %rd703;
	ld.f32 	%f311, [%rd704];
	mul.wide.s32 	%rd705, %r1600, 4;
	add.s64 	%rd706, %rd8, %rd705;
	ld.f32 	%f312, [%rd706];
	setp.lt.f32 	%p620, %f311, %f312;
$L__BB8_215:
	selp.b32 	%r1534, %r1599, %r1600, %p620;
	selp.u32 	%r854, 1, 0, %p620;
	add.s32 	%r360, %r353, %r854;
	not.pred 	%p274, %p620;
	selp.u32 	%r855, 1, 0, %p274;
	add.s32 	%r361, %r354, %r855;
	@%p620 bra 	$L__BB8_217;
	shl.b32 	%r856, %r361, 2;
	add.s32 	%r858, %r795, %r856;
	ld.shared.u32 	%r1600, [%r858];
	bra.uni 	$L__BB8_218;
$L__BB8_217:
	shl.b32 	%r859, %r360, 2;
	add.s32 	%r861, %r795, %r859;
	ld.shared.u32 	%r1599, [%r861];
$L__BB8_218:
	setp.ge.s32 	%p276, %r360, %r325;
	mov.pred 	%p621, 0;
	@%p276 bra 	$L__BB8_221;
	setp.ge.s32 	%p278, %r361, %r324;
	mov.pred 	%p621, -1;
	@%p278 bra 	$L__BB8_221;
	mul.wide.s32 	%rd707, %r1599, 4;
	add.s64 	%rd708, %rd8, %rd707;
	ld.f32 	%f313, [%rd708];
	mul.wide.s32 	%rd709, %r1600, 4;
	add.s64 	%rd710, %rd8, %rd709;
	ld.f32 	%f314, [%rd710];
	setp.lt.f32 	%p621, %f313, %f314;
$L__BB8_221:
	selp.b32 	%r1536, %r1599, %r1600, %p621;
	selp.u32 	%r862, 1, 0, %p621;
	add.s32 	%r367, %r360, %r862;
	not.pred 	%p279, %p621;
	selp.u32 	%r863, 1, 0, %p279;
	add.s32 	%r368, %r361, %r863;
	@%p621 bra 	$L__BB8_223;
	shl.b32 	%r864, %r368, 2;
	add.s32 	%r866, %r795, %r864;
	ld.shared.u32 	%r1600, [%r866];
	bra.uni 	$L__BB8_224;
$L__BB8_223:
	shl.b32 	%r867, %r367, 2;
	add.s32 	%r869, %r795, %r867;
	ld.shared.u32 	%r1599, [%r869];
$L__BB8_224:
	setp.ge.s32 	%p281, %r367, %r325;
	mov.pred 	%p622, 0;
	@%p281 bra 	$L__BB8_227;
	setp.ge.s32 	%p283, %r368, %r324;
	mov.pred 	%p622, -1;
	@%p283 bra 	$L__BB8_227;
	mul.wide.s32 	%rd711, %r1599, 4;
	add.s64 	%rd712, %rd8, %rd711;
	ld.f32 	%f315, [%rd712];
	mul.wide.s32 	%rd713, %r1600, 4;
	add.s64 	%rd714, %rd8, %rd713;
	ld.f32 	%f316, [%rd714];
	setp.lt.f32 	%p622, %f315, %f316;
$L__BB8_227:
	selp.b32 	%r1538, %r1599, %r1600, %p622;
	selp.u32 	%r870, 1, 0, %p622;
	add.s32 	%r374, %r367, %r870;
	not.pred 	%p284, %p622;
	selp.u32 	%r871, 1, 0, %p284;
	add.s32 	%r375, %r368, %r871;
	@%p622 bra 	$L__BB8_229;
	shl.b32 	%r872, %r375, 2;
	add.s32 	%r874, %r795, %r872;
	ld.shared.u32 	%r1600, [%r874];
	bra.uni 	$L__BB8_230;
$L__BB8_229:
	shl.b32 	%r875, %r374, 2;
	add.s32 	%r877, %r795, %r875;
	ld.shared.u32 	%r1599, [%r877];
$L__BB8_230:
	setp.ge.s32 	%p286, %r374, %r325;
	mov.pred 	%p623, 0;
	@%p286 bra 	$L__BB8_233;
	setp.ge.s32 	%p288, %r375, %r324;
	mov.pred 	%p623, -1;
	@%p288 bra 	$L__BB8_233;
	mul.wide.s32 	%rd715, %r1599, 4;
	add.s64 	%rd716, %rd8, %rd715;
	ld.f32 	%f317, [%rd716];
	mul.wide.s32 	%rd717, %r1600, 4;
	add.s64 	%rd718, %rd8, %rd717;
	ld.f32 	%f318, [%rd718];
	setp.lt.f32 	%p623, %f317, %f318;
$L__BB8_233:
	selp.b32 	%r1540, %r1599, %r1600, %p623;
	selp.u32 	%r878, 1, 0, %p623;
	add.s32 	%r381, %r374, %r878;
	not.pred 	%p289, %p623;
	selp.u32 	%r879, 1, 0, %p289;
	add.s32 	%r382, %r375, %r879;
	@%p623 bra 	$L__BB8_235;
	shl.b32 	%r880, %r382, 2;
	add.s32 	%r882, %r795, %r880;
	ld.shared.u32 	%r1600, [%r882];
	bra.uni 	$L__BB8_236;
$L__BB8_235:
	shl.b32 	%r883, %r381, 2;
	add.s32 	%r885, %r795, %r883;
	ld.shared.u32 	%r1599, [%r885];
$L__BB8_236:
	setp.ge.s32 	%p291, %r381, %r325;
	mov.pred 	%p624, 0;
	@%p291 bra 	$L__BB8_239;
	setp.ge.s32 	%p293, %r382, %r324;
	mov.pred 	%p624, -1;
	@%p293 bra 	$L__BB8_239;
	mul.wide.s32 	%rd719, %r1599, 4;
	add.s64 	%rd720, %rd8, %rd719;
	ld.f32 	%f319, [%rd720];
	mul.wide.s32 	%rd721, %r1600, 4;
	add.s64 	%rd722, %rd8, %rd721;
	ld.f32 	%f320, [%rd722];
	setp.lt.f32 	%p624, %f319, %f320;
$L__BB8_239:
	selp.b32 	%r1542, %r1599, %r1600, %p624;
	selp.u32 	%r886, 1, 0, %p624;
	add.s32 	%r388, %r381, %r886;
	not.pred 	%p294, %p624;
	selp.u32 	%r887, 1, 0, %p294;
	add.s32 	%r389, %r382, %r887;
	@%p624 bra 	$L__BB8_241;
	shl.b32 	%r888, %r389, 2;
	mov.u32 	%r889, _ZZN3cub18CUB_300001_SM_10006detail10merge_sort30DeviceMergeSortBlockSortKernelINS2_10policy_hubIN6thrust24THRUST_300001_SM_1000_NS10device_ptrIiEEE9Policy600ES8_PNS0_8NullTypeES8_SC_j4cmpfiSB_EEvbT0_T1_T2_T3_T4_PT6_PT7_T5_NS1_7vsmem_tEE19static_temp_storage;
	add.s32 	%r890, %r889, %r888;
	ld.shared.u32 	%r1600, [%r890];
	bra.uni 	$L__BB8_242;
$L__BB8_241:
	shl.b32 	%r891, %r388, 2;
	mov.u32 	%r892, _ZZN3cub18CUB_300001_SM_10006detail10merge_sort30DeviceMergeSortBlockSortKernelINS2_10policy_hubIN6thrust24THRUST_300001_SM_1000_NS10device_ptrIiEEE9Policy600ES8_PNS0_8NullTypeES8_SC_j4cmpfiSB_EEvbT0_T1_T2_T3_T4_PT6_PT7_T5_NS1_7vsmem_tEE19static_temp_storage;
	add.s32 	%r893, %r892, %r891;
	ld.shared.u32 	%r1599, [%r893];
$L__BB8_242:
	setp.ge.s32 	%p296, %r388, %r325;
	mov.pred 	%p625, 0;
	@%p296 bra 	$L__BB8_245;
	setp.ge.s32 	%p298, %r389, %r324;
	mov.pred 	%p625, -1;
	@%p298 bra 	$L__BB8_245;
	mul.wide.s32 	%rd723, %r1599, 4;
	add.s64 	%rd724, %rd8, %rd723;
	ld.f32 	%f321, [%rd724];
	mul.wide.s32 	%rd725, %r1600, 4;
	add.s64 	%rd726, %rd8, %rd725;
	ld.f32 	%f322, [%rd726];
	setp.lt.f32 	%p625, %f321, %f322;
$L__BB8_245:
	selp.b32 	%r1544, %r1599, %r1600, %p625;
	selp.u32 	%r894, 1, 0, %p625;
	add.s32 	%r395, %r388, %r894;
	not.pred 	%p299, %p625;
	selp.u32 	%r895, 1, 0, %p299;
	add.s32 	%r396, %r389, %r895;
	@%p625 bra 	$L__BB8_247;
	shl.b32 	%r896, %r396, 2;
	mov.u32 	%r897, _ZZN3cub18CUB_300001_SM_10006detail10merge_sort30DeviceMergeSortBlockSortKernelINS2_10policy_hubIN6thrust24THRUST_300001_SM_1000_NS10device_ptrIiEEE9Policy600ES8_PNS0_8NullTypeES8_SC_j4cmpfiSB_EEvbT0_T1_T2_T3_T4_PT6_PT7_T5_NS1_7vsmem_tEE19static_temp_storage;
	add.s32 	%r898, %r897, %r896;
	ld.shared.u32 	%r1600, [%r898];
	bra.uni 	$L__BB8_248;
$L__BB8_247:
	shl.b32 	%r899, %r395, 2;
	mov.u32 	%r900, _ZZN3cub18CUB_300001_SM_10006detail10merge_sort30DeviceMergeSortBlockSortKernelINS2_10policy_hubIN6thrust24THRUST_300001_SM_1000_NS10device_ptrIiEEE9Policy600ES8_PNS0_8NullTypeES8_SC_j4cmpfiSB_EEvbT0_T1_T2_T3_T4_PT6_PT7_T5_NS1_7vsmem_tEE19static_temp_storage;
	add.s32 	%r901, %r900, %r899;
	ld.shared.u32 	%r1599, [%r901];
$L__BB8_248:
	setp.ge.s32 	%p301, %r395, %r325;
	mov.pred 	%p626, 0;
	@%p301 bra 	$L__BB8_251;
	setp.ge.s32 	%p303, %r396, %r324;
	mov.pred 	%p626, -1;
	@%p303 bra 	$L__BB8_251;
	mul.wide.s32 	%rd727, %r1599, 4;
	add.s64 	%rd728, %rd8, %rd727;
	ld.f32 	%f323, [%rd728];
	mul.wide.s32 	%rd729, %r1600, 4;
	add.s64 	%rd730, %rd8, %rd729;
	ld.f32 	%f324, [%rd730];
	setp.lt.f32 	%p626, %f323, %f324;
$L__BB8_251:
	selp.b32 	%r1546, %r1599, %r1600, %p626;
	selp.u32 	%r902, 1, 0, %p626;
	add.s32 	%r402, %r395, %r902;
	not.pred 	%p304, %p626;
	selp.u32 	%r903, 1, 0, %p304;
	add.s32 	%r403, %r396, %r903;
	@%p626 bra 	$L__BB8_253;
	shl.b32 	%r904, %r403, 2;
	mov.u32 	%r905, _ZZN3cub18CUB_300001_SM_10006detail10merge_sort30DeviceMergeSortBlockSortKernelINS2_10policy_hubIN6thrust24THRUST_300001_SM_1000_NS10device_ptrIiEEE9Policy600ES8_PNS0_8NullTypeES8_SC_j4cmpfiSB_EEvbT0_T1_T2_T3_T4_PT6_PT7_T5_NS1_7vsmem_tEE19static_temp_storage;
	add.s32 	%r906, %r905, %r904;
	ld.shared.u32 	%r1600, [%r906];
	bra.uni 	$L__BB8_254;
$L__BB8_253:
	shl.b32 	%r907, %r402, 2;
	mov.u32 	%r908, _ZZN3cub18CUB_300001_SM_10006detail10merge_sort30DeviceMergeSortBlockSortKernelINS2_10policy_hubIN6thrust24THRUST_300001_SM_1000_NS10device_ptrIiEEE9Policy600ES8_PNS0_8NullTypeES8_SC_j4cmpfiSB_EEvbT0_T1_T2_T3_T4_PT6_PT7_T5_NS1_7vsmem_tEE19static_temp_storage;
	add.s32 	%r909, %r908, %r907;
	ld.shared.u32 	%r1599, [%r909];
$L__BB8_254:
	setp.ge.s32 	%p306, %r402, %r325;
	mov.pred 	%p627, 0;
	@%p306 bra 	$L__BB8_257;
	setp.ge.s32 	%p308, %r403, %r324;
	mov.pred 	%p627, -1;
	@%p308 bra 	$L__BB8_257;
	mul.wide.s32 	%rd731, %r1599, 4;
	add.s64 	%rd732, %rd8, %rd731;
	ld.f32 	%f325, [%rd732];
	mul.wide.s32 	%rd733, %r1600, 4;
	add.s64 	%rd734, %rd8, %rd733;
	ld.f32 	%f326, [%rd734];
	setp.lt.f32 	%p627, %f325, %f326;
$L__BB8_257:
	selp.b32 	%r1548, %r1599, %r1600, %p627;
	selp.u32 	%r910, 1, 0, %p627;
	add.s32 	%r409, %r402, %r910;
	not.pred 	%p309, %p627;
	selp.u32 	%r911, 1, 0, %p309;
	add.s32 	%r410, %r403, %r911;
	@%p627 bra 	$L__BB8_259;
	shl.b32 	%r912, %r410, 2;
	mov.u32 	%r913, _ZZN3cub18CUB_300001_SM_10006detail10merge_sort30DeviceMergeSortBlockSortKernelINS2_10policy_hubIN6thrust24THRUST_300001_SM_1000_NS10device_ptrIiEEE9Policy600ES8_PNS0_8NullTypeES8_SC_j4cmpfiSB_EEvbT0_T1_T2_T3_T4_PT6_PT7_T5_NS1_7vsmem_tEE19static_temp_storage;
	add.s32 	%r914, %r913, %r912;
	ld.shared.u32 	%r1600, [%r914];
	bra.uni 	$L__BB8_260;
$L__BB8_259:
	shl.b32 	%r915, %r409, 2;
	mov.u32 	%r916, _ZZN3cub18CUB_300001_SM_10006detail10merge_sort30DeviceMergeSortBlockSortKernelINS2_10policy_hubIN6thrust24THRUST_300001_SM_1000_NS10device_ptrIiEEE9Policy600ES8_PNS0_8NullTypeES8_SC_j4cmpfiSB_EEvbT0_T1_T2_T3_T4_PT6_PT7_T5_NS1_7vsmem_tEE19static_temp_storage;
	add.s32 	%r917, %r916, %r915;
	ld.shared.u32 	%r1599, [%r917];
$L__BB8_260:
	setp.ge.s32 	%p311, %r409, %r325;
	mov.pred 	%p628, 0;
	@%p311 bra 	$L__BB8_263;
	setp.ge.s32 	%p313, %r410, %r324;
	mov.pred 	%p628, -1;
	@%p313 bra 	$L__BB8_263;
	mul.wide.s32 	%rd735, %r1599, 4;
	add.s64 	%rd736, %rd8, %rd735;
	ld.f32 	%f327, [%rd736];
	mul.wide.s32 	%rd737, %r1600, 4;
	add.s64 	%rd738, %rd8, %rd737;
	ld.f32 	%f328, [%rd738];
	setp.lt.f32 	%p628, %f327, %f328;
$L__BB8_263:
	selp.b32 	%r1550, %r1599, %r1600, %p628;
	selp.u32 	%r918, 1, 0, %p628;
	add.s32 	%r416, %r409, %r918;
	not.pred 	%p314, %p628;
	selp.u32 	%r919, 1, 0, %p314;
	add.s32 	%r417, %r410, %r919;
	@%p628 bra 	$L__BB8_265;
	shl.b32 	%r920, %r417, 2;
	mov.u32 	%r921, _ZZN3cub18CUB_300001_SM_10006detail10merge_sort30DeviceMergeSortBlockSortKernelINS2_10policy_hubIN6thrust24THRUST_300001_SM_1000_NS10device_ptrIiEEE9Policy600ES8_PNS0_8NullTypeES8_SC_j4cmpfiSB_EEvbT0_T1_T2_T3_T4_PT6_PT7_T5_NS1_7vsmem_tEE19static_temp_storage;
	add.s32 	%r922, %r921, %r920;
	ld.shared.u32 	%r1600, [%r922];
	bra.uni 	$L__BB8_266;
$L__BB8_265:
	shl.b32 	%r923, %r416, 2;
	mov.u32 	%r924, _ZZN3cub18CUB_300001_SM_10006detail10merge_sort30DeviceMergeSortBlockSortKernelINS2_10policy_hubIN6thrust24THRUST_300001_SM_1000_NS10device_ptrIiEEE9Policy600ES8_PNS0_8NullTypeES8_SC_j4cmpfiSB_EEvbT0_T1_T2_T3_T4_PT6_PT7_T5_NS1_7vsmem_tEE19static_temp_storage;
	add.s32 	%r925, %r924, %r923;
	ld.shared.u32 	%r1599, [%r925];
$L__BB8_266:
	setp.ge.s32 	%p316, %r416, %r325;
	mov.pred 	%p629, 0;
	@%p316 bra 	$L__BB8_269;
	setp.ge.s32 	%p318, %r417, %r324;
	mov.pred 	%p629, -1;
	@%p318 bra 	$L__BB8_269;
	mul.wide.s32 	%rd739, %r1599, 4;
	add.s64 	%rd740, %rd8, %rd739;
	ld.f32 	%f329, [%rd740];
	mul.wide.s32 	%rd741, %r1600, 4;
	add.s64 	%rd742, %rd8, %rd741;
	ld.f32 	%f330, [%rd742];
	setp.lt.f32 	%p629, %f329, %f330;
$L__BB8_269:
	selp.b32 	%r1552, %r1599, %r1600, %p629;
	selp.u32 	%r926, 1, 0, %p629;
	add.s32 	%r423, %r416, %r926;
	not.pred 	%p319, %p629;
	selp.u32 	%r927, 1, 0, %p319;
	add.s32 	%r424, %r417, %r927;
	@%p629 bra 	$L__BB8_271;
	shl.b32 	%r928, %r424, 2;
	mov.u32 	%r929, _ZZN3cub18CUB_300001_SM_10006detail10merge_sort30DeviceMergeSortBlockSortKernelINS2_10policy_hubIN6thrust24THRUST_300001_SM_1000_NS10device_ptrIiEEE9Policy600ES8_PNS0_8NullTypeES8_SC_j4cmpfiSB_EEvbT0_T1_T2_T3_T4_PT6_PT7_T5_NS1_7vsmem_tEE19static_temp_storage;
	add.s32 	%r930, %r929, %r928;
	ld.shared.u32 	%r1600, [%r930];
	bra.uni 	$L__BB8_272;
$L__BB8_271:
	shl.b32 	%r931, %r423, 2;
	mov.u32 	%r932, _ZZN3cub18CUB_300001_SM_10006detail10merge_sort30DeviceMergeSortBlockSortKernelINS2_10policy_hubIN6thrust24THRUST_300001_SM_1000_NS10device_ptrIiEEE9Policy600ES8_PNS0_8NullTypeES8_SC_j4cmpfiSB_EEvbT0_T1_T2_T3_T4_PT6_PT7_T5_NS1_7vsmem_tEE19static_temp_storage;
	add.s32 	%r933, %r932, %r931;
	ld.shared.u32 	%r1599, [%r933];
$L__BB8_272:
	setp.ge.s32 	%p321, %r423, %r325;
	mov.pred 	%p630, 0;
	@%p321 bra 	$L__BB8_275;
	setp.ge.s32 	%p323, %r424, %r324;
	mov.pred 	%p630, -1;
	@%p323 bra 	$L__BB8_275;
	mul.wide.s32 	%rd743, %r1599, 4;
	add.s64 	%rd744, %rd8, %rd743;
	ld.f32 	%f331, [%rd744];
	mul.wide.s32 	%rd745, %r1600, 4;
	add.s64 	%rd746, %rd8, %rd745;
	ld.f32 	%f332, [%rd746];
	setp.lt.f32 	%p630, %f331, %f332;
$L__BB8_275:
	selp.b32 	%r1554, %r1599, %r1600, %p630;
	selp.u32 	%r934, 1, 0, %p630;
	add.s32 	%r430, %r423, %r934;
	not.pred 	%p324, %p630;
	selp.u32 	%r935, 1, 0, %p324;
	add.s32 	%r431, %r424, %r935;
	@%p630 bra 	$L__BB8_277;
	shl.b32 	%r936, %r431, 2;
	mov.u32 	%r937, _ZZN3cub18CUB_300001_SM_10006detail10merge_sort30DeviceMergeSortBlockSortKernelINS2_10policy_hubIN6thrust24THRUST_300001_SM_1000_NS10device_ptrIiEEE9Policy600ES8_PNS0_8NullTypeES8_SC_j4cmpfiSB_EEvbT0_T1_T2_T3_T4_PT6_PT7_T5_NS1_7vsmem_tEE19static_temp_storage;
	add.s32 	%r938, %r937, %r936;
	ld.shared.u32 	%r1600, [%r938];
	bra.uni 	$L__BB8_278;
$L__BB8_277:
	shl.b32 	%r939, %r430, 2;
	mov.u32 	%r940, _ZZN3cub18CUB_300001_SM_10006detail10merge_sort30DeviceMergeSortBlockSortKernelINS2_10policy_hubIN6thrust24THRUST_300001_SM_1000_NS10device_ptrIiEEE9Policy600ES8_PNS0_8NullTypeES8_SC_j4cmpfiSB_EEvbT0_T1_T2_T3_T4_PT6_PT7_T5_NS1_7vsmem_tEE19static_temp_storage;
	add.s32 	%r941, %r940, %r939;
	ld.shared.u32 	%r1599, [%r941];
$L__BB8_278:
	setp.ge.s32 	%p326, %r430, %r325;
	mov.pred 	%p631, 0;
	@%p326 bra 	$L__BB8_281;
	setp.ge.s32 	%p328, %r431, %r324;
	mov.pred 	%p631, -1;
	@%p328 bra 	$L__BB8_281;
	mul.wide.s32 	%rd747, %r1599, 4;
	add.s64 	%rd748, %rd8, %rd747;
	ld.f32 	%f333, [%rd748];
	mul.wide.s32 	%rd749, %r1600, 4;
	add.s64 	%rd750, %rd8, %rd749;
	ld.f32 	%f334, [%rd750];
	setp.lt.f32 	%p631, %f333, %f334;
$L__BB8_281:
	selp.b32 	%r1556, %r1599, %r1600, %p631;
	selp.u32 	%r942, 1, 0, %p631;
	add.s32 	%r437, %r430, %r942;
	not.pred 	%p329, %p631;
	selp.u32 	%r943, 1, 0, %p329;
	add.s32 	%r438, %r431, %r943;
	@%p631 bra 	$L__BB8_283;
	shl.b32 	%r944, %r438, 2;
	mov.u32 	%r945, _ZZN3cub18CUB_300001_SM_10006detail10merge_sort30DeviceMergeSortBlockSortKernelINS2_10policy_hubIN6thrust24THRUST_300001_SM_1000_NS10device_ptrIiEEE9Policy600ES8_PNS0_8NullTypeES8_SC_j4cmpfiSB_EEvbT0_T1_T2_T3_T4_PT6_PT7_T5_NS1_7vsmem_tEE19static_temp_storage;
	add.s32 	%r946, %r945, %r944;
	ld.shared.u32 	%r1600, [%r946];
	bra.uni 	$L__BB8_284;
$L__BB8_283:
	shl.b32 	%r947, %r437, 2;
	mov.u32 	%r948, _ZZN3cub18CUB_300001_SM_10006detail10merge_sort30DeviceMergeSortBlockSortKernelINS2_10policy_hubIN6thrust24THRUST_300001_SM_1000_NS10device_ptrIiEEE9Policy600ES8_PNS0_8NullTypeES8_SC_j4cmpfiSB_EEvbT0_T1_T2_T3_T4_PT6_PT7_T5_NS1_7vsmem_tEE19static_temp_storage;
	add.s32 	%r949, %r948, %r947;
	ld.shared.u32 	%r1599, [%r949];
$L__BB8_284:
	setp.ge.s32 	%p331, %r437, %r325;
	mov.pred 	%p632, 0;
	@%p331 bra 	$L__BB8_287;
	setp.ge.s32 	%p333, %r438, %r324;
	mov.pred 	%p632, -1;
	@%p333 bra 	$L__BB8_287;
	mul.wide.s32 	%rd751, %r1599, 4;
	add.s64 	%rd752, %rd8, %rd751;
	ld.f32 	%f335, [%rd752];
	mul.wide.s32 	%rd753, %r1600, 4;
	add.s64 	%rd754, %rd8, %rd753;
	ld.f32 	%f336, [%rd754];
	setp.lt.f32 	%p632, %f335, %f336;
$L__BB8_287:
	selp.b32 	%r1558, %r1599, %r1600, %p632;
	selp.u32 	%r950, 1, 0, %p632;
	add.s32 	%r444, %r437, %r950;
	not.pred 	%p334, %p632;
	selp.u32 	%r951, 1, 0, %p334;
	add.s32 	%r445, %r438, %r951;
	@%p632 bra 	$L__BB8_289;
	shl.b32 	%r952, %r445, 2;
	mov.u32 	%r953, _ZZN3cub18CUB_300001_SM_10006detail10merge_sort30DeviceMergeSortBlockSortKernelINS2_10policy_hubIN6thrust24THRUST_300001_SM_1000_NS10device_ptrIiEEE9Policy600ES8_PNS0_8NullTypeES8_SC_j4cmpfiSB_EEvbT0_T1_T2_T3_T4_PT6_PT7_T5_NS1_7vsmem_tEE19static_temp_storage;
	add.s32 	%r954, %r953, %r952;
	ld.shared.u32 	%r1600, [%r954];
	bra.uni 	$L__BB8_290;
$L__BB8_289:
	shl.b32 	%r955, %r444, 2;
	mov.u32 	%r956, _ZZN3cub18CUB_300001_SM_10006detail10merge_sort30DeviceMergeSortBlockSortKernelINS2_10policy_hubIN6thrust24THRUST_300001_SM_1000_NS10device_ptrIiEEE9Policy600ES8_PNS0_8NullTypeES8_SC_j4cmpfiSB_EEvbT0_T1_T2_T3_T4_PT6_PT7_T5_NS1_7vsmem_tEE19static_temp_storage;
	add.s32 	%r957, %r956, %r955;
	ld.shared.u32 	%r1599, [%r957];
$L__BB8_290:
	setp.ge.s32 	%p335, %r444, %r325;
	mov.u32 	%r1630, %r1600;
	@%p335 bra 	$L__BB8_293;
	setp.ge.s32 	%p336, %r445, %r324;
	mov.u32 	%r1630, %r1599;
	@%p336 bra 	$L__BB8_293;
	mul.wide.s32 	%rd755, %r1599, 4;
	add.s64 	%rd756, %rd8, %rd755;
	ld.f32 	%f337, [%rd756];
	mul.wide.s32 	%rd757, %r1600, 4;
	add.s64 	%rd758, %rd8, %rd757;
	ld.f32 	%f338, [%rd758];
	setp.lt.f32 	%p337, %f337, %f338;
	selp.b32 	%r1630, %r1599, %r1600, %p337;
$L__BB8_293:
	shl.b32 	%r1594, %r321, 1;
	setp.lt.u32 	%p338, %r321, 129;
	@%p338 bra 	$L__BB8_191;
	ld.param.s8 	%rs2, [_ZN3cub18CUB_300001_SM_10006detail10merge_sort30DeviceMergeSortBlockSortKernelINS2_10policy_hubIN6thrust24THRUST_300001_SM_1000_NS10device_ptrIiEEE9Policy600ES8_PNS0_8NullTypeES8_SC_j4cmpfiSB_EEvbT0_T1_T2_T3_T4_PT6_PT7_T5_NS1_7vsmem_tE_param_0];
	add.s32 	%r453, %r177, 384;
	add.s32 	%r454, %r177, 32;
	add.s32 	%r455, %r177, 416;
	add.s32 	%r456, %r177, 448;
	add.s32 	%r457, %r177, 480;
	add.s32 	%r458, %r177, 64;
	add.s32 	%r459, %r177, 96;
	add.s32 	%r460, %r177, 128;
	add.s32 	%r461, %r177, 160;
	bar.sync 	0;
	setp.eq.s16 	%p339, %rs2, 0;
	@%p339 bra 	$L__BB8_331;
	st.shared.u32 	[%r220], %r1593;
	st.shared.u32 	[%r220+4], %r1575;
	st.shared.u32 	[%r220+8], %r1532;
	st.shared.u32 	[%r220+12], %r1534;
	st.shared.u32 	[%r220+16], %r1536;
	st.shared.u32 	[%r220+20], %r1538;
	st.shared.u32 	[%r220+24], %r1540;
	st.shared.u32 	[%r220+28], %r1542;
	st.shared.u32 	[%r220+32], %r1544;
	st.shared.u32 	[%r220+36], %r1546;
	st.shared.u32 	[%r220+40], %r1548;
	st.shared.u32 	[%r220+44], %r1550;
	st.shared.u32 	[%r220+48], %r1552;
	st.shared.u32 	[%r220+52], %r1554;
	st.shared.u32 	[%r220+56], %r1556;
	st.shared.u32 	[%r220+60], %r1558;
	st.shared.u32 	[%r220+64], %r1630;
	bar.warp.sync 	-1;
	ld.shared.u32 	%r462, [%r219];
	ld.shared.u32 	%r463, [%r219+128];
	ld.shared.u32 	%r464, [%r219+256];
	ld.shared.u32 	%r465, [%r219+384];
	ld.shared.u32 	%r466, [%r219+512];
	ld.shared.u32 	%r467, [%r219+640];
	ld.shared.u32 	%r468, [%r219+768];
	ld.shared.u32 	%r469, [%r219+896];
	ld.shared.u32 	%r470, [%r219+1024];
	ld.shared.u32 	%r471, [%r219+1152];
	ld.shared.u32 	%r472, [%r219+1280];
	ld.shared.u32 	%r473, [%r219+1408];
	ld.shared.u32 	%r474, [%r219+1536];
	ld.shared.u32 	%r475, [%r219+1664];
	ld.shared.u32 	%r476, [%r219+1792];
	ld.shared.u32 	%r477, [%r219+1920];
	ld.shared.u32 	%r478, [%r219+2048];
	setp.eq.s32 	%p340, %r175, 0;
	@%p340 bra 	$L__BB8_296;
	bra.uni 	$L__BB8_297;
$L__BB8_296:
	st.volatile.shared.u32 	[_ZZN3cub18CUB_300001_SM_10006detail10merge_sort30DeviceMergeSortBlockSortKernelINS2_10policy_hubIN6thrust24THRUST_300001_SM_1000_NS10device_ptrIiEEE9Policy600ES8_PNS0_8NullTypeES8_SC_j4cmpfiSB_EEvbT0_T1_T2_T3_T4_PT6_PT7_T5_NS1_7vsmem_tEE19static_temp_storage+17408], %r174;
$L__BB8_297:
	bar.sync 	0;
	ld.volatile.shared.u32 	%r496, [_ZZN3cub18CUB_300001_SM_10006detail10merge_sort30DeviceMergeSortBlockSortKernelINS2_10policy_hubIN6thrust24THRUST_300001_SM_1000_NS10device_ptrIiEEE9Policy600ES8_PNS0_8NullTypeES8_SC_j4cmpfiSB_EEvbT0_T1_T2_T3_T4_PT6_PT7_T5_NS1_7vsmem_tEE19static_temp_storage+17408];
	mov.u32 	%r958, %tid.x;
	and.b32  	%r959, %r958, 992;
	mul.lo.s32 	%r960, %r959, 17;
	cvt.u64.u32 	%rd759, %r960;
	and.b32  	%r961, %r958, 31;
	add.s32 	%r962, %r961, %r1;
	cvt.u64.u32 	%rd760, %r962;
	add.s64 	%rd761, %rd760, %rd759;
	setp.ge.s32 	%p341, %r177, %r496;
	shl.b64 	%rd762, %rd761, 2;
	add.s64 	%rd9, %rd3, %rd762;
	@%p341 bra 	$L__BB8_299;
	st.global.u32 	[%rd9], %r462;
$L__BB8_299:
	setp.ge.s32 	%p342, %r454, %r496;
	@%p342 bra 	$L__BB8_301;
	st.global.u32 	[%rd9+128], %r463;
$L__BB8_301:
	setp.ge.s32 	%p343, %r458, %r496;
	@%p343 bra 	$L__BB8_303;
	st.global.u32 	[%rd9+256], %r464;
$L__BB8_303:
	setp.ge.s32 	%p344, %r459, %r496;
	@%p344 bra 	$L__BB8_305;
	st.global.u32 	[%rd9+384], %r465;
$L__BB8_305:
	setp.ge.s32 	%p345, %r460, %r496;
	@%p345 bra 	$L__BB8_307;
	st.global.u32 	[%rd9+512], %r466;
$L__BB8_307:
	setp.ge.s32 	%p346, %r461, %r496;
	@%p346 bra 	$L__BB8_309;
	st.global.u32 	[%rd9+640], %r467;
$L__BB8_309:
	setp.ge.s32 	%p347, %r190, %r496;
	@%p347 bra 	$L__BB8_311;
	st.global.u32 	[%rd9+768], %r468;
$L__BB8_311:
	setp.ge.s32 	%p348, %r193, %r496;
	@%p348 bra 	$L__BB8_313;
	st.global.u32 	[%rd9+896], %r469;
$L__BB8_313:
	setp.ge.s32 	%p349, %r196, %r496;
	@%p349 bra 	$L__BB8_315;
	st.global.u32 	[%rd9+1024], %r470;
$L__BB8_315:
	setp.ge.s32 	%p350, %r199, %r496;
	@%p350 bra 	$L__BB8_317;
	st.global.u32 	[%rd9+1152], %r471;
$L__BB8_317:
	setp.ge.s32 	%p351, %r202, %r496;
	@%p351 bra 	$L__BB8_319;
	st.global.u32 	[%rd9+1280], %r472;
$L__BB8_319:
	setp.ge.s32 	%p352, %r205, %r496;
	@%p352 bra 	$L__BB8_321;
	st.global.u32 	[%rd9+1408], %r473;
$L__BB8_321:
	setp.ge.s32 	%p353, %r453, %r496;
	@%p353 bra 	$L__BB8_323;
	st.global.u32 	[%rd9+1536], %r474;
$L__BB8_323:
	setp.ge.s32 	%p354, %r455, %r496;
	@%p354 bra 	$L__BB8_325;
	st.global.u32 	[%rd9+1664], %r475;
$L__BB8_325:
	setp.ge.s32 	%p355, %r456, %r496;
	@%p355 bra 	$L__BB8_327;
	st.global.u32 	[%rd9+1792], %r476;
$L__BB8_327:
	setp.ge.s32 	%p356, %r457, %r496;
	@%p356 bra 	$L__BB8_329;
	st.global.u32 	[%rd9+1920], %r477;
$L__BB8_329:
	setp.ge.s32 	%p357, %r216, %r496;
	@%p357 bra 	$L__BB8_367;
	st.global.u32 	[%rd9+2048], %r478;
	bra.uni 	$L__BB8_367;
$L__BB8_331:
	st.shared.u32 	[%r220], %r1593;
	st.shared.u32 	[%r220+4], %r1575;
	st.shared.u32 	[%r220+8], %r1532;
	st.shared.u32 	[%r220+12], %r1534;
	st.shared.u32 	[%r220+16], %r1536;
	st.shared.u32 	[%r220+20], %r1538;
	st.shared.u32 	[%r220+24], %r1540;
	st.shared.u32 	[%r220+28], %r1542;
	st.shared.u32 	[%r220+32], %r1544;
	st.shared.u32 	[%r220+36], %r1546;
	st.shared.u32 	[%r220+40], %r1548;
	st.shared.u32 	[%r220+44], %r1550;
	st.shared.u32 	[%r220+48], %r1552;
	st.shared.u32 	[%r220+52], %r1554;
	st.shared.u32 	[%r220+56], %r1556;
	st.shared.u32 	[%r220+60], %r1558;
	st.shared.u32 	[%r220+64], %r1630;
	bar.warp.sync 	-1;
	ld.shared.u32 	%r479, [%r219];
	ld.shared.u32 	%r480, [%r219+128];
	ld.shared.u32 	%r481, [%r219+256];
	ld.shared.u32 	%r482, [%r219+384];
	ld.shared.u32 	%r483, [%r219+512];
	ld.shared.u32 	%r484, [%r219+640];
	ld.shared.u32 	%r485, [%r219+768];
	ld.shared.u32 	%r486, [%r219+896];
	ld.shared.u32 	%r487, [%r219+1024];
	ld.shared.u32 	%r488, [%r219+1152];
	ld.shared.u32 	%r489, [%r219+1280];
	ld.shared.u32 	%r490, [%r219+1408];
	ld.shared.u32 	%r491, [%r219+1536];
	ld.shared.u32 	%r492, [%r219+1664];
	ld.shared.u32 	%r493, [%r219+1792];
	ld.shared.u32 	%r494, [%r219+1920];
	ld.shared.u32 	%r495, [%r219+2048];
	setp.eq.s32 	%p358, %r175, 0;
	@%p358 bra 	$L__BB8_332;
	bra.uni 	$L__BB8_333;
$L__BB8_332:
	st.volatile.shared.u32 	[_ZZN3cub18CUB_300001_SM_10006detail10merge_sort30DeviceMergeSortBlockSortKernelINS2_10policy_hubIN6thrust24THRUST_300001_SM_1000_NS10device_ptrIiEEE9Policy600ES8_PNS0_8NullTypeES8_SC_j4cmpfiSB_EEvbT0_T1_T2_T3_T4_PT6_PT7_T5_NS1_7vsmem_tEE19static_temp_storage+17408], %r174;
$L__BB8_333:
	bar.sync 	0;
	ld.volatile.shared.u32 	%r497, [_ZZN3cub18CUB_300001_SM_10006detail10merge_sort30DeviceMergeSortBlockSortKernelINS2_10policy_hubIN6thrust24THRUST_300001_SM_1000_NS10device_ptrIiEEE9Policy600ES8_PNS0_8NullTypeES8_SC_j4cmpfiSB_EEvbT0_T1_T2_T3_T4_PT6_PT7_T5_NS1_7vsmem_tEE19static_temp_storage+17408];
	setp.ge.s32 	%p359, %r177, %r497;
	@%p359 bra 	$L__BB8_335;
	cvt.u64.u32 	%rd763, %r177;
	add.s64 	%rd764, %rd763, %rd6;
	shl.b64 	%rd765, %rd764, 2;
	add.s64 	%rd766, %rd1, %rd765;
	st.global.u32 	[%rd766], %r479;
$L__BB8_335:
	setp.ge.s32 	%p360, %r454, %r497;
	@%p360 bra 	$L__BB8_337;
	cvt.u64.u32 	%rd767, %r177;
	add.s64 	%rd768, %rd767, %rd6;
	shl.b64 	%rd769, %rd768, 2;
	add.s64 	%rd770, %rd1, %rd769;
	st.global.u32 	[%rd770+128], %r480;
$L__BB8_337:
	setp.ge.s32 	%p361, %r458, %r497;
	@%p361 bra 	$L__BB8_339;
	cvt.u64.u32 	%rd771, %r177;
	add.s64 	%rd772, %rd771, %rd6;
	shl.b64 	%rd773, %rd772, 2;
	add.s64 	%rd774, %rd1, %rd773;
	st.global.u32 	[%rd774+256], %r481;
$L__BB8_339:
	setp.ge.s32 	%p362, %r459, %r497;
	@%p362 bra 	$L__BB8_341;
	cvt.u64.u32 	%rd775, %r177;
	add.s64 	%rd776, %rd775, %rd6;
	shl.b64 	%rd777, %rd776, 2;
	add.s64 	%rd778, %rd1, %rd777;
	st.global.u32 	[%rd778+384], %r482;
$L__BB8_341:
	setp.ge.s32 	%p363, %r460, %r497;
	@%p363 bra 	$L__BB8_343;
	cvt.u64.u32 	%rd779, %r177;
	add.s64 	%rd780, %rd779, %rd6;
	shl.b64 	%rd781, %rd780, 2;
	add.s64 	%rd782, %rd1, %rd781;
	st.global.u32 	[%rd782+512], %r483;
$L__BB8_343:
	setp.ge.s32 	%p364, %r461, %r497;
	@%p364 bra 	$L__BB8_345;
	cvt.u64.u32 	%rd783, %r177;
	add.s64 	%rd784, %rd783, %rd6;
	shl.b64 	%rd785, %rd784, 2;
	add.s64 	%rd786, %rd1, %rd785;
	st.global.u32 	[%rd786+640], %r484;
$L__BB8_345:
	setp.ge.s32 	%p365, %r190, %r497;
	@%p365 bra 	$L__BB8_347;
	cvt.u64.u32 	%rd787, %r177;
	add.s64 	%rd788, %rd787, %rd6;
	shl.b64 	%rd789, %rd788, 2;
	add.s64 	%rd790, %rd1, %rd789;
	st.global.u32 	[%rd790+768], %r485;
$L__BB8_347:
	setp.ge.s32 	%p366, %r193, %r497;
	@%p366 bra 	$L__BB8_349;
	cvt.u64.u32 	%rd791, %r177;
	add.s64 	%rd792, %rd791, %rd6;
	shl.b64 	%rd793, %rd792, 2;
	add.s64 	%rd794, %rd1, %rd793;
	st.global.u32 	[%rd794+896], %r486;
$L__BB8_349:
	setp.ge.s32 	%p367, %r196, %r497;
	@%p367 bra 	$L__BB8_351;
	cvt.u64.u32 	%rd795, %r177;
	add.s64 	%rd796, %rd795, %rd6;
	shl.b64 	%rd797, %rd796, 2;
	add.s64 	%rd798, %rd1, %rd797;
	st.global.u32 	[%rd798+1024], %r487;
$L__BB8_351:
	setp.ge.s32 	%p368, %r199, %r497;
	@%p368 bra 	$L__BB8_353;
	cvt.u64.u32 	%rd799, %r177;
	add.s64 	%rd800, %rd799, %rd6;
	shl.b64 	%rd801, %rd800, 2;
	add.s64 	%rd802, %rd1, %rd801;
	st.global.u32 	[%rd802+1152], %r488;
$L__BB8_353:
	setp.ge.s32 	%p369, %r202, %r497;
	@%p369 bra 	$L__BB8_355;
	cvt.u64.u32 	%rd803, %r177;
	add.s64 	%rd804, %rd803, %rd6;
	shl.b64 	%rd805, %rd804, 2;
	add.s64 	%rd806, %rd1, %rd805;
	st.global.u32 	[%rd806+1280], %r489;
$L__BB8_355:
	setp.ge.s32 	%p370, %r205, %r497;
	@%p370 bra 	$L__BB8_357;
	cvt.u64.u32 	%rd807, %r177;
	add.s64 	%rd808, %rd807, %rd6;
	shl.b64 	%rd809, %rd808, 2;
	add.s64 	%rd810, %rd1, %rd809;
	st.global.u32 	[%rd810+1408], %r490;
$L__BB8_357:
	setp.ge.s32 	%p371, %r453, %r497;
	@%p371 bra 	$L__BB8_359;
	cvt.u64.u32 	%rd811, %r177;
	add.s64 	%rd812, %rd811, %rd6;
	shl.b64 	%rd813, %rd812, 2;
	add.s64 	%rd814, %rd1, %rd813;
	st.global.u32 	[%rd814+1536], %r491;
$L__BB8_359:
	setp.ge.s32 	%p372, %r455, %r497;
	@%p372 bra 	$L__BB8_361;
	cvt.u64.u32 	%rd815, %r177;
	add.s64 	%rd816, %rd815, %rd6;
	shl.b64 	%rd817, %rd816, 2;
	add.s64 	%rd818, %rd1, %rd817;
	st.global.u32 	[%rd818+1664], %r492;
$L__BB8_361:
	setp.ge.s32 	%p373, %r456, %r497;
	@%p373 bra 	$L__BB8_363;
	cvt.u64.u32 	%rd819, %r177;
	add.s64 	%rd820, %rd819, %rd6;
	shl.b64 	%rd821, %rd820, 2;
	add.s64 	%rd822, %rd1, %rd821;
	st.global.u32 	[%rd822+1792], %r493;
$L__BB8_363:
	setp.ge.s32 	%p374, %r457, %r497;
	@%p374 bra 	$L__BB8_365;
	cvt.u64.u32 	%rd823, %r177;
	add.s64 	%rd824, %rd823, %rd6;
	shl.b64 	%rd825, %rd824, 2;
	add.s64 	%rd826, %rd1, %rd825;
	st.global.u32 	[%rd826+1920], %r494;
$L__BB8_365:
	setp.ge.s32 	%p375, %r216, %r497;
	@%p375 bra 	$L__BB8_367;
	cvt.u64.u32 	%rd827, %r177;
	add.s64 	%rd828, %rd827, %rd6;
	shl.b64 	%rd829, %rd828, 2;
	add.s64 	%rd830, %rd1, %rd829;
	st.global.u32 	[%rd830+2048], %r495;
$L__BB8_367:
	ret;

}
	// .globl	_ZN3cub18CUB_300001_SM_10006detail10merge_sort30DeviceMergeSortPartitionKernelIN6thrust24THRUST_300001_SM_1000_NS10device_ptrIiEEj4cmpfiEEvbT_PT2_T0_SC_PSC_T1_SC_i
.visible .entry _ZN3cub18CUB_300001_SM_10006detail10merge_sort30DeviceMergeSortPartitionKernelIN6thrust24THRUST_300001_SM_1000_NS10device_ptrIiEEj4cmpfiEEvbT_PT2_T0_SC_PSC_T1_SC_i(
	.param .u8 _ZN3cub18CUB_300001_SM_10006detail10merge_sort30DeviceMergeSortPartitionKernelIN6thrust24THRUST_300001_SM_1000_NS10device_ptrIiEEj4cmpfiEEvbT_PT2_T0_SC_PSC_T1_SC_i_param_0,
	.param .align 8 .b8 _ZN3cub18CUB_300001_SM_10006detail10merge_sort30DeviceMergeSortPartitionKernelIN6thrust24THRUST_300001_SM_1000_NS10device_ptrIiEEj4cmpfiEEvbT_PT2_T0_SC_PSC_T1_SC_i_param_1[8],
	.param .u64 .ptr .align 1 _ZN3cub18CUB_300001_SM_10006detail10merge_sort30DeviceMergeSortPartitionKernelIN6thrust24THRUST_300001_SM_1000_NS10device_ptrIiEEj4cmpfiEEvbT_PT2_T0_SC_PSC_T1_SC_i_param_2,
	.param .u32 _ZN3cub18CUB_300001_SM_10006detail10merge_sort30DeviceMergeSortPartitionKernelIN6thrust24THRUST_300001_SM_1000_NS10device_ptrIiEEj4cmpfiEEvbT_PT2_T0_SC_PSC_T1_SC_i_param_3,
	.param .u32 _ZN3cub18CUB_300001_SM_10006detail10merge_sort30DeviceMergeSortPartitionKernelIN6thrust24THRUST_300001_SM_1000_NS10device_ptrIiEEj4cmpfiEEvbT_PT2_T0_SC_PSC_T1_SC_i_param_4,
	.param .u64 .ptr .align 1 _ZN3cub18CUB_300001_SM_10006detail10merge_sort30DeviceMergeSortPartitionKernelIN6thrust24THRUST_300001_SM_1000_NS10device_ptrIiEEj4cmpfiEEvbT_PT2_T0_SC_PSC_T1_SC_i_param_5,
	.param .align 1 .b8 _ZN3cub18CUB_300001_SM_10006detail10merge_sort30DeviceMergeSortPartitionKernelIN6thrust24THRUST_300001_SM_1000_NS10device_ptrIiEEj4cmpfiEEvbT_PT2_T0_SC_PSC_T1_SC_i_param_6[1],
	.param .u32 _ZN3cub18CUB_300001_SM_10006detail10merge_sort30DeviceMergeSortPartitionKernelIN6thrust24THRUST_300001_SM_1000_NS10device_ptrIiEEj4cmpfiEEvbT_PT2_T0_SC_PSC_T1_SC_i_param_7,
	.param .u32 _ZN3cub18CUB_300001_SM_10006detail10merge_sort30DeviceMergeSortPartitionKernelIN6thrust24THRUST_300001_SM_1000_NS10device_ptrIiEEj4cmpfiEEvbT_PT2_T0_SC_PSC_T1_SC_i_param_8
)
{
	.reg .pred 	%p<10>;
	.reg .b16 	%rs<2>;
	.reg .b32 	%r<70>;
	.reg .b32 	%f<5>;
	.reg .b64 	%rd<42>;

	ld.param.u64 	%rd11, [_ZN3cub18CUB_300001_SM_10006detail10merge_sort30DeviceMergeSortPartitionKernelIN6thrust24THRUST_300001_SM_1000_NS10device_ptrIiEEj4cmpfiEEvbT_PT2_T0_SC_PSC_T1_SC_i_param_1];
	ld.param.s8 	%rs1, [_ZN3cub18CUB_300001_SM_10006detail10merge_sort30DeviceMergeSortPartitionKernelIN6thrust24THRUST_300001_SM_1000_NS10device_ptrIiEEj4cmpfiEEvbT_PT2_T0_SC_PSC_T1_SC_i_param_0];
	ld.param.u64 	%rd12, [_ZN3cub18CUB_300001_SM_10006detail10merge_sort30DeviceMergeSortPartitionKernelIN6thrust24THRUST_300001_SM_1000_NS10device_ptrIiEEj4cmpfiEEvbT_PT2_T0_SC_PSC_T1_SC_i_param_2];
	ld.param.u32 	%r20, [_ZN3cub18CUB_300001_SM_10006detail10merge_sort30DeviceMergeSortPartitionKernelIN6thrust24THRUST_300001_SM_1000_NS10device_ptrIiEEj4cmpfiEEvbT_PT2_T0_SC_PSC_T1_SC_i_param_3];
	ld.param.u32 	%r21, [_ZN3cub18CUB_300001_SM_10006detail10merge_sort30DeviceMergeSortPartitionKernelIN6thrust24THRUST_300001_SM_1000_NS10device_ptrIiEEj4cmpfiEEvbT_PT2_T0_SC_PSC_T1_SC_i_param_4];
	ld.param.u64 	%rd13, [_ZN3cub18CUB_300001_SM_10006detail10merge_sort30DeviceMergeSortPartitionKernelIN6thrust24THRUST_300001_SM_1000_NS10device_ptrIiEEj4cmpfiEEvbT_PT2_T0_SC_PSC_T1_SC_i_param_5];
	ld.param.u32 	%r22, [_ZN3cub18CUB_300001_SM_10006detail10merge_sort30DeviceMergeSortPartitionKernelIN6thrust24THRUST_300001_SM_1000_NS10device_ptrIiEEj4cmpfiEEvbT_PT2_T0_SC_PSC_T1_SC_i_param_7];
	ld.param.u32 	%r23, [_ZN3cub18CUB_300001_SM_10006detail10merge_sort30DeviceMergeSortPartitionKernelIN6thrust24THRUST_300001_SM_1000_NS10device_ptrIiEEj4cmpfiEEvbT_PT2_T0_SC_PSC_T1_SC_i_param_8];
	cvta.to.global.u64 	%rd1, %rd13;
	mov.u32 	%r24, %ntid.x;
	mov.u32 	%r25, %ctaid.x;
	mov.u32 	%r26, %tid.x;
	mad.lo.s32 	%r1, %r24, %r25, %r26;
	setp.ge.u32 	%p1, %r1, %r21;
	@%p1 bra 	$L__BB9_11;
	shr.u32 	%r27, %r22, 1;
	add.s32 	%r2, %r22, -1;
	neg.s32 	%r28, %r22;
	and.b32  	%r29, %r1, %r28;
	mul.lo.s32 	%r30, %r23, %r29;
	mul.lo.s32 	%r31, %r23, %r27;
	min.u32 	%r3, %r30, %r20;
	not.b32 	%r32, %r30;
	min.u32 	%r33, %r31, %r32;
	add.s32 	%r34, %r33, %r30;
	min.u32 	%r4, %r34, %r20;
	not.b32 	%r35, %r4;
	min.u32 	%r36, %r31, %r35;
	add.s32 	%r37, %r36, %r4;
	min.u32 	%r5, %r37, %r20;
	// begin inline asm
	griddepcontrol.wait;
	// end inline asm
	add.s32 	%r38, %r1, 1;
	setp.ne.s32 	%p2, %r38, %r21;
	@%p2 bra 	$L__BB9_3;
	mul.wide.u32 	%rd40, %r1, 4;
	add.s64 	%rd41, %rd1, %rd40;
	st.global.u32 	[%rd41], %r4;
	bra.uni 	$L__BB9_11;
$L__BB9_3:
	sub.s32 	%r39, %r5, %r3;
	and.b32  	%r40, %r2, %r1;
	mul.lo.s32 	%r41, %r40, %r23;
	min.u32 	%r6, %r41, %r39;
	setp.eq.s16 	%p3, %rs1, 0;
	@%p3 bra 	$L__BB9_7;
	sub.s32 	%r42, %r4, %r3;
	sub.s32 	%r43, %r5, %r4;
	max.u32 	%r44, %r6, %r43;
	sub.s32 	%r69, %r44, %r43;
	min.u32 	%r65, %r42, %r6;
	setp.ge.u32 	%p4, %r69, %r65;
	@%p4 bra 	$L__BB9_10;
	cvta.to.global.u64 	%rd3, %rd11;
	ld.global.u64 	%rd4, [a_f];
	cvt.u64.u32 	%rd5, %r4;
	cvt.u64.u32 	%rd6, %r3;
$L__BB9_6:
	sub.s32 	%r45, %r65, %r69;
	shr.u32 	%r46, %r45, 1;
	add.s32 	%r47, %r46, %r69;
	cvt.u64.u32 	%rd14, %r47;
	add.s64 	%rd15, %rd14, %rd6;
	shl.b64 	%rd16, %rd15, 2;
	add.s64 	%rd17, %rd3, %rd16;
	ld.global.u32 	%r48, [%rd17];
	not.b32 	%r49, %r47;
	add.s32 	%r50, %r6, %r49;
	cvt.u64.u32 	%rd18, %r50;
	add.s64 	%rd19, %rd18, %rd5;
	shl.b64 	%rd20, %rd19, 2;
	add.s64 	%rd21, %rd3, %rd20;
	ld.global.u32 	%r51, [%rd21];
	mul.wide.s32 	%rd22, %r51, 4;
	add.s64 	%rd23, %rd4, %rd22;
	ld.f32 	%f1, [%rd23];
	mul.wide.s32 	%rd24, %r48, 4;
	add.s64 	%rd25, %rd4, %rd24;
	ld.f32 	%f2, [%rd25];
	setp.geu.f32 	%p5, %f1, %f2;
	add.s32 	%r52, %r47, 1;
	selp.b32 	%r69, %r52, %r69, %p5;
	selp.b32 	%r65, %r65, %r47, %p5;
	setp.lt.u32 	%p6, %r69, %r65;
	@%p6 bra 	$L__BB9_6;
	bra.uni 	$L__BB9_10;
$L__BB9_7:
	sub.s32 	%r53, %r4, %r3;
	sub.s32 	%r54, %r5, %r4;
	max.u32 	%r55, %r6, %r54;
	sub.s32 	%r69, %r55, %r54;
	min.u32 	%r67, %r53, %r6;
	setp.ge.u32 	%p7, %r69, %r67;
	@%p7 bra 	$L__BB9_10;
	cvta.to.global.u64 	%rd7, %rd12;
	ld.global.u64 	%rd8, [a_f];
	cvt.u64.u32 	%rd9, %r4;
	cvt.u64.u32 	%rd10, %r3;
$L__BB9_9:
	sub.s32 	%r56, %r67, %r69;
	shr.u32 	%r57, %r56, 1;
	add.s32 	%r58, %r57, %r69;
	cvt.u64.u32 	%rd26, %r58;
	add.s64 	%rd27, %rd26, %rd10;
	shl.b64 	%rd28, %rd27, 2;
	add.s64 	%rd29, %rd7, %rd28;
	ld.global.u32 	%r59, [%rd29];
	not.b32 	%r60, %r58;
	add.s32 	%r61, %r6, %r60;
	cvt.u64.u32 	%rd30, %r61;
	add.s64 	%rd31, %rd30, %rd9;
	shl.b64 	%rd32, %rd31, 2;
	add.s64 	%rd33, %rd7, %rd32;
	ld.global.u32 	%r62, [%rd33];
	mul.wide.s32 	%rd34, %r62, 4;
	add.s64 	%rd35, %rd8, %rd34;
	ld.f32 	%f3, [%rd35];
	mul.wide.s32 	%rd36, %r59, 4;
	add.s64 	%rd37, %rd8, %rd36;
	ld.f32 	%f4, [%rd37];
	setp.geu.f32 	%p8, %f3, %f4;
	add.s32 	%r63, %r58, 1;
	selp.b32 	%r69, %r63, %r69, %p8;
	selp.b32 	%r67, %r67, %r58, %p8;
	setp.lt.u32 	%p9, %r69, %r67;
	@%p9 bra 	$L__BB9_9;
$L__BB9_10:
	add.s32 	%r64, %r69, %r3;
	mul.wide.u32 	%rd38, %r1, 4;
	add.s64 	%rd39, %rd1, %rd38;
	st.global.u32 	[%rd39], %r64;
$L__BB9_11:
	ret;

}
	// .globl	_ZN3cub18CUB_300001_SM_10006detail10merge_sort26DeviceMergeSortMergeKernelINS2_10policy_hubIN6thrust24THRUST_300001_SM_1000_NS10device_ptrIiEEE9Policy600ES8_PNS0_8NullTypeES8_SC_j4cmpfiSB_EEvbT2_T3_T4_PT6_PT7_T5_PSG_SG_NS1_7vsmem_tE
.visible .entry _ZN3cub18CUB_300001_SM_10006detail10merge_sort26DeviceMergeSortMergeKernelINS2_10policy_hubIN6thrust24THRUST_300001_SM_1000_NS10device_ptrIiEEE9Policy600ES8_PNS0_8NullTypeES8_SC_j4cmpfiSB_EEvbT2_T3_T4_PT6_PT7_T5_PSG_SG_NS1_7vsmem_tE(
	.param .u8 _ZN3cub18CUB_300001_SM_10006detail10merge_sort26DeviceMergeSortMergeKernelINS2_10policy_hubIN6thrust24THRUST_300001_SM_1000_NS10device_ptrIiEEE9Policy600ES8_PNS0_8NullTypeES8_SC_j4cmpfiSB_EEvbT2_T3_T4_PT6_PT7_T5_PSG_SG_NS1_7vsmem_tE_param_0,
	.param .align 8 .b8 _ZN3cub18CUB_300001_SM_10006detail10merge_sort26DeviceMergeSortMergeKernelINS2_10policy_hubIN6thrust24THRUST_300001_SM_1000_NS10device_ptrIiEEE9Policy600ES8_PNS0_8NullTypeES8_SC_j4cmpfiSB_EEvbT2_T3_T4_PT6_PT7_T5_PSG_SG_NS1_7vsmem_tE_param_1[8],
	.param .u64 .ptr .align 1 _ZN3cub18CUB_300001_SM_10006detail10merge_sort26DeviceMergeSortMergeKernelINS2_10policy_hubIN6thrust24THRUST_300001_SM_1000_NS10device_ptrIiEEE9Policy600ES8_PNS0_8NullTypeES8_SC_j4cmpfiSB_EEvbT2_T3_T4_PT6_PT7_T5_PSG_SG_NS1_7vsmem_tE_param_2,
	.param .u32 _ZN3cub18CUB_300001_SM_10006detail10merge_sort26DeviceMergeSortMergeKernelINS2_10policy_hubIN6thrust24THRUST_300001_SM_1000_NS10device_ptrIiEEE9Policy600ES8_PNS0_8NullTypeES8_SC_j4cmpfiSB_EEvbT2_T3_T4_PT6_PT7_T5_PSG_SG_NS1_7vsmem_tE_param_3,
	.param .u64 .ptr .align 1 _ZN3cub18CUB_300001_SM_10006detail10merge_sort26DeviceMergeSortMergeKernelINS2_10policy_hubIN6thrust24THRUST_300001_SM_1000_NS10device_ptrIiEEE9Policy600ES8_PNS0_8NullTypeES8_SC_j4cmpfiSB_EEvbT2_T3_T4_PT6_PT7_T5_PSG_SG_NS1_7vsmem_tE_param_4,
	.param .u64 .ptr .align 1 _ZN3cub18CUB_300001_SM_10006detail10merge_sort26DeviceMergeSortMergeKernelINS2_10policy_hubIN6thrust24THRUST_300001_SM_1000_NS10device_ptrIiEEE9Policy600ES8_PNS0_8NullTypeES8_SC_j4cmpfiSB_EEvbT2_T3_T4_PT6_PT7_T5_PSG_SG_NS1_7vsmem_tE_param_5,
	.param .align 1 .b8 _ZN3cub18CUB_300001_SM_10006detail10merge_sort26DeviceMergeSortMergeKernelINS2_10policy_hubIN6thrust24THRUST_300001_SM_1000_NS10device_ptrIiEEE9Policy600ES8_PNS0_8NullTypeES8_SC_j4cmpfiSB_EEvbT2_T3_T4_PT6_PT7_T5_PSG_SG_NS1_7vsmem_tE_param_6[1],
	.param .u64 .ptr .align 1 _ZN3cub18CUB_300001_SM_10006detail10merge_sort26DeviceMergeSortMergeKernelINS2_10policy_hubIN6thrust24THRUST_300001_SM_1000_NS10device_ptrIiEEE9Policy600ES8_PNS0_8NullTypeES8_SC_j4cmpfiSB_EEvbT2_T3_T4_PT6_PT7_T5_PSG_SG_NS1_7vsmem_tE_param_7,
	.param .u32 _ZN3cub18CUB_300001_SM_10006detail10merge_sort26DeviceMergeSortMergeKernelINS2_10policy_hubIN6thrust24THRUST_300001_SM_1000_NS10device_ptrIiEEE9Policy600ES8_PNS0_8NullTypeES8_SC_j4cmpfiSB_EEvbT2_T3_T4_PT6_PT7_T5_PSG_SG_NS1_7vsmem_tE_param_8,
	.param .align 8 .b8 _ZN3cub18CUB_300001_SM_10006detail10merge_sort26DeviceMergeSortMergeKernelINS2_10policy_hubIN6thrust24THRUST_300001_SM_1000_NS10device_ptrIiEEE9Policy600ES8_PNS0_8NullTypeES8_SC_j4cmpfiSB_EEvbT2_T3_T4_PT6_PT7_T5_PSG_SG_NS1_7vsmem_tE_param_9[8]
)
.maxntid 256
{
	.reg .pred 	%p<416>;
	.reg .b16 	%rs<6>;
	.reg .b32 	%r<1263>;
	.reg .b32 	%f<73>;
	.reg .b64 	%rd<481>;
	// demoted variable
	.shared .align 16 .b8 _ZZN3cub18CUB_300001_SM_10006detail10merge_sort26DeviceMergeSortMergeKernelINS2_10policy_hubIN6thrust24THRUST_300001_SM_1000_NS10device_ptrIiEEE9Policy600ES8_PNS0_8NullTypeES8_SC_j4cmpfiSB_EEvbT2_T3_T4_PT6_PT7_T5_PSG_SG_NS1_7vsmem_tEE19static_temp_storage[17424];
	ld.param.u64 	%rd15, [_ZN3cub18CUB_300001_SM_10006detail10merge_sort26DeviceMergeSortMergeKernelINS2_10policy_hubIN6thrust24THRUST_300001_SM_1000_NS10device_ptrIiEEE9Policy600ES8_PNS0_8NullTypeES8_SC_j4cmpfiSB_EEvbT2_T3_T4_PT6_PT7_T5_PSG_SG_NS1_7vsmem_tE_param_1];
	ld.param.u32 	%r525, [_ZN3cub18CUB_300001_SM_10006detail10merge_sort26DeviceMergeSortMergeKernelINS2_10policy_hubIN6thrust24THRUST_300001_SM_1000_NS10device_ptrIiEEE9Policy600ES8_PNS0_8NullTypeES8_SC_j4cmpfiSB_EEvbT2_T3_T4_PT6_PT7_T5_PSG_SG_NS1_7vsmem_tE_param_3];
	ld.param.u64 	%rd14, [_ZN3cub18CUB_300001_SM_10006detail10merge_sort26DeviceMergeSortMergeKernelINS2_10policy_hubIN6thrust24THRUST_300001_SM_1000_NS10device_ptrIiEEE9Policy600ES8_PNS0_8NullTypeES8_SC_j4cmpfiSB_EEvbT2_T3_T4_PT6_PT7_T5_PSG_SG_NS1_7vsmem_tE_param_4];
	ld.param.u64 	%rd16, [_ZN3cub18CUB_300001_SM_10006detail10merge_sort26DeviceMergeSortMergeKernelINS2_10policy_hubIN6thrust24THRUST_300001_SM_1000_NS10device_ptrIiEEE9Policy600ES8_PNS0_8NullTypeES8_SC_j4cmpfiSB_EEvbT2_T3_T4_PT6_PT7_T5_PSG_SG_NS1_7vsmem_tE_param_7];
	cvta.to.global.u64 	%rd1, %rd14;
	cvta.to.global.u64 	%rd2, %rd16;
	cvta.to.global.u64 	%rd3, %rd15;
	mov.u32 	%r1, %ctaid.x;
	mov.u32 	%r527, %nctaid.x;
	mov.u32 	%r2, %tid.x;
	add.s32 	%r528, %r527, -1;
	setp.ge.u32 	%p65, %r1, %r528;
	@%p65 bra 	$L__BB10_159;
	ld.param.u32 	%r1107, [_ZN3cub18CUB_300001_SM_10006detail10merge_sort26DeviceMergeSortMergeKernelINS2_10policy_hubIN6thrust24THRUST_300001_SM_1000_NS10device_ptrIiEEE9Policy600ES8_PNS0_8NullTypeES8_SC_j4cmpfiSB_EEvbT2_T3_T4_PT6_PT7_T5_PSG_SG_NS1_7vsmem_tE_param_8];
	ld.param.s8 	%rs4, [_ZN3cub18CUB_300001_SM_10006detail10merge_sort26DeviceMergeSortMergeKernelINS2_10policy_hubIN6thrust24THRUST_300001_SM_1000_NS10device_ptrIiEEE9Policy600ES8_PNS0_8NullTypeES8_SC_j4cmpfiSB_EEvbT2_T3_T4_PT6_PT7_T5_PSG_SG_NS1_7vsmem_tE_param_0];
	mul.wide.u32 	%rd245, %r1, 4;
	add.s64 	%rd246, %rd2, %rd245;
	ld.global.u32 	%r822, [%rd246];
	ld.global.u32 	%r823, [%rd246+4];
	shr.u32 	%r824, %r1107, 1;
	neg.s32 	%r825, %r1107;
	and.b32  	%r826, %r1, %r825;
	mul.lo.s32 	%r3, %r826, 4352;
	mul.lo.s32 	%r4, %r824, 4352;
	sub.s32 	%r827, %r1, %r826;
	mul.lo.s32 	%r828, %r827, 4352;
	sub.s32 	%r5, %r822, %r3;
	sub.s32 	%r829, %r823, %r3;
	sub.s32 	%r830, %r525, %r3;
	max.u32 	%r831, %r830, %r4;
	sub.s32 	%r832, %r831, %r4;
	sub.s32 	%r833, %r828, %r5;
	min.u32 	%r6, %r833, %r832;
	max.u32 	%r834, %r828, -4353;
	not.b32 	%r835, %r834;
	add.s32 	%r836, %r828, %r835;
	sub.s32 	%r837, %r836, %r829;
	or.b32  	%r838, %r1, %r825;
	setp.eq.s32 	%p260, %r838, -1;
	min.u32 	%r839, %r4, %r830;
	selp.b32 	%r840, %r839, %r829, %p260;
	selp.b32 	%r841, %r4, %r837, %p260;
	min.u32 	%r7, %r841, %r832;
	sub.s32 	%r8, %r840, %r5;
	// begin inline asm
	griddepcontrol.wait;
	// end inline asm
	setp.eq.s16 	%p261, %rs4, 0;
	@%p261 bra 	$L__BB10_53;
	cvt.u64.u32 	%rd247, %r3;
	cvt.u64.u32 	%rd248, %r5;
	add.s64 	%rd249, %rd248, %rd247;
	cvt.u64.u32 	%rd250, %r4;
	add.s64 	%rd251, %rd247, %rd250;
	cvt.u64.u32 	%rd252, %r6;
	add.s64 	%rd253, %rd251, %rd252;
	setp.ge.s32 	%p262, %r2, %r8;
	cvt.u64.u32 	%rd254, %r2;
	add.s64 	%rd255, %rd249, %rd254;
	shl.b64 	%rd256, %rd255, 2;
	add.s64 	%rd4, %rd3, %rd256;
	sub.s32 	%r842, %r2, %r8;
	cvt.s64.s32 	%rd257, %r842;
	add.s64 	%rd258, %rd253, %rd257;
	shl.b64 	%rd259, %rd258, 2;
	add.s64 	%rd5, %rd3, %rd259;
	@%p262 bra 	$L__BB10_4;
	ld.global.u32 	%r1141, [%rd4];
	bra.uni 	$L__BB10_5;
$L__BB10_4:
	ld.global.u32 	%r1141, [%rd5];
$L__BB10_5:
	add.s32 	%r843, %r2, 256;
	setp.lt.s32 	%p263, %r843, %r8;
	@%p263 bra 	$L__BB10_7;
	ld.global.u32 	%r1140, [%rd5+1024];
	bra.uni 	$L__BB10_8;
$L__BB10_7:
	ld.global.u32 	%r1140, [%rd4+1024];
$L__BB10_8:
	add.s32 	%r844, %r2, 512;
	setp.lt.s32 	%p264, %r844, %r8;
	@%p264 bra 	$L__BB10_10;
	ld.global.u32 	%r1139, [%rd5+2048];
	bra.uni 	$L__BB10_11;
$L__BB10_10:
	ld.global.u32 	%r1139, [%rd4+2048];
$L__BB10_11:
	add.s32 	%r845, %r2, 768;
	setp.lt.s32 	%p265, %r845, %r8;
	@%p265 bra 	$L__BB10_13;
	ld.global.u32 	%r1138, [%rd5+3072];
	bra.uni 	$L__BB10_14;
$L__BB10_13:
	ld.global.u32 	%r1138, [%rd4+3072];
$L__BB10_14:
	or.b32  	%r846, %r2, 1024;
	setp.lt.s32 	%p266, %r846, %r8;
	@%p266 bra 	$L__BB10_16;
	ld.global.u32 	%r1137, [%rd5+4096];
	bra.uni 	$L__BB10_17;
$L__BB10_16:
	ld.global.u32 	%r1137, [%rd4+4096];
$L__BB10_17:
	add.s32 	%r847, %r2, 1280;
	setp.lt.s32 	%p267, %r847, %r8;
	@%p267 bra 	$L__BB10_19;
	ld.global.u32 	%r1136, [%rd5+5120];
	bra.uni 	$L__BB10_20;
$L__BB10_19:
	ld.global.u32 	%r1136, [%rd4+5120];
$L__BB10_20:
	add.s32 	%r848, %r2, 1536;
	setp.lt.s32 	%p268, %r848, %r8;
	@%p268 bra 	$L__BB10_22;
	ld.global.u32 	%r1135, [%rd5+6144];
	bra.uni 	$L__BB10_23;
$L__BB10_22:
	ld.global.u32 	%r1135, [%rd4+6144];
$L__BB10_23:
	add.s32 	%r849, %r2, 1792;
	setp.lt.s32 	%p269, %r849, %r8;
	@%p269 bra 	$L__BB10_25;
	ld.global.u32 	%r1134, [%rd5+7168];
	bra.uni 	$L__BB10_26;
$L__BB10_25:
	ld.global.u32 	%r1134, [%rd4+7168];
$L__BB10_26:
	or.b32  	%r850, %r2, 2048;
	setp.lt.s32 	%p270, %r850, %r8;
	@%p270 bra 	$L__BB10_28;
	ld.global.u32 	%r1133, [%rd5+8192];
	bra.uni 	$L__BB10_29;
$L__BB10_28:
	ld.global.u32 	%r1133, [%rd4+8192];
$L__BB10_29:
	add.s32 	%r851, %r2, 2304;
	setp.lt.s32 	%p271, %r851, %r8;
	@%p271 bra 	$L__BB10_31;
	ld.global.u32 	%r1132, [%rd5+9216];
	bra.uni 	$L__BB10_32;
$L__BB10_31:
	ld.global.u32 	%r1132, [%rd4+9216];
$L__BB10_32:
	add.s32 	%r852, %r2, 2560;
	setp.lt.s32 	%p272, %r852, %r8;
	@%p272 bra 	$L__BB10_34;
	ld.global.u32 	%r1131, [%rd5+10240];
	bra.uni 	$L__BB10_35;
$L__BB10_34:
	ld.global.u32 	%r1131, [%rd4+10240];
$L__BB10_35:
	add.s32 	%r853, %r2, 2816;
	setp.lt.s32 	%p273, %r853, %r8;
	@%p273 bra 	$L__BB10_37;
	ld.global.u32 	%r1130, [%rd5+11264];
	bra.uni 	$L__BB10_38;
$L__BB10_37:
	ld.global.u32 	%r1130, [%rd4+11264];
$L__BB10_38:
	or.b32  	%r854, %r2, 3072;
	setp.lt.s32 	%p274, %r854, %r8;
	@%p274 bra 	$L__BB10_40;
	ld.global.u32 	%r1129, [%rd5+12288];
	bra.uni 	$L__BB10_41;
$L__BB10_40:
	ld.global.u32 	%r1129, [%rd4+12288];
$L__BB10_41:
	add.s32 	%r855, %r2, 3328;
	setp.lt.s32 	%p275, %r855, %r8;
	@%p275 bra 	$L__BB10_43;
	ld.global.u32 	%r1128, [%rd5+13312];
	bra.uni 	$L__BB10_44;
$L__BB10_43:
	ld.global.u32 	%r1128, [%rd4+13312];
$L__BB10_44:
	add.s32 	%r856, %r2, 3584;
	setp.lt.s32 	%p276, %r856, %r8;
	@%p276 bra 	$L__BB10_46;
	ld.global.u32 	%r1127, [%rd5+14336];
	bra.uni 	$L__BB10_47;
$L__BB10_46:
	ld.global.u32 	%r1127, [%rd4+14336];
$L__BB10_47:
	add.s32 	%r857, %r2, 3840;
	setp.lt.s32 	%p277, %r857, %r8;
	@%p277 bra 	$L__BB10_49;
	ld.global.u32 	%r1126, [%rd5+15360];
	bra.uni 	$L__BB10_50;
$L__BB10_49:
	ld.global.u32 	%r1126, [%rd4+15360];
$L__BB10_50:
	or.b32  	%r858, %r2, 4096;
	setp.lt.s32 	%p278, %r858, %r8;
	@%p278 bra 	$L__BB10_52;
	ld.global.u32 	%r1125, [%rd5+16384];
	bra.uni 	$L__BB10_54;
$L__BB10_52:
	ld.global.u32 	%r1125, [%rd4+16384];
	bra.uni 	$L__BB10_54;
$L__BB10_53:
	ld.param.u32 	%r1108, [_ZN3cub18CUB_300001_SM_10006detail10merge_sort26DeviceMergeSortMergeKernelINS2_10policy_hubIN6thrust24THRUST_300001_SM_1000_NS10device_ptrIiEEE9Policy600ES8_PNS0_8NullTypeES8_SC_j4cmpfiSB_EEvbT2_T3_T4_PT6_PT7_T5_PSG_SG_NS1_7vsmem_tE_param_8];
	ld.param.u64 	%rd479, [_ZN3cub18CUB_300001_SM_10006detail10merge_sort26DeviceMergeSortMergeKernelINS2_10policy_hubIN6thrust24THRUST_300001_SM_1000_NS10device_ptrIiEEE9Policy600ES8_PNS0_8NullTypeES8_SC_j4cmpfiSB_EEvbT2_T3_T4_PT6_PT7_T5_PSG_SG_NS1_7vsmem_tE_param_4];
	cvt.u64.u32 	%rd260, %r3;
	cvt.u64.u32 	%rd261, %r5;
	add.s64 	%rd262, %rd261, %rd260;
	shr.u32 	%r859, %r1108, 1;
	mul.lo.s32 	%r860, %r859, 4352;
	cvt.u64.u32 	%rd263, %r860;
	add.s64 	%rd264, %rd260, %rd263;
	cvt.u64.u32 	%rd265, %r6;
	add.s64 	%rd266, %rd264, %rd265;
	setp.lt.s32 	%p279, %r2, %r8;
	sub.s32 	%r861, %r2, %r8;
	cvt.s64.s32 	%rd267, %r861;
	cvt.u64.u32 	%rd268, %r2;
	selp.b64 	%rd269, %rd262, %rd266, %p279;
	selp.b64 	%rd270, %rd268, %rd267, %p279;
	add.s64 	%rd271, %rd270, %rd269;
	cvta.to.global.u64 	%rd272, %rd479;
	shl.b64 	%rd273, %rd271, 2;
	add.s64 	%rd274, %rd272, %rd273;
	ld.global.u32 	%r1141, [%rd274];
	add.s32 	%r862, %r2, 256;
	setp.lt.s32 	%p280, %r862, %r8;
	sub.s32 	%r863, %r862, %r8;
	cvt.s64.s32 	%rd275, %r863;
	cvt.u64.u32 	%rd276, %r862;
	selp.b64 	%rd277, %rd262, %rd266, %p280;
	selp.b64 	%rd278, %rd276, %rd275, %p280;
	add.s64 	%rd279, %rd278, %rd277;
	shl.b64 	%rd280, %rd279, 2;
	add.s64 	%rd281, %rd272, %rd280;
	ld.global.u32 	%r1140, [%rd281];
	add.s32 	%r864, %r2, 512;
	setp.lt.s32 	%p281, %r864, %r8;
	sub.s32 	%r865, %r864, %r8;
	cvt.s64.s32 	%rd282, %r865;
	cvt.u64.u32 	%rd283, %r864;
	selp.b64 	%rd284, %rd262, %rd266, %p281;
	selp.b64 	%rd285, %rd283, %rd282, %p281;
	add.s64 	%rd286, %rd285, %rd284;
	shl.b64 	%rd287, %rd286, 2;
	add.s64 	%rd288, %rd272, %rd287;
	ld.global.u32 	%r1139, [%rd288];
	add.s32 	%r866, %r2, 768;
	setp.lt.s32 	%p282, %r866, %r8;
	sub.s32 	%r867, %r866, %r8;
	cvt.s64.s32 	%rd289, %r867;
	cvt.u64.u32 	%rd290, %r866;
	selp.b64 	%rd291, %rd262, %rd266, %p282;
	selp.b64 	%rd292, %rd290, %rd289, %p282;
	add.s64 	%rd293, %rd292, %rd291;
	shl.b64 	%rd294, %rd293, 2;
	add.s64 	%rd295, %rd272, %rd294;
	ld.global.u32 	%r1138, [%rd295];
	or.b32  	%r868, %r2, 1024;
	setp.lt.s32 	%p283, %r868, %r8;
	sub.s32 	%r869, %r868, %r8;
	cvt.s64.s32 	%rd296, %r869;
	cvt.u64.u32 	%rd297, %r868;
	selp.b64 	%rd298, %rd262, %rd266, %p283;
	selp.b64 	%rd299, %rd297, %rd296, %p283;
	add.s64 	%rd300, %rd299, %rd298;
	shl.b64 	%rd301, %rd300, 2;
	add.s64 	%rd302, %rd272, %rd301;
	ld.global.u32 	%r1137, [%rd302];
	add.s32 	%r870, %r2, 1280;
	setp.lt.s32 	%p284, %r870, %r8;
	sub.s32 	%r871, %r870, %r8;
	cvt.s64.s32 	%rd303, %r871;
	cvt.u64.u32 	%rd304, %r870;
	selp.b64 	%rd305, %rd262, %rd266, %p284;
	selp.b64 	%rd306, %rd304, %rd303, %p284;
	add.s64 	%rd307, %rd306, %rd305;
	shl.b64 	%rd308, %rd307, 2;
	add.s64 	%rd309, %rd272, %rd308;
	ld.global.u32 	%r1136, [%rd309];
	add.s32 	%r872, %r2, 1536;
	setp.lt.s32 	%p285, %r872, %r8;
	sub.s32 	%r873, %r872, %r8;
	cvt.s64.s32 	%rd310, %r873;
	cvt.u64.u32 	%rd311, %r872;
	selp.b64 	%rd312, %rd262, %rd266, %p285;
	selp.b64 	%rd313, %rd311, %rd310, %p285;
	add.s64 	%rd314, %rd313, %rd312;
	shl.b64 	%rd315, %rd314, 2;
	add.s64 	%rd316, %rd272, %rd315;
	ld.global.u32 	%r1135, [%rd316];
	add.s32 	%r874, %r2, 1792;
	setp.lt.s32 	%p286, %r874, %r8;
	sub.s32 	%r875, %r874, %r8;
	cvt.s64.s32 	%rd317, %r875;
	cvt.u64.u32 	%rd318, %r874;
	selp.b64 	%rd319, %rd262, %rd266, %p286;
	selp.b64 	%rd320, %rd318, %rd317, %p286;
	add.s64 	%rd321, %rd320, %rd319;
	shl.b64 	%rd322, %rd321, 2;
	add.s64 	%rd323, %rd272, %rd322;
	ld.global.u32 	%r1134, [%rd323];
	or.b32  	%r876, %r2, 2048;
	setp.lt.s32 	%p287, %r876, %r8;
	sub.s32 	%r877, %r876, %r8;
	cvt.s64.s32 	%rd324, %r877;
	cvt.u64.u32 	%rd325, %r876;
	selp.b64 	%rd326, %rd262, %rd266, %p287;
	selp.b64 	%rd327, %rd325, %rd324, %p287;
	add.s64 	%rd328, %rd327, %rd326;
	shl.b64 	%rd329, %rd328, 2;
	add.s64 	%rd330, %rd272, %rd329;
	ld.global.u32 	%r1133, [%rd330];
	add.s32 	%r878, %r2, 2304;
	setp.lt.s32 	%p288, %r878, %r8;
	sub.s32 	%r879, %r878, %r8;
	cvt.s64.s32 	%rd331, %r879;
	cvt.u64.u32 	%rd332, %r878;
	selp.b64 	%rd333, %rd262, %rd266, %p288;
	selp.b64 	%rd334, %rd332, %rd331, %p288;
	add.s64 	%rd335, %rd334, %rd333;
	shl.b64 	%rd336, %rd335, 2;
	add.s64 	%rd337, %rd272, %rd336;
	ld.global.u32 	%r1132, [%rd337];
	add.s32 	%r880, %r2, 2560;
	setp.lt.s32 	%p289, %r880, %r8;
	sub.s32 	%r881, %r880, %r8;
	cvt.s64.s32 	%rd338, %r881;
	cvt.u64.u32 	%rd339, %r880;
	selp.b64 	%rd340, %rd262, %rd266, %p289;
	selp.b64 	%rd341, %rd339, %rd338, %p289;
	add.s64 	%rd342, %rd341, %rd340;
	shl.b64 	%rd343, %rd342, 2;
	add.s64 	%rd344, %rd272, %rd343;
	ld.global.u32 	%r1131, [%rd344];
	add.s32 	%r882, %r2, 2816;
	setp.lt.s32 	%p290, %r882, %r8;
	sub.s32 	%r883, %r882, %r8;
	cvt.s64.s32 	%rd345, %r883;
	cvt.u64.u32 	%rd346, %r882;
	selp.b64 	%rd347, %rd262, %rd266, %p290;
	selp.b64 	%rd348, %rd346, %rd345, %p290;
	add.s64 	%rd349, %rd348, %rd347;
	shl.b64 	%rd350, %rd349, 2;
	add.s64 	%rd351, %rd272, %rd350;
	ld.global.u32 	%r1130, [%rd351];
	or.b32  	%r884, %r2, 3072;
	setp.lt.s32 	%p291, %r884, %r8;
	sub.s32 	%r885, %r884, %r8;
	cvt.s64.s32 	%rd352, %r885;
	cvt.u64.u32 	%rd353, %r884;
	selp.b64 	%rd354, %rd262, %rd266, %p291;
	selp.b64 	%rd355, %rd353, %rd352, %p291;
	add.s64 	%rd356, %rd355, %rd354;
	shl.b64 	%rd357, %rd356, 2;
	add.s64 	%rd358, %rd272, %rd357;
	ld.global.u32 	%r1129, [%rd358];
	add.s32 	%r886, %r2, 3328;
	setp.lt.s32 	%p292, %r886, %r8;
	sub.s32 	%r887, %r886, %r8;
	cvt.s64.s32 	%rd359, %r887;
	cvt.u64.u32 	%rd360, %r886;
	selp.b64 	%rd361, %rd262, %rd266, %p292;
	selp.b64 	%rd362, %rd360, %rd359, %p292;
	add.s64 	%rd363, %rd362, %rd361;
	shl.b64 	%rd364, %rd363, 2;
	add.s64 	%rd365, %rd272, %rd364;
	ld.global.u32 	%r1128, [%rd365];
	add.s32 	%r888, %r2, 3584;
	setp.lt.s32 	%p293, %r888, %r8;
	sub.s32 	%r889, %r888, %r8;
	cvt.s64.s32 	%rd366, %r889;
	cvt.u64.u32 	%rd367, %r888;
	selp.b64 	%rd368, %rd262, %rd266, %p293;
	selp.b64 	%rd369, %rd367, %rd366, %p293;
	add.s64 	%rd370, %rd369, %rd368;
	shl.b64 	%rd371, %rd370, 2;
	add.s64 	%rd372, %rd272, %rd371;
	ld.global.u32 	%r1127, [%rd372];
	add.s32 	%r890, %r2, 3840;
	setp.lt.s32 	%p294, %r890, %r8;
	sub.s32 	%r891, %r890, %r8;
	cvt.s64.s32 	%rd373, %r891;
	cvt.u64.u32 	%rd374, %r890;
	selp.b64 	%rd375, %rd262, %rd266, %p294;
	selp.b64 	%rd376, %rd374, %rd373, %p294;
	add.s64 	%rd377, %rd376, %rd375;
	shl.b64 	%rd378, %rd377, 2;
	add.s64 	%rd379, %rd272, %rd378;
	ld.global.u32 	%r1126, [%rd379];
	or.b32  	%r892, %r2, 4096;
	setp.lt.s32 	%p295, %r892, %r8;
	sub.s32 	%r893, %r892, %r8;
	cvt.s64.s32 	%rd380, %r893;
	cvt.u64.u32 	%rd381, %r892;
	selp.b64 	%rd382, %rd262, %rd266, %p295;
	selp.b64 	%rd383, %rd381, %rd380, %p295;
	add.s64 	%rd384, %rd383, %rd382;
	shl.b64 	%rd385, %rd384, 2;
	add.s64 	%rd386, %rd272, %rd385;
	ld.global.u32 	%r1125, [%rd386];
$L__BB10_54:
	sub.s32 	%r894, %r7, %r6;
	shl.b32 	%r895, %r2, 2;
	mov.u32 	%r896, _ZZN3cub18CUB_300001_SM_10006detail10merge_sort26DeviceMergeSortMergeKernelINS2_10policy_hubIN6thrust24THRUST_300001_SM_1000_NS10device_ptrIiEEE9Policy600ES8_PNS0_8NullTypeES8_SC_j4cmpfiSB_EEvbT2_T3_T4_PT6_PT7_T5_PSG_SG_NS1_7vsmem_tEE19static_temp_storage;
	add.s32 	%r897, %r896, %r895;
	st.shared.u32 	[%r897], %r1141;
	st.shared.u32 	[%r897+1024], %r1140;
	st.shared.u32 	[%r897+2048], %r1139;
	st.shared.u32 	[%r897+3072], %r1138;
	st.shared.u32 	[%r897+4096], %r1137;
	st.shared.u32 	[%r897+5120], %r1136;
	st.shared.u32 	[%r897+6144], %r1135;
	st.shared.u32 	[%r897+7168], %r1134;
	st.shared.u32 	[%r897+8192], %r1133;
	st.shared.u32 	[%r897+9216], %r1132;
	st.shared.u32 	[%r897+10240], %r1131;
	st.shared.u32 	[%r897+11264], %r1130;
	st.shared.u32 	[%r897+12288], %r1129;
	st.shared.u32 	[%r897+13312], %r1128;
	st.shared.u32 	[%r897+14336], %r1127;
	st.shared.u32 	[%r897+15360], %r1126;
	st.shared.u32 	[%r897+16384], %r1125;
	bar.sync 	0;
	// begin inline asm
	griddepcontrol.launch_dependents;
	// end inline asm
	add.s32 	%r93, %r894, %r8;
	mul.lo.s32 	%r898, %r2, 17;
	min.s32 	%r94, %r898, %r93;
	setp.lt.s32 	%p296, %r94, %r894;
	sub.s32 	%r899, %r94, %r894;
	selp.b32 	%r1144, 0, %r899, %p296;
	min.s32 	%r1142, %r8, %r94;
	setp.ge.s32 	%p297, %r1144, %r1142;
	ld.global.u64 	%rd6, [a_f];
	@%p297 bra 	$L__BB10_57;
	add.s32 	%r97, %r94, %r8;
$L__BB10_56:
	sub.s32 	%r900, %r1142, %r1144;
	shr.u32 	%r901, %r900, 31;
	add.s32 	%r902, %r900, %r901;
	shr.s32 	%r903, %r902, 1;
	add.s32 	%r904, %r903, %r1144;
	shl.b32 	%r905, %r904, 2;
	add.s32 	%r907, %r896, %r905;
	ld.shared.u32 	%r908, [%r907];
	not.b32 	%r909, %r904;
	add.s32 	%r910, %r97, %r909;
	shl.b32 	%r911, %r910, 2;
	add.s32 	%r912, %r896, %r911;
	ld.shared.u32 	%r913, [%r912];
	mul.wide.s32 	%rd387, %r913, 4;
	add.s64 	%rd388, %rd6, %rd387;
	ld.f32 	%f37, [%rd388];
	mul.wide.s32 	%rd389, %r908, 4;
	add.s64 	%rd390, %rd6, %rd389;
	ld.f32 	%f38, [%rd390];
	setp.geu.f32 	%p298, %f37, %f38;
	add.s32 	%r914, %r904, 1;
	selp.b32 	%r1144, %r914, %r1144, %p298;
	selp.b32 	%r1142, %r1142, %r904, %p298;
	setp.lt.s32 	%p299, %r1144, %r1142;
	@%p299 bra 	$L__BB10_56;
$L__BB10_57:
	sub.s32 	%r915, %r94, %r1144;
	add.s32 	%r103, %r915, %r8;
	shl.b32 	%r916, %r103, 2;
	add.s32 	%r104, %r896, %r916;
	ld.shared.u32 	%r1146, [%r104];
	shl.b32 	%r918, %r1144, 2;
	add.s32 	%r106, %r896, %r918;
	ld.shared.u32 	%r1147, [%r106];
	setp.ge.s32 	%p301, %r103, %r93;
	mov.pred 	%p384, 0;
	@%p301 bra 	$L__BB10_60;
	setp.ge.s32 	%p303, %r1144, %r8;
	mov.pred 	%p384, -1;
	@%p303 bra 	$L__BB10_60;
	mul.wide.s32 	%rd391, %r1146, 4;
	add.s64 	%rd392, %rd6, %rd391;
	ld.f32 	%f39, [%rd392];
	mul.wide.s32 	%rd393, %r1147, 4;
	add.s64 	%rd394, %rd6, %rd393;
	ld.f32 	%f40, [%rd394];
	setp.lt.f32 	%p384, %f39, %f40;
$L__BB10_60:
	selp.b32 	%r108, %r1146, %r1147, %p384;
	selp.u32 	%r919, 1, 0, %p384;
	add.s32 	%r109, %r103, %r919;
	not.pred 	%p304, %p384;
	selp.u32 	%r920, 1, 0, %p304;
	add.s32 	%r110, %r1144, %r920;
	@%p304 bra 	$L__BB10_62;
	ld.shared.u32 	%r1146, [%r104+4];
	bra.uni 	$L__BB10_63;
$L__BB10_62:
	ld.shared.u32 	%r1147, [%r106+4];
$L__BB10_63:
	setp.ge.s32 	%p306, %r109, %r93;
	mov.pred 	%p385, 0;
	@%p306 bra 	$L__BB10_66;
	setp.ge.s32 	%p308, %r110, %r8;
	mov.pred 	%p385, -1;
	@%p308 bra 	$L__BB10_66;
	mul.wide.s32 	%rd395, %r1146, 4;
	add.s64 	%rd396, %rd6, %rd395;
	ld.f32 	%f41, [%rd396];
	mul.wide.s32 	%rd397, %r1147, 4;
	add.s64 	%rd398, %rd6, %rd397;
	ld.f32 	%f42, [%rd398];
	setp.lt.f32 	%p385, %f41, %f42;
$L__BB10_66:
	selp.b32 	%r115, %r1146, %r1147, %p385;
	selp.u32 	%r921, 1, 0, %p385;
	add.s32 	%r116, %r109, %r921;
	not.pred 	%p309, %p385;
	selp.u32 	%r922, 1, 0, %p309;
	add.s32 	%r117, %r110, %r922;
	@%p385 bra 	$L__BB10_68;
	shl.b32 	%r923, %r117, 2;
	add.s32 	%r925, %r896, %r923;
	ld.shared.u32 	%r1147, [%r925];
	bra.uni 	$L__BB10_69;
$L__BB10_68:
	shl.b32 	%r926, %r116, 2;
	add.s32 	%r928, %r896, %r926;
	ld.shared.u32 	%r1146, [%r928];
$L__BB10_69:
	setp.ge.s32 	%p311, %r116, %r93;
	mov.pred 	%p386, 0;
	@%p311 bra 	$L__BB10_72;
	setp.ge.s32 	%p313, %r117, %r8;
	mov.pred 	%p386, -1;
	@%p313 bra 	$L__BB10_72;
	mul.wide.s32 	%rd399, %r1146, 4;
	add.s64 	%rd400, %rd6, %rd399;
	ld.f32 	%f43, [%rd400];
	mul.wide.s32 	%rd401, %r1147, 4;
	add.s64 	%rd402, %rd6, %rd401;
	ld.f32 	%f44, [%rd402];
	setp.lt.f32 	%p386, %f43, %f44;
$L__BB10_72:
	selp.b32 	%r122, %r1146, %r1147, %p386;
	selp.u32 	%r929, 1, 0, %p386;
	add.s32 	%r123, %r116, %r929;
	not.pred 	%p314, %p386;
	selp.u32 	%r930, 1, 0, %p314;
	add.s32 	%r124, %r117, %r930;
	@%p386 bra 	$L__BB10_74;
	shl.b32 	%r931, %r124, 2;
	add.s32 	%r933, %r896, %r931;
	ld.shared.u32 	%r1147, [%r933];
	bra.uni 	$L__BB10_75;
$L__BB10_74:
	shl.b32 	%r934, %r123, 2;
	add.s32 	%r936, %r896, %r934;
	ld.shared.u32 	%r1146, [%r936];
$L__BB10_75:
	setp.ge.s32 	%p316, %r123, %r93;
	mov.pred 	%p387, 0;
	@%p316 bra 	$L__BB10_78;
	setp.ge.s32 	%p318, %r124, %r8;
	mov.pred 	%p387, -1;
	@%p318 bra 	$L__BB10_78;
	mul.wide.s32 	%rd403, %r1146, 4;
	add.s64 	%rd404, %rd6, %rd403;
	ld.f32 	%f45, [%rd404];
	mul.wide.s32 	%rd405, %r1147, 4;
	add.s64 	%rd406, %rd6, %rd405;
	ld.f32 	%f46, [%rd406];
	setp.lt.f32 	%p387, %f45, %f46;
$L__BB10_78:
	selp.b32 	%r129, %r1146, %r1147, %p387;
	selp.u32 	%r937, 1, 0, %p387;
	add.s32 	%r130, %r123, %r937;
	not.pred 	%p319, %p387;
	selp.u32 	%r938, 1, 0, %p319;
	add.s32 	%r131, %r124, %r938;
	@%p387 bra 	$L__BB10_80;
	shl.b32 	%r939, %r131, 2;
	add.s32 	%r941, %r896, %r939;
	ld.shared.u32 	%r1147, [%r941];
	bra.uni 	$L__BB10_81;
$L__BB10_80:
	shl.b32 	%r942, %r130, 2;
	add.s32 	%r944, %r896, %r942;
	ld.shared.u32 	%r1146, [%r944];
$L__BB10_81:
	setp.ge.s32 	%p321, %r130, %r93;
	mov.pred 	%p388, 0;
	@%p321 bra 	$L__BB10_84;
	setp.ge.s32 	%p323, %r131, %r8;
	mov.pred 	%p388, -1;
	@%p323 bra 	$L__BB10_84;
	mul.wide.s32 	%rd407, %r1146, 4;
	add.s64 	%rd408, %rd6, %rd407;
	ld.f32 	%f47, [%rd408];
	mul.wide.s32 	%rd409, %r1147, 4;
	add.s64 	%rd410, %rd6, %rd409;
	ld.f32 	%f48, [%rd410];
	setp.lt.f32 	%p388, %f47, %f48;
$L__BB10_84:
	selp.b32 	%r136, %r1146, %r1147, %p388;
	selp.u32 	%r945, 1, 0, %p388;
	add.s32 	%r137, %r130, %r945;
	not.pred 	%p324, %p388;
	selp.u32 	%r946, 1, 0, %p324;
	add.s32 	%r138, %r131, %r946;
	@%p388 bra 	$L__BB10_86;
	shl.b32 	%r947, %r138, 2;
	add.s32 	%r949, %r896, %r947;
	ld.shared.u32 	%r1147, [%r949];
	bra.uni 	$L__BB10_87;
$L__BB10_86:
	shl.b32 	%r950, %r137, 2;
	add.s32 	%r952, %r896, %r950;
	ld.shared.u32 	%r1146, [%r952];
$L__BB10_87:
	setp.ge.s32 	%p326, %r137, %r93;
	mov.pred 	%p389, 0;
	@%p326 bra 	$L__BB10_90;
	setp.ge.s32 	%p328, %r138, %r8;
	mov.pred 	%p389, -1;
	@%p328 bra 	$L__BB10_90;
	mul.wide.s32 	%rd411, %r1146, 4;
	add.s64 	%rd412, %rd6, %rd411;
	ld.f32 	%f49, [%rd412];
	mul.wide.s32 	%rd413, %r1147, 4;
	add.s64 	%rd414, %rd6, %rd413;
	ld.f32 	%f50, [%rd414];
	setp.lt.f32 	%p389, %f49, %f50;
$L__BB10_90:
	selp.b32 	%r143, %r1146, %r1147, %p389;
	selp.u32 	%r953, 1, 0, %p389;
	add.s32 	%r144, %r137, %r953;
	not.pred 	%p329, %p389;
	selp.u32 	%r954, 1, 0, %p329;
	add.s32 	%r145, %r138, %r954;
	@%p389 bra 	$L__BB10_92;
	shl.b32 	%r955, %r145, 2;
	add.s32 	%r957, %r896, %r955;
	ld.shared.u32 	%r1147, [%r957];
	bra.uni 	$L__BB10_93;
$L__BB10_92:
	shl.b32 	%r958, %r144, 2;
	add.s32 	%r960, %r896, %r958;
	ld.shared.u32 	%r1146, [%r960];
$L__BB10_93:
	setp.ge.s32 	%p331, %r144, %r93;
	mov.pred 	%p390, 0;
	@%p331 bra 	$L__BB10_96;
	setp.ge.s32 	%p333, %r145, %r8;
	mov.pred 	%p390, -1;
	@%p333 bra 	$L__BB10_96;
	mul.wide.s32 	%rd415, %r1146, 4;
	add.s64 	%rd416, %rd6, %rd415;
	ld.f32 	%f51, [%rd416];
	mul.wide.s32 	%rd417, %r1147, 4;
	add.s64 	%rd418, %rd6, %rd417;
	ld.f32 	%f52, [%rd418];
	setp.lt.f32 	%p390, %f51, %f52;
$L__BB10_96:
	selp.b32 	%r150, %r1146, %r1147, %p390;
	selp.u32 	%r961, 1, 0, %p390;
	add.s32 	%r151, %r144, %r961;
	not.pred 	%p334, %p390;
	selp.u32 	%r962, 1, 0, %p334;
	add.s32 	%r152, %r145, %r962;
	@%p390 bra 	$L__BB10_98;
	shl.b32 	%r963, %r152, 2;
	add.s32 	%r965, %r896, %r963;
	ld.shared.u32 	%r1147, [%r965];
	bra.uni 	$L__BB10_99;
$L__BB10_98:
	shl.b32 	%r966, %r151, 2;
	add.s32 	%r968, %r896, %r966;
	ld.shared.u32 	%r1146, [%r968];
$L__BB10_99:
	setp.ge.s32 	%p336, %r151, %r93;
	mov.pred 	%p391, 0;
	@%p336 bra 	$L__BB10_102;
	setp.ge.s32 	%p338, %r152, %r8;
	mov.pred 	%p391, -1;
	@%p338 bra 	$L__BB10_102;
	mul.wide.s32 	%rd419, %r1146, 4;
	add.s64 	%rd420, %rd6, %rd419;
	ld.f32 	%f53, [%rd420];
	mul.wide.s32 	%rd421, %r1147, 4;
	add.s64 	%rd422, %rd6, %rd421;
	ld.f32 	%f54, [%rd422];
	setp.lt.f32 	%p391, %f53, %f54;
$L__BB10_102:
	selp.b32 	%r157, %r1146, %r1147, %p391;
	selp.u32 	%r969, 1, 0, %p391;
	add.s32 	%r158, %r151, %r969;
	not.pred 	%p339, %p391;
	selp.u32 	%r970, 1, 0, %p339;
	add.s32 	%r159, %r152, %r970;
	@%p391 bra 	$L__BB10_104;
	shl.b32 	%r971, %r159, 2;
	add.s32 	%r973, %r896, %r971;
	ld.shared.u32 	%r1147, [%r973];
	bra.uni 	$L__BB10_105;
$L__BB10_104:
	shl.b32 	%r974, %r158, 2;
	add.s32 	%r976, %r896, %r974;
	ld.shared.u32 	%r1146, [%r976];
$L__BB10_105:
	setp.ge.s32 	%p341, %r158, %r93;
	mov.pred 	%p392, 0;
	@%p341 bra 	$L__BB10_108;
	setp.ge.s32 	%p343, %r159, %r8;
	mov.pred 	%p392, -1;
	@%p343 bra 	$L__BB10_108;
	mul.wide.s32 	%rd423, %r1146, 4;
	add.s64 	%rd424, %rd6, %rd423;
	ld.f32 	%f55, [%rd424];
	mul.wide.s32 	%rd425, %r1147, 4;
	add.s64 	%rd426, %rd6, %rd425;
	ld.f32 	%f56, [%rd426];
	setp.lt.f32 	%p392, %f55, %f56;
$L__BB10_108:
	selp.b32 	%r164, %r1146, %r1147, %p392;
	selp.u32 	%r977, 1, 0, %p392;
	add.s32 	%r165, %r158, %r977;
	not.pred 	%p344, %p392;
	selp.u32 	%r978, 1, 0, %p344;
	add.s32 	%r166, %r159, %r978;
	@%p392 bra 	$L__BB10_110;
	shl.b32 	%r979, %r166, 2;
	add.s32 	%r981, %r896, %r979;
	ld.shared.u32 	%r1147, [%r981];
	bra.uni 	$L__BB10_111;
$L__BB10_110:
	shl.b32 	%r982, %r165, 2;
	add.s32 	%r984, %r896, %r982;
	ld.shared.u32 	%r1146, [%r984];
$L__BB10_111:
	setp.ge.s32 	%p346, %r165, %r93;
	mov.pred 	%p393, 0;
	@%p346 bra 	$L__BB10_114;
	setp.ge.s32 	%p348, %r166, %r8;
	mov.pred 	%p393, -1;
	@%p348 bra 	$L__BB10_114;
	mul.wide.s32 	%rd427, %r1146, 4;
	add.s64 	%rd428, %rd6, %rd427;
	ld.f32 	%f57, [%rd428];
	mul.wide.s32 	%rd429, %r1147, 4;
	add.s64 	%rd430, %rd6, %rd429;
	ld.f32 	%f58, [%rd430];
	setp.lt.f32 	%p393, %f57, %f58;
$L__BB10_114:
	selp.b32 	%r171, %r1146, %r1147, %p393;
	selp.u32 	%r985, 1, 0, %p393;
	add.s32 	%r172, %r165, %r985;
	not.pred 	%p349, %p393;
	selp.u32 	%r986, 1, 0, %p349;
	add.s32 	%r173, %r166, %r986;
	@%p393 bra 	$L__BB10_116;
	shl.b32 	%r987, %r173, 2;
	add.s32 	%r989, %r896, %r987;
	ld.shared.u32 	%r1147, [%r989];
	bra.uni 	$L__BB10_117;
$L__BB10_116:
	shl.b32 	%r990, %r172, 2;
	add.s32 	%r992, %r896, %r990;
	ld.shared.u32 	%r1146, [%r992];
$L__BB10_117:
	setp.ge.s32 	%p351, %r172, %r93;
	mov.pred 	%p394, 0;
	@%p351 bra 	$L__BB10_120;
	setp.ge.s32 	%p353, %r173, %r8;
	mov.pred 	%p394, -1;
	@%p353 bra 	$L__BB10_120;
	mul.wide.s32 	%rd431, %r1146, 4;
	add.s64 	%rd432, %rd6, %rd431;
	ld.f32 	%f59, [%rd432];
	mul.wide.s32 	%rd433, %r1147, 4;
	add.s64 	%rd434, %rd6, %rd433;
	ld.f32 	%f60, [%rd434];
	setp.lt.f32 	%p394, %f59, %f60;
$L__BB10_120:
	selp.b32 	%r178, %r1146, %r1147, %p394;
	selp.u32 	%r993, 1, 0, %p394;
	add.s32 	%r179, %r172, %r993;
	not.pred 	%p354, %p394;
	selp.u32 	%r994, 1, 0, %p354;
	add.s32 	%r180, %r173, %r994;
	@%p394 bra 	$L__BB10_122;
	shl.b32 	%r995, %r180, 2;
	add.s32 	%r997, %r896, %r995;
	ld.shared.u32 	%r1147, [%r997];
	bra.uni 	$L__BB10_123;
$L__BB10_122:
	shl.b32 	%r998, %r179, 2;
	add.s32 	%r1000, %r896, %r998;
	ld.shared.u32 	%r1146, [%r1000];
$L__BB10_123:
	setp.ge.s32 	%p356, %r179, %r93;
	mov.pred 	%p395, 0;
	@%p356 bra 	$L__BB10_126;
	setp.ge.s32 	%p358, %r180, %r8;
	mov.pred 	%p395, -1;
	@%p358 bra 	$L__BB10_126;
	mul.wide.s32 	%rd435, %r1146, 4;
	add.s64 	%rd436, %rd6, %rd435;
	ld.f32 	%f61, [%rd436];
	mul.wide.s32 	%rd437, %r1147, 4;
	add.s64 	%rd438, %rd6, %rd437;
	ld.f32 	%f62, [%rd438];
	setp.lt.f32 	%p395, %f61, %f62;
$L__BB10_126:
	selp.b32 	%r185, %r1146, %r1147, %p395;
	selp.u32 	%r1001, 1, 0, %p395;
	add.s32 	%r186, %r179, %r1001;
	not.pred 	%p359, %p395;
	selp.u32 	%r1002, 1, 0, %p359;
	add.s32 	%r187, %r180, %r1002;
	@%p395 bra 	$L__BB10_128;
	shl.b32 	%r1003, %r187, 2;
	add.s32 	%r1005, %r896, %r1003;
	ld.shared.u32 	%r1147, [%r1005];
	bra.uni 	$L__BB10_129;
$L__BB10_128:
	shl.b32 	%r1006, %r186, 2;
	add.s32 	%r1008, %r896, %r1006;
	ld.shared.u32 	%r1146, [%r1008];
$L__BB10_129:
	setp.ge.s32 	%p361, %r186, %r93;
	mov.pred 	%p396, 0;
	@%p361 bra 	$L__BB10_132;
	setp.ge.s32 	%p363, %r187, %r8;
	mov.pred 	%p396, -1;
	@%p363 bra 	$L__BB10_132;
	mul.wide.s32 	%rd439, %r1146, 4;
	add.s64 	%rd440, %rd6, %rd439;
	ld.f32 	%f63, [%rd440];
	mul.wide.s32 	%rd441, %r1147, 4;
	add.s64 	%rd442, %rd6, %rd441;
	ld.f32 	%f64, [%rd442];
	setp.lt.f32 	%p396, %f63, %f64;
$L__BB10_132:
	selp.b32 	%r192, %r1146, %r1147, %p396;
	selp.u32 	%r1009, 1, 0, %p396;
	add.s32 	%r193, %r186, %r1009;
	not.pred 	%p364, %p396;
	selp.u32 	%r1010, 1, 0, %p364;
	add.s32 	%r194, %r187, %r1010;
	@%p396 bra 	$L__BB10_134;
	shl.b32 	%r1011, %r194, 2;
	add.s32 	%r1013, %r896, %r1011;
	ld.shared.u32 	%r1147, [%r1013];
	bra.uni 	$L__BB10_135;
$L__BB10_134:
	shl.b32 	%r1014, %r193, 2;
	add.s32 	%r1016, %r896, %r1014;
	ld.shared.u32 	%r1146, [%r1016];
$L__BB10_135:
	setp.ge.s32 	%p366, %r193, %r93;
	mov.pred 	%p397, 0;
	@%p366 bra 	$L__BB10_138;
	setp.ge.s32 	%p368, %r194, %r8;
	mov.pred 	%p397, -1;
	@%p368 bra 	$L__BB10_138;
	mul.wide.s32 	%rd443, %r1146, 4;
	add.s64 	%rd444, %rd6, %rd443;
	ld.f32 	%f65, [%rd444];
	mul.wide.s32 	%rd445, %r1147, 4;
	add.s64 	%rd446, %rd6, %rd445;
	ld.f32 	%f66, [%rd446];
	setp.lt.f32 	%p397, %f65, %f66;
$L__BB10_138:
	selp.b32 	%r199, %r1146, %r1147, %p397;
	selp.u32 	%r1017, 1, 0, %p397;
	add.s32 	%r200, %r193, %r1017;
	not.pred 	%p369, %p397;
	selp.u32 	%r1018, 1, 0, %p369;
	add.s32 	%r201, %r194, %r1018;
	@%p397 bra 	$L__BB10_140;
	shl.b32 	%r1019, %r201, 2;
	add.s32 	%r1021, %r896, %r1019;
	ld.shared.u32 	%r1147, [%r1021];
	bra.uni 	$L__BB10_141;
$L__BB10_140:
	shl.b32 	%r1022, %r200, 2;
	add.s32 	%r1024, %r896, %r1022;
	ld.shared.u32 	%r1146, [%r1024];
$L__BB10_141:
	setp.ge.s32 	%p371, %r200, %r93;
	mov.pred 	%p398, 0;
	@%p371 bra 	$L__BB10_144;
	setp.ge.s32 	%p373, %r201, %r8;
	mov.pred 	%p398, -1;
	@%p373 bra 	$L__BB10_144;
	mul.wide.s32 	%rd447, %r1146, 4;
	add.s64 	%rd448, %rd6, %rd447;
	ld.f32 	%f67, [%rd448];
	mul.wide.s32 	%rd449, %r1147, 4;
	add.s64 	%rd450, %rd6, %rd449;
	ld.f32 	%f68, [%rd450];
	setp.lt.f32 	%p398, %f67, %f68;
$L__BB10_144:
	selp.b32 	%r206, %r1146, %r1147, %p398;
	selp.u32 	%r1025, 1, 0, %p398;
	add.s32 	%r207, %r200, %r1025;
	not.pred 	%p374, %p398;
	selp.u32 	%r1026, 1, 0, %p374;
	add.s32 	%r208, %r201, %r1026;
	@%p398 bra 	$L__BB10_146;
	shl.b32 	%r1027, %r208, 2;
	add.s32 	%r1029, %r896, %r1027;
	ld.shared.u32 	%r1147, [%r1029];
	bra.uni 	$L__BB10_147;
$L__BB10_146:
	shl.b32 	%r1030, %r207, 2;
	add.s32 	%r1032, %r896, %r1030;
	ld.shared.u32 	%r1146, [%r1032];
$L__BB10_147:
	setp.ge.s32 	%p376, %r207, %r93;
	mov.pred 	%p399, 0;
	@%p376 bra 	$L__BB10_150;
	setp.ge.s32 	%p378, %r208, %r8;
	mov.pred 	%p399, -1;
	@%p378 bra 	$L__BB10_150;
	mul.wide.s32 	%rd451, %r1146, 4;
	add.s64 	%rd452, %rd6, %rd451;
	ld.f32 	%f69, [%rd452];
	mul.wide.s32 	%rd453, %r1147, 4;
	add.s64 	%rd454, %rd6, %rd453;
	ld.f32 	%f70, [%rd454];
	setp.lt.f32 	%p399, %f69, %f70;
$L__BB10_150:
	selp.b32 	%r213, %r1146, %r1147, %p399;
	selp.u32 	%r1033, 1, 0, %p399;
	add.s32 	%r214, %r207, %r1033;
	not.pred 	%p379, %p399;
	selp.u32 	%r1034, 1, 0, %p379;
	add.s32 	%r215, %r208, %r1034;
	@%p399 bra 	$L__BB10_152;
	shl.b32 	%r1035, %r215, 2;
	add.s32 	%r1037, %r896, %r1035;
	ld.shared.u32 	%r1147, [%r1037];
	bra.uni 	$L__BB10_153;
$L__BB10_152:
	shl.b32 	%r1038, %r214, 2;
	add.s32 	%r1040, %r896, %r1038;
	ld.shared.u32 	%r1146, [%r1040];
$L__BB10_153:
	setp.ge.s32 	%p380, %r214, %r93;
	mov.u32 	%r1177, %r1147;
	@%p380 bra 	$L__BB10_156;
	setp.ge.s32 	%p381, %r215, %r8;
	mov.u32 	%r1177, %r1146;
	@%p381 bra 	$L__BB10_156;
	mul.wide.s32 	%rd455, %r1146, 4;
	add.s64 	%rd456, %rd6, %rd455;
	ld.f32 	%f71, [%rd456];
	mul.wide.s32 	%rd457, %r1147, 4;
	add.s64 	%rd458, %rd6, %rd457;
	ld.f32 	%f72, [%rd458];
	setp.lt.f32 	%p382, %f71, %f72;
	selp.b32 	%r1177, %r1146, %r1147, %p382;
$L__BB10_156:
	ld.param.s8 	%rs5, [_ZN3cub18CUB_300001_SM_10006detail10merge_sort26DeviceMergeSortMergeKernelINS2_10policy_hubIN6thrust24THRUST_300001_SM_1000_NS10device_ptrIiEEE9Policy600ES8_PNS0_8NullTypeES8_SC_j4cmpfiSB_EEvbT2_T3_T4_PT6_PT7_T5_PSG_SG_NS1_7vsmem_tE_param_0];
	mov.u32 	%r1041, %ctaid.x;
	mul.lo.s32 	%r222, %r1041, 4352;
	setp.eq.s16 	%p383, %rs5, 0;
	bar.sync 	0;
	@%p383 bra 	$L__BB10_158;
	ld.param.u64 	%rd480, [_ZN3cub18CUB_300001_SM_10006detail10merge_sort26DeviceMergeSortMergeKernelINS2_10policy_hubIN6thrust24THRUST_300001_SM_1000_NS10device_ptrIiEEE9Policy600ES8_PNS0_8NullTypeES8_SC_j4cmpfiSB_EEvbT2_T3_T4_PT6_PT7_T5_PSG_SG_NS1_7vsmem_tE_param_4];
	cvt.u64.u32 	%rd459, %r222;
	// begin inline asm
	mov.u32 %r1042, %laneid;
	// end inline asm
	shr.u32 	%r1043, %r2, 5;
	mul.lo.s32 	%r1044, %r1043, 544;
	mad.lo.s32 	%r1045, %r1042, 17, %r1044;
	shl.b32 	%r1046, %r1045, 2;
	add.s32 	%r1048, %r896, %r1046;
	st.shared.u32 	[%r1048], %r108;
	st.shared.u32 	[%r1048+4], %r115;
	st.shared.u32 	[%r1048+8], %r122;
	st.shared.u32 	[%r1048+12], %r129;
	st.shared.u32 	[%r1048+16], %r136;
	st.shared.u32 	[%r1048+20], %r143;
	st.shared.u32 	[%r1048+24], %r150;
	st.shared.u32 	[%r1048+28], %r157;
	st.shared.u32 	[%r1048+32], %r164;
	st.shared.u32 	[%r1048+36], %r171;
	st.shared.u32 	[%r1048+40], %r178;
	st.shared.u32 	[%r1048+44], %r185;
	st.shared.u32 	[%r1048+48], %r192;
	st.shared.u32 	[%r1048+52], %r199;
	st.shared.u32 	[%r1048+56], %r206;
	st.shared.u32 	[%r1048+60], %r213;
	st.shared.u32 	[%r1048+64], %r1177;
	bar.warp.sync 	-1;
	shl.b32 	%r1049, %r1042, 4;
	sub.s32 	%r1050, %r1045, %r1049;
	shl.b32 	%r1051, %r1050, 2;
	add.s32 	%r1052, %r896, %r1051;
	ld.shared.u32 	%r1053, [%r1052];
	ld.shared.u32 	%r1054, [%r1052+128];
	ld.shared.u32 	%r1055, [%r1052+256];
	ld.shared.u32 	%r1056, [%r1052+384];
	ld.shared.u32 	%r1057, [%r1052+512];
	ld.shared.u32 	%r1058, [%r1052+640];
	ld.shared.u32 	%r1059, [%r1052+768];
	ld.shared.u32 	%r1060, [%r1052+896];
	ld.shared.u32 	%r1061, [%r1052+1024];
	ld.shared.u32 	%r1062, [%r1052+1152];
	ld.shared.u32 	%r1063, [%r1052+1280];
	ld.shared.u32 	%r1064, [%r1052+1408];
	ld.shared.u32 	%r1065, [%r1052+1536];
	ld.shared.u32 	%r1066, [%r1052+1664];
	ld.shared.u32 	%r1067, [%r1052+1792];
	ld.shared.u32 	%r1068, [%r1052+1920];
	ld.shared.u32 	%r1069, [%r1052+2048];
	and.b32  	%r1070, %r2, 31;
	and.b32  	%r1071, %r2, 992;
	mul.lo.s32 	%r1072, %r1071, 17;
	or.b32  	%r1073, %r1072, %r1070;
	cvt.u64.u32 	%rd460, %r1073;
	add.s64 	%rd461, %rd460, %rd459;
	cvta.to.global.u64 	%rd462, %rd480;
	shl.b64 	%rd463, %rd461, 2;
	add.s64 	%rd464, %rd462, %rd463;
	st.global.u32 	[%rd464], %r1053;
	st.global.u32 	[%rd464+128], %r1054;
	st.global.u32 	[%rd464+256], %r1055;
	st.global.u32 	[%rd464+384], %r1056;
	st.global.u32 	[%rd464+512], %r1057;
	st.global.u32 	[%rd464+640], %r1058;
	st.global.u32 	[%rd464+768], %r1059;
	st.global.u32 	[%rd464+896], %r1060;
	st.global.u32 	[%rd464+1024], %r1061;
	st.global.u32 	[%rd464+1152], %r1062;
	st.global.u32 	[%rd464+1280], %r1063;
	st.global.u32 	[%rd464+1408], %r1064;
	st.global.u32 	[%rd464+1536], %r1065;
	st.global.u32 	[%rd464+1664], %r1066;
	st.global.u32 	[%rd464+1792], %r1067;
	st.global.u32 	[%rd464+1920], %r1068;
	st.global.u32 	[%rd464+2048], %r1069;
	bra.uni 	$L__BB10_437;
$L__BB10_158:
	// begin inline asm
	mov.u32 %r1074, %laneid;
	// end inline asm
	shr.u32 	%r1075, %r2, 5;
	mul.lo.s32 	%r1076, %r1075, 544;
	mad.lo.s32 	%r1077, %r1074, 17, %r1076;
	shl.b32 	%r1078, %r1077, 2;
	add.s32 	%r1080, %r896, %r1078;
	st.shared.u32 	[%r1080], %r108;
	st.shared.u32 	[%r1080+4], %r115;
	st.shared.u32 	[%r1080+8], %r122;
	st.shared.u32 	[%r1080+12], %r129;
	st.shared.u32 	[%r1080+16], %r136;
	st.shared.u32 	[%r1080+20], %r143;
	st.shared.u32 	[%r1080+24], %r150;
	st.shared.u32 	[%r1080+28], %r157;
	st.shared.u32 	[%r1080+32], %r164;
	st.shared.u32 	[%r1080+36], %r171;
	st.shared.u32 	[%r1080+40], %r178;
	st.shared.u32 	[%r1080+44], %r185;
	st.shared.u32 	[%r1080+48], %r192;
	st.shared.u32 	[%r1080+52], %r199;
	st.shared.u32 	[%r1080+56], %r206;
	st.shared.u32 	[%r1080+60], %r213;
	st.shared.u32 	[%r1080+64], %r1177;
	bar.warp.sync 	-1;
	shl.b32 	%r1081, %r1074, 4;
	sub.s32 	%r1082, %r1077, %r1081;
	shl.b32 	%r1083, %r1082, 2;
	add.s32 	%r1084, %r896, %r1083;
	ld.shared.u32 	%r1085, [%r1084];
	ld.shared.u32 	%r1086, [%r1084+128];
	ld.shared.u32 	%r1087, [%r1084+256];
	ld.shared.u32 	%r1088, [%r1084+384];
	ld.shared.u32 	%r1089, [%r1084+512];
	ld.shared.u32 	%r1090, [%r1084+640];
	ld.shared.u32 	%r1091, [%r1084+768];
	ld.shared.u32 	%r1092, [%r1084+896];
	ld.shared.u32 	%r1093, [%r1084+1024];
	ld.shared.u32 	%r1094, [%r1084+1152];
	ld.shared.u32 	%r1095, [%r1084+1280];
	ld.shared.u32 	%r1096, [%r1084+1408];
	ld.shared.u32 	%r1097, [%r1084+1536];
	ld.shared.u32 	%r1098, [%r1084+1664];
	ld.shared.u32 	%r1099, [%r1084+1792];
	ld.shared.u32 	%r1100, [%r1084+1920];
	ld.shared.u32 	%r1101, [%r1084+2048];
	and.b32  	%r1102, %r2, 31;
	and.b32  	%r1103, %r2, 992;
	mul.lo.s32 	%r1104, %r1103, 17;
	cvt.u64.u32 	%rd465, %r1104;
	add.s32 	%r1105, %r1102, %r222;
	cvt.u64.u32 	%rd466, %r1105;
	add.s64 	%rd467, %rd466, %rd465;
	shl.b64 	%rd468, %rd467, 2;
	add.s64 	%rd469, %rd3, %rd468;
	st.global.u32 	[%rd469], %r1085;
	st.global.u32 	[%rd469+128], %r1086;
	st.global.u32 	[%rd469+256], %r1087;
	st.global.u32 	[%rd469+384], %r1088;
	st.global.u32 	[%rd469+512], %r1089;
	st.global.u32 	[%rd469+640], %r1090;
	st.global.u32 	[%rd469+768], %r1091;
	st.global.u32 	[%rd469+896], %r1092;
	st.global.u32 	[%rd469+1024], %r1093;
	st.global.u32 	[%rd469+1152], %r1094;
	st.global.u32 	[%rd469+1280], %r1095;
	st.global.u32 	[%rd469+1408], %r1096;
	st.global.u32 	[%rd469+1536], %r1097;
	st.global.u32 	[%rd469+1664], %r1098;
	st.global.u32 	[%rd469+1792], %r1099;
	st.global.u32 	[%rd469+1920], %r1100;
	st.global.u32 	[%rd469+2048], %r1101;
	bra.uni 	$L__BB10_437;
$L__BB10_159:
	ld.param.u32 	%r1106, [_ZN3cub18CUB_300001_SM_10006detail10merge_sort26DeviceMergeSortMergeKernelINS2_10policy_hubIN6thrust24THRUST_300001_SM_1000_NS10device_ptrIiEEE9Policy600ES8_PNS0_8NullTypeES8_SC_j4cmpfiSB_EEvbT2_T3_T4_PT6_PT7_T5_PSG_SG_NS1_7vsmem_tE_param_8];
	ld.param.s8 	%rs2, [_ZN3cub18CUB_300001_SM_10006detail10merge_sort26DeviceMergeSortMergeKernelINS2_10policy_hubIN6thrust24THRUST_300001_SM_1000_NS10device_ptrIiEEE9Policy600ES8_PNS0_8NullTypeES8_SC_j4cmpfiSB_EEvbT2_T3_T4_PT6_PT7_T5_PSG_SG_NS1_7vsmem_tE_param_0];
	mul.wide.u32 	%rd17, %r1, 4;
	add.s64 	%rd18, %rd2, %rd17;
	ld.global.u32 	%r529, [%rd18];
	ld.global.u32 	%r530, [%rd18+4];
	shr.u32 	%r531, %r1106, 1;
	neg.s32 	%r532, %r1106;
	and.b32  	%r533, %r1, %r532;
	mul.lo.s32 	%r223, %r533, 4352;
	mul.lo.s32 	%r224, %r531, 4352;
	sub.s32 	%r534, %r1, %r533;
	mul.lo.s32 	%r535, %r534, 4352;
	sub.s32 	%r225, %r529, %r223;
	sub.s32 	%r536, %r530, %r223;
	sub.s32 	%r537, %r525, %r223;
	max.u32 	%r538, %r537, %r224;
	sub.s32 	%r539, %r538, %r224;
	sub.s32 	%r540, %r535, %r225;
	min.u32 	%r226, %r540, %r539;
	max.u32 	%r541, %r535, -4353;
	not.b32 	%r542, %r541;
	add.s32 	%r543, %r535, %r542;
	sub.s32 	%r544, %r543, %r536;
	or.b32  	%r545, %r1, %r532;
	setp.eq.s32 	%p66, %r545, -1;
	min.u32 	%r546, %r224, %r537;
	selp.b32 	%r547, %r546, %r536, %p66;
	selp.b32 	%r548, %r224, %r544, %p66;
	min.u32 	%r549, %r548, %r539;
	sub.s32 	%r227, %r547, %r225;
	sub.s32 	%r228, %r549, %r226;
	// begin inline asm
	griddepcontrol.wait;
	// end inline asm
	setp.eq.s16 	%p67, %rs2, 0;
	@%p67 bra 	$L__BB10_228;
	cvt.u64.u32 	%rd19, %r223;
	cvt.u64.u32 	%rd20, %r225;
	add.s64 	%rd21, %rd20, %rd19;
	cvt.u64.u32 	%rd22, %r224;
	add.s64 	%rd23, %rd19, %rd22;
	cvt.u64.u32 	%rd24, %r226;
	add.s64 	%rd25, %rd23, %rd24;
	add.s32 	%r229, %r228, %r227;
	setp.ge.s32 	%p68, %r2, %r229;
	cvt.u64.u32 	%rd26, %r2;
	add.s64 	%rd27, %rd21, %rd26;
	shl.b64 	%rd28, %rd27, 2;
	add.s64 	%rd7, %rd3, %rd28;
	sub.s32 	%r551, %r2, %r227;
	cvt.s64.s32 	%rd29, %r551;
	add.s64 	%rd30, %rd25, %rd29;
	shl.b64 	%rd31, %rd30, 2;
	add.s64 	%rd8, %rd3, %rd31;
	@%p68 bra 	$L__BB10_164;
	setp.ge.s32 	%p69, %r2, %r227;
	@%p69 bra 	$L__BB10_163;
	ld.global.u32 	%r1226, [%rd7];
	bra.uni 	$L__BB10_164;
$L__BB10_163:
	ld.global.u32 	%r1226, [%rd8];
$L__BB10_164:
	add.s32 	%r233, %r2, 256;
	setp.ge.s32 	%p70, %r233, %r229;
	@%p70 bra 	$L__BB10_168;
	setp.lt.s32 	%p71, %r233, %r227;
	@%p71 bra 	$L__BB10_167;
	ld.global.u32 	%r1225, [%rd8+1024];
	bra.uni 	$L__BB10_168;
$L__BB10_167:
	ld.global.u32 	%r1225, [%rd7+1024];
$L__BB10_168:
	add.s32 	%r237, %r2, 512;
	setp.ge.s32 	%p72, %r237, %r229;
	@%p72 bra 	$L__BB10_172;
	setp.lt.s32 	%p73, %r237, %r227;
	@%p73 bra 	$L__BB10_171;
	ld.global.u32 	%r1224, [%rd8+2048];
	bra.uni 	$L__BB10_172;
$L__BB10_171:
	ld.global.u32 	%r1224, [%rd7+2048];
$L__BB10_172:
	add.s32 	%r241, %r2, 768;
	setp.ge.s32 	%p74, %r241, %r229;
	@%p74 bra 	$L__BB10_176;
	setp.lt.s32 	%p75, %r241, %r227;
	@%p75 bra 	$L__BB10_175;
	ld.global.u32 	%r1223, [%rd8+3072];
	bra.uni 	$L__BB10_176;
$L__BB10_175:
	ld.global.u32 	%r1223, [%rd7+3072];
$L__BB10_176:
	or.b32  	%r245, %r2, 1024;
	setp.ge.s32 	%p76, %r245, %r229;
	@%p76 bra 	$L__BB10_180;
	setp.lt.s32 	%p77, %r245, %r227;
	@%p77 bra 	$L__BB10_179;
	ld.global.u32 	%r1222, [%rd8+4096];
	bra.uni 	$L__BB10_180;
$L__BB10_179:
	ld.global.u32 	%r1222, [%rd7+4096];
$L__BB10_180:
	add.s32 	%r249, %r2, 1280;
	setp.ge.s32 	%p78, %r249, %r229;
	@%p78 bra 	$L__BB10_184;
	setp.lt.s32 	%p79, %r249, %r227;
	@%p79 bra 	$L__BB10_183;
	ld.global.u32 	%r1221, [%rd8+5120];
	bra.uni 	$L__BB10_184;
$L__BB10_183:
	ld.global.u32 	%r1221, [%rd7+5120];
$L__BB10_184:
	add.s32 	%r253, %r2, 1536;
	setp.ge.s32 	%p80, %r253, %r229;
	@%p80 bra 	$L__BB10_188;
	setp.lt.s32 	%p81, %r253, %r227;
	@%p81 bra 	$L__BB10_187;
	ld.global.u32 	%r1220, [%rd8+6144];
	bra.uni 	$L__BB10_188;
$L__BB10_187:
	ld.global.u32 	%r1220, [%rd7+6144];
$L__BB10_188:
	add.s32 	%r257, %r2, 1792;
	setp.ge.s32 	%p82, %r257, %r229;
	@%p82 bra 	$L__BB10_192;
	setp.lt.s32 	%p83, %r257, %r227;
	@%p83 bra 	$L__BB10_191;
	ld.global.u32 	%r1219, [%rd8+7168];
	bra.uni 	$L__BB10_192;
$L__BB10_191:
	ld.global.u32 	%r1219, [%rd7+7168];
$L__BB10_192:
	or.b32  	%r261, %r2, 2048;
	setp.ge.s32 	%p84, %r261, %r229;
	@%p84 bra 	$L__BB10_196;
	setp.lt.s32 	%p85, %r261, %r227;
	@%p85 bra 	$L__BB10_195;
	ld.global.u32 	%r1218, [%rd8+8192];
	bra.uni 	$L__BB10_196;
$L__BB10_195:
	ld.global.u32 	%r1218, [%rd7+8192];
$L__BB10_196:
	add.s32 	%r265, %r2, 2304;
	setp.ge.s32 	%p86, %r265, %r229;
	@%p86 bra 	$L__BB10_200;
	setp.lt.s32 	%p87, %r265, %r227;
	@%p87 bra 	$L__BB10_199;
	ld.global.u32 	%r1217, [%rd8+9216];
	bra.uni 	$L__BB10_200;
$L__BB10_199:
	ld.global.u32 	%r1217, [%rd7+9216];
$L__BB10_200:
	add.s32 	%r269, %r2, 2560;
	setp.ge.s32 	%p88, %r269, %r229;
	@%p88 bra 	$L__BB10_204;
	setp.lt.s32 	%p89, %r269, %r227;
	@%p89 bra 	$L__BB10_203;
	ld.global.u32 	%r1216, [%rd8+10240];
	bra.uni 	$L__BB10_204;
$L__BB10_203:
	ld.global.u32 	%r1216, [%rd7+10240];
$L__BB10_204:
	add.s32 	%r273, %r2, 2816;
	setp.ge.s32 	%p90, %r273, %r229;
	@%p90 bra 	$L__BB10_208;
	setp.lt.s32 	%p91, %r273, %r227;
	@%p91 bra 	$L__BB10_207;
	ld.global.u32 	%r1215, [%rd8+11264];
	bra.uni 	$L__BB10_208;
$L__BB10_207:
	ld.global.u32 	%r1215, [%rd7+11264];
$L__BB10_208:
	or.b32  	%r277, %r2, 3072;
	setp.ge.s32 	%p92, %r277, %r229;
	@%p92 bra 	$L__BB10_212;
	setp.lt.s32 	%p93, %r277, %r227;
	@%p93 bra 	$L__BB10_211;
	ld.global.u32 	%r1214, [%rd8+12288];
	bra.uni 	$L__BB10_212;
$L__BB10_211:
	ld.global.u32 	%r1214, [%rd7+12288];
$L__BB10_212:
	add.s32 	%r281, %r2, 3328;
	setp.ge.s32 	%p94, %r281, %r229;
	@%p94 bra 	$L__BB10_216;
	setp.lt.s32 	%p95, %r281, %r227;
	@%p95 bra 	$L__BB10_215;
	ld.global.u32 	%r1213, [%rd8+13312];
	bra.uni 	$L__BB10_216;
$L__BB10_215:
	ld.global.u32 	%r1213, [%rd7+13312];
$L__BB10_216:
	add.s32 	%r285, %r2, 3584;
	setp.ge.s32 	%p96, %r285, %r229;
	@%p96 bra 	$L__BB10_220;
	setp.lt.s32 	%p97, %r285, %r227;
	@%p97 bra 	$L__BB10_219;
	ld.global.u32 	%r1212, [%rd8+14336];
	bra.uni 	$L__BB10_220;
$L__BB10_219:
	ld.global.u32 	%r1212, [%rd7+14336];
$L__BB10_220:
	add.s32 	%r289, %r2, 3840;
	setp.ge.s32 	%p98, %r289, %r229;
	@%p98 bra 	$L__BB10_224;
	setp.lt.s32 	%p99, %r289, %r227;
	@%p99 bra 	$L__BB10_223;
	ld.global.u32 	%r1211, [%rd8+15360];
	bra.uni 	$L__BB10_224;
$L__BB10_223:
	ld.global.u32 	%r1211, [%rd7+15360];
$L__BB10_224:
	or.b32  	%r293, %r2, 4096;
	setp.ge.s32 	%p100, %r293, %r229;
	@%p100 bra 	$L__BB10_262;
	setp.lt.s32 	%p101, %r293, %r227;
	@%p101 bra 	$L__BB10_227;
	ld.global.u32 	%r1210, [%rd8+16384];
	bra.uni 	$L__BB10_262;
$L__BB10_227:
	ld.global.u32 	%r1210, [%rd7+16384];
	bra.uni 	$L__BB10_262;
$L__BB10_228:
	cvt.u64.u32 	%rd32, %r223;
	cvt.u64.u32 	%rd33, %r225;
	add.s64 	%rd9, %rd33, %rd32;
	cvt.u64.u32 	%rd34, %r224;
	add.s64 	%rd35, %rd32, %rd34;
	cvt.u64.u32 	%rd36, %r226;
	add.s64 	%rd10, %rd35, %rd36;
	add.s32 	%r296, %r228, %r227;
	setp.ge.s32 	%p102, %r2, %r296;
	@%p102 bra 	$L__BB10_230;
	setp.lt.s32 	%p103, %r2, %r227;
	sub.s32 	%r569, %r2, %r227;
	cvt.s64.s32 	%rd37, %r569;
	cvt.u64.u32 	%rd38, %r2;
	selp.b64 	%rd39, %rd9, %rd10, %p103;
	selp.b64 	%rd40, %rd38, %rd37, %p103;
	add.s64 	%rd41, %rd40, %rd39;
	shl.b64 	%rd42, %rd41, 2;
	add.s64 	%rd43, %rd1, %rd42;
	ld.global.u32 	%r1226, [%rd43];
$L__BB10_230:
	add.s32 	%r299, %r2, 256;
	setp.ge.s32 	%p104, %r299, %r296;
	@%p104 bra 	$L__BB10_232;
	setp.lt.s32 	%p105, %r299, %r227;
	sub.s32 	%r571, %r299, %r227;
	cvt.s64.s32 	%rd44, %r571;
	cvt.u64.u32 	%rd45, %r299;
	selp.b64 	%rd46, %rd9, %rd10, %p105;
	selp.b64 	%rd47, %rd45, %rd44, %p105;
	add.s64 	%rd48, %rd47, %rd46;
	shl.b64 	%rd49, %rd48, 2;
	add.s64 	%rd50, %rd1, %rd49;
	ld.global.u32 	%r1225, [%rd50];
$L__BB10_232:
	add.s32 	%r302, %r2, 512;
	setp.ge.s32 	%p106, %r302, %r296;
	@%p106 bra 	$L__BB10_234;
	setp.lt.s32 	%p107, %r302, %r227;
	sub.s32 	%r573, %r302, %r227;
	cvt.s64.s32 	%rd51, %r573;
	cvt.u64.u32 	%rd52, %r302;
	selp.b64 	%rd53, %rd9, %rd10, %p107;
	selp.b64 	%rd54, %rd52, %rd51, %p107;
	add.s64 	%rd55, %rd54, %rd53;
	shl.b64 	%rd56, %rd55, 2;
	add.s64 	%rd57, %rd1, %rd56;
	ld.global.u32 	%r1224, [%rd57];
$L__BB10_234:
	add.s32 	%r305, %r2, 768;
	setp.ge.s32 	%p108, %r305, %r296;
	@%p108 bra 	$L__BB10_236;
	setp.lt.s32 	%p109, %r305, %r227;
	sub.s32 	%r575, %r305, %r227;
	cvt.s64.s32 	%rd58, %r575;
	cvt.u64.u32 	%rd59, %r305;
	selp.b64 	%rd60, %rd9, %rd10, %p109;
	selp.b64 	%rd61, %rd59, %rd58, %p109;
	add.s64 	%rd62, %rd61, %rd60;
	shl.b64 	%rd63, %rd62, 2;
	add.s64 	%rd64, %rd1, %rd63;
	ld.global.u32 	%r1223, [%rd64];
$L__BB10_236:
	or.b32  	%r308, %r2, 1024;
	setp.ge.s32 	%p110, %r308, %r296;
	@%p110 bra 	$L__BB10_238;
	setp.lt.s32 	%p111, %r308, %r227;
	sub.s32 	%r577, %r308, %r227;
	cvt.s64.s32 	%rd65, %r577;
	cvt.u64.u32 	%rd66, %r308;
	selp.b64 	%rd67, %rd9, %rd10, %p111;
	selp.b64 	%rd68, %rd66, %rd65, %p111;
	add.s64 	%rd69, %rd68, %rd67;
	shl.b64 	%rd70, %rd69, 2;
	add.s64 	%rd71, %rd1, %rd70;
	ld.global.u32 	%r1222, [%rd71];
$L__BB10_238:
	add.s32 	%r311, %r2, 1280;
	setp.ge.s32 	%p112, %r311, %r296;
	@%p112 bra 	$L__BB10_240;
	setp.lt.s32 	%p113, %r311, %r227;
	sub.s32 	%r579, %r311, %r227;
	cvt.s64.s32 	%rd72, %r579;
	cvt.u64.u32 	%rd73, %r311;
	selp.b64 	%rd74, %rd9, %rd10, %p113;
	selp.b64 	%rd75, %rd73, %rd72, %p113;
	add.s64 	%rd76, %rd75, %rd74;
	shl.b64 	%rd77, %rd76, 2;
	add.s64 	%rd78, %rd1, %rd77;
	ld.global.u32 	%r1221, [%rd78];
$L__BB10_240:
	add.s32 	%r314, %r2, 1536;
	setp.ge.s32 	%p114, %r314, %r296;
	@%p114 bra 	$L__BB10_242;
	setp.lt.s32 	%p115, %r314, %r227;
	sub.s32 	%r581, %r314, %r227;
	cvt.s64.s32 	%rd79, %r581;
	cvt.u64.u32 	%rd80, %r314;
	selp.b64 	%rd81, %rd9, %rd10, %p115;
	selp.b64 	%rd82, %rd80, %rd79, %p115;
	add.s64 	%rd83, %rd82, %rd81;
	shl.b64 	%rd84, %rd83, 2;
	add.s64 	%rd85, %rd1, %rd84;
	ld.global.u32 	%r1220, [%rd85];
$L__BB10_242:
	add.s32 	%r317, %r2, 1792;
	setp.ge.s32 	%p116, %r317, %r296;
	@%p116 bra 	$L__BB10_244;
	setp.lt.s32 	%p117, %r317, %r227;
	sub.s32 	%r583, %r317, %r227;
	cvt.s64.s32 	%rd86, %r583;
	cvt.u64.u32 	%rd87, %r317;
	selp.b64 	%rd88, %rd9, %rd10, %p117;
	selp.b64 	%rd89, %rd87, %rd86, %p117;
	add.s64 	%rd90, %rd89, %rd88;
	shl.b64 	%rd91, %rd90, 2;
	add.s64 	%rd92, %rd1, %rd91;
	ld.global.u32 	%r1219, [%rd92];
$L__BB10_244:
	or.b32  	%r320, %r2, 2048;
	setp.ge.s32 	%p118, %r320, %r296;
	@%p118 bra 	$L__BB10_246;
	setp.lt.s32 	%p119, %r320, %r227;
	sub.s32 	%r585, %r320, %r227;
	cvt.s64.s32 	%rd93, %r585;
	cvt.u64.u32 	%rd94, %r320;
	selp.b64 	%rd95, %rd9, %rd10, %p119;
	selp.b64 	%rd96, %rd94, %rd93, %p119;
	add.s64 	%rd97, %rd96, %rd95;
	shl.b64 	%rd98, %rd97, 2;
	add.s64 	%rd99, %rd1, %rd98;
	ld.global.u32 	%r1218, [%rd99];
$L__BB10_246:
	add.s32 	%r323, %r2, 2304;
	setp.ge.s32 	%p120, %r323, %r296;
	@%p120 bra 	$L__BB10_248;
	ld.param.u64 	%rd470, [_ZN3cub18CUB_300001_SM_10006detail10merge_sort26DeviceMergeSortMergeKernelINS2_10policy_hubIN6thrust24THRUST_300001_SM_1000_NS10device_ptrIiEEE9Policy600ES8_PNS0_8NullTypeES8_SC_j4cmpfiSB_EEvbT2_T3_T4_PT6_PT7_T5_PSG_SG_NS1_7vsmem_tE_param_4];
	setp.lt.s32 	%p121, %r323, %r227;
	sub.s32 	%r587, %r323, %r227;
	cvt.s64.s32 	%rd100, %r587;
	cvt.u64.u32 	%rd101, %r323;
	selp.b64 	%rd102, %rd9, %rd10, %p121;
	selp.b64 	%rd103, %rd101, %rd100, %p121;
	add.s64 	%rd104, %rd103, %rd102;
	cvta.to.global.u64 	%rd105, %rd470;
	shl.b64 	%rd106, %rd104, 2;
	add.s64 	%rd107, %rd105, %rd106;
	ld.global.u32 	%r1217, [%rd107];
$L__BB10_248:
	add.s32 	%r326, %r2, 2560;
	setp.ge.s32 	%p122, %r326, %r296;
	@%p122 bra 	$L__BB10_250;
	ld.param.u64 	%rd471, [_ZN3cub18CUB_300001_SM_10006detail10merge_sort26DeviceMergeSortMergeKernelINS2_10policy_hubIN6thrust24THRUST_300001_SM_1000_NS10device_ptrIiEEE9Policy600ES8_PNS0_8NullTypeES8_SC_j4cmpfiSB_EEvbT2_T3_T4_PT6_PT7_T5_PSG_SG_NS1_7vsmem_tE_param_4];
	setp.lt.s32 	%p123, %r326, %r227;
	sub.s32 	%r589, %r326, %r227;
	cvt.s64.s32 	%rd108, %r589;
	cvt.u64.u32 	%rd109, %r326;
	selp.b64 	%rd110, %rd9, %rd10, %p123;
	selp.b64 	%rd111, %rd109, %rd108, %p123;
	add.s64 	%rd112, %rd111, %rd110;
	cvta.to.global.u64 	%rd113, %rd471;
	shl.b64 	%rd114, %rd112, 2;
	add.s64 	%rd115, %rd113, %rd114;
	ld.global.u32 	%r1216, [%rd115];
$L__BB10_250:
	add.s32 	%r591, %r2, 2816;
	setp.ge.s32 	%p124, %r591, %r296;
	@%p124 bra 	$L__BB10_252;
	ld.param.u64 	%rd472, [_ZN3cub18CUB_300001_SM_10006detail10merge_sort26DeviceMergeSortMergeKernelINS2_10policy_hubIN6thrust24THRUST_300001_SM_1000_NS10device_ptrIiEEE9Policy600ES8_PNS0_8NullTypeES8_SC_j4cmpfiSB_EEvbT2_T3_T4_PT6_PT7_T5_PSG_SG_NS1_7vsmem_tE_param_4];
	setp.lt.s32 	%p125, %r591, %r227;
	sub.s32 	%r593, %r591, %r227;
	cvt.s64.s32 	%rd116, %r593;
	cvt.u64.u32 	%rd117, %r591;
	selp.b64 	%rd118, %rd9, %rd10, %p125;
	selp.b64 	%rd119, %rd117, %rd116, %p125;
	add.s64 	%rd120, %rd119, %rd118;
	cvta.to.global.u64 	%rd121, %rd472;
	shl.b64 	%rd122, %rd120, 2;
	add.s64 	%rd123, %rd121, %rd122;
	ld.global.u32 	%r1215, [%rd123];
$L__BB10_252:
	or.b32  	%r595, %r2, 3072;
	setp.ge.s32 	%p126, %r595, %r296;
	@%p126 bra 	$L__BB10_254;
	ld.param.u64 	%rd473, [_ZN3cub18CUB_300001_SM_10006detail10merge_sort26DeviceMergeSortMergeKernelINS2_10policy_hubIN6thrust24THRUST_300001_SM_1000_NS10device_ptrIiEEE9Policy600ES8_PNS0_8NullTypeES8_SC_j4cmpfiSB_EEvbT2_T3_T4_PT6_PT7_T5_PSG_SG_NS1_7vsmem_tE_param_4];
	or.b32  	%r596, %r2, 3072;
	setp.lt.s32 	%p127, %r596, %r227;
	sub.s32 	%r597, %r596, %r227;
	cvt.s64.s32 	%rd124, %r597;
	cvt.u64.u32 	%rd125, %r596;
	selp.b64 	%rd126, %rd9, %rd10, %p127;
	selp.b64 	%rd127, %rd125, %rd124, %p127;
	add.s64 	%rd128, %rd127, %rd126;
	cvta.to.global.u64 	%rd129, %rd473;
	shl.b64 	%rd130, %rd128, 2;
	add.s64 	%rd131, %rd129, %rd130;
	ld.global.u32 	%r1214, [%rd131];
$L__BB10_254:
	add.s32 	%r599, %r2, 3328;
	setp.ge.s32 	%p128, %r599, %r296;
	@%p128 bra 	$L__BB10_256;
	ld.param.u64 	%rd474, [_ZN3cub18CUB_300001_SM_10006detail10merge_sort26DeviceMergeSortMergeKernelINS2_10policy_hubIN6thrust24THRUST_300001_SM_1000_NS10device_ptrIiEEE9Policy600ES8_PNS0_8NullTypeES8_SC_j4cmpfiSB_EEvbT2_T3_T4_PT6_PT7_T5_PSG_SG_NS1_7vsmem_tE_param_4];
	add.s32 	%r600, %r2, 3328;
	setp.lt.s32 	%p129, %r600, %r227;
	sub.s32 	%r601, %r600, %r227;
	cvt.s64.s32 	%rd132, %r601;
	cvt.u64.u32 	%rd133, %r600;
	selp.b64 	%rd134, %rd9, %rd10, %p129;
	selp.b64 	%rd135, %rd133, %rd132, %p129;
	add.s64 	%rd136, %rd135, %rd134;
	cvta.to.global.u64 	%rd137, %rd474;
	shl.b64 	%rd138, %rd136, 2;
	add.s64 	%rd139, %rd137, %rd138;
	ld.global.u32 	%r1213, [%rd139];
$L__BB10_256:
	add.s32 	%r603, %r2, 3584;
	setp.ge.s32 	%p130, %r603, %r296;
	@%p130 bra 	$L__BB10_258;
	ld.param.u64 	%rd475, [_ZN3cub18CUB_300001_SM_10006detail10merge_sort26DeviceMergeSortMergeKernelINS2_10policy_hubIN6thrust24THRUST_300001_SM_1000_NS10device_ptrIiEEE9Policy600ES8_PNS0_8NullTypeES8_SC_j4cmpfiSB_EEvbT2_T3_T4_PT6_PT7_T5_PSG_SG_NS1_7vsmem_tE_param_4];
	add.s32 	%r604, %r2, 3584;
	setp.lt.s32 	%p131, %r604, %r227;
	sub.s32 	%r605, %r604, %r227;
	cvt.s64.s32 	%rd140, %r605;
	cvt.u64.u32 	%rd141, %r604;
	selp.b64 	%rd142, %rd9, %rd10, %p131;
	selp.b64 	%rd143, %rd141, %rd140, %p131;
	add.s64 	%rd144, %rd143, %rd142;
	cvta.to.global.u64 	%rd145, %rd475;
	shl.b64 	%rd146, %rd144, 2;
	add.s64 	%rd147, %rd145, %rd146;
	ld.global.u32 	%r1212, [%rd147];
$L__BB10_258:
	add.s32 	%r607, %r2, 3840;
	setp.ge.s32 	%p132, %r607, %r296;
	@%p132 bra 	$L__BB10_260;
	ld.param.u64 	%rd476, [_ZN3cub18CUB_300001_SM_10006detail10merge_sort26DeviceMergeSortMergeKernelINS2_10policy_hubIN6thrust24THRUST_300001_SM_1000_NS10device_ptrIiEEE9Policy600ES8_PNS0_8NullTypeES8_SC_j4cmpfiSB_EEvbT2_T3_T4_PT6_PT7_T5_PSG_SG_NS1_7vsmem_tE_param_4];
	add.s32 	%r608, %r2, 3840;
	setp.lt.s32 	%p133, %r608, %r227;
	sub.s32 	%r609, %r608, %r227;
	cvt.s64.s32 	%rd148, %r609;
	cvt.u64.u32 	%rd149, %r608;
	selp.b64 	%rd150, %rd9, %rd10, %p133;
	selp.b64 	%rd151, %rd149, %rd148, %p133;
	add.s64 	%rd152, %rd151, %rd150;
	cvta.to.global.u64 	%rd153, %rd476;
	shl.b64 	%rd154, %rd152, 2;
	add.s64 	%rd155, %rd153, %rd154;
	ld.global.u32 	%r1211, [%rd155];
$L__BB10_260:
	or.b32  	%r611, %r2, 4096;
	setp.ge.s32 	%p134, %r611, %r296;
	@%p134 bra 	$L__BB10_262;
	ld.param.u64 	%rd477, [_ZN3cub18CUB_300001_SM_10006detail10merge_sort26DeviceMergeSortMergeKernelINS2_10policy_hubIN6thrust24THRUST_300001_SM_1000_NS10device_ptrIiEEE9Policy600ES8_PNS0_8NullTypeES8_SC_j4cmpfiSB_EEvbT2_T3_T4_PT6_PT7_T5_PSG_SG_NS1_7vsmem_tE_param_4];
	or.b32  	%r612, %r2, 4096;
	setp.lt.s32 	%p135, %r612, %r227;
	sub.s32 	%r613, %r612, %r227;
	cvt.s64.s32 	%rd156, %r613;
	cvt.u64.u32 	%rd157, %r612;
	selp.b64 	%rd158, %rd9, %rd10, %p135;
	selp.b64 	%rd159, %rd157, %rd156, %p135;
	add.s64 	%rd160, %rd159, %rd158;
	cvta.to.global.u64 	%rd161, %rd477;
	shl.b64 	%rd162, %rd160, 2;
	add.s64 	%rd163, %rd161, %rd162;
	ld.global.u32 	%r1210, [%rd163];
$L__BB10_262:
	shl.b32 	%r614, %r2, 2;
	mov.u32 	%r615, _ZZN3cub18CUB_300001_SM_10006detail10merge_sort26DeviceMergeSortMergeKernelINS2_10policy_hubIN6thrust24THRUST_300001_SM_1000_NS10device_ptrIiEEE9Policy600ES8_PNS0_8NullTypeES8_SC_j4cmpfiSB_EEvbT2_T3_T4_PT6_PT7_T5_PSG_SG_NS1_7vsmem_tEE19static_temp_storage;
	add.s32 	%r616, %r615, %r614;
	st.shared.u32 	[%r616], %r1226;
	st.shared.u32 	[%r616+1024], %r1225;
	st.shared.u32 	[%r616+2048], %r1224;
	st.shared.u32 	[%r616+3072], %r1223;
	st.shared.u32 	[%r616+4096], %r1222;
	st.shared.u32 	[%r616+5120], %r1221;
	st.shared.u32 	[%r616+6144], %r1220;
	st.shared.u32 	[%r616+7168], %r1219;
	st.shared.u32 	[%r616+8192], %r1218;
	st.shared.u32 	[%r616+9216], %r1217;
	st.shared.u32 	[%r616+10240], %r1216;
	st.shared.u32 	[%r616+11264], %r1215;
	st.shared.u32 	[%r616+12288], %r1214;
	st.shared.u32 	[%r616+13312], %r1213;
	st.shared.u32 	[%r616+14336], %r1212;
	st.shared.u32 	[%r616+15360], %r1211;
	st.shared.u32 	[%r616+16384], %r1210;
	bar.sync 	0;
	// begin inline asm
	griddepcontrol.launch_dependents;
	// end inline asm
	add.s32 	%r357, %r228, %r227;
	mul.lo.s32 	%r617, %r2, 17;
	min.s32 	%r358, %r617, %r357;
	setp.lt.s32 	%p136, %r358, %r228;
	sub.s32 	%r618, %r358, %r228;
	selp.b32 	%r1229, 0, %r618, %p136;
	min.s32 	%r1227, %r227, %r358;
	setp.ge.s32 	%p137, %r1229, %r1227;
	ld.global.u64 	%rd11, [a_f];
	@%p137 bra 	$L__BB10_265;
	add.s32 	%r361, %r358, %r227;
$L__BB10_264:
	sub.s32 	%r619, %r1227, %r1229;
	shr.u32 	%r620, %r619, 31;
	add.s32 	%r621, %r619, %r620;
	shr.s32 	%r622, %r621, 1;
	add.s32 	%r623, %r622, %r1229;
	shl.b32 	%r624, %r623, 2;
	add.s32 	%r626, %r615, %r624;
	ld.shared.u32 	%r627, [%r626];
	not.b32 	%r628, %r623;
	add.s32 	%r629, %r361, %r628;
	shl.b32 	%r630, %r629, 2;
	add.s32 	%r631, %r615, %r630;
	ld.shared.u32 	%r632, [%r631];
	mul.wide.s32 	%rd164, %r632, 4;
	add.s64 	%rd165, %rd11, %rd164;
	ld.f32 	%f1, [%rd165];
	mul.wide.s32 	%rd166, %r627, 4;
	add.s64 	%rd167, %rd11, %rd166;
	ld.f32 	%f2, [%rd167];
	setp.geu.f32 	%p138, %f1, %f2;
	add.s32 	%r633, %r623, 1;
	selp.b32 	%r1229, %r633, %r1229, %p138;
	selp.b32 	%r1227, %r1227, %r623, %p138;
	setp.lt.s32 	%p139, %r1229, %r1227;
	@%p139 bra 	$L__BB10_264;
$L__BB10_265:
	sub.s32 	%r634, %r358, %r1229;
	add.s32 	%r367, %r634, %r227;
	shl.b32 	%r635, %r367, 2;
	add.s32 	%r368, %r615, %r635;
	ld.shared.u32 	%r1231, [%r368];
	shl.b32 	%r637, %r1229, 2;
	add.s32 	%r370, %r615, %r637;
	ld.shared.u32 	%r1232, [%r370];
	setp.ge.s32 	%p141, %r367, %r357;
	mov.pred 	%p400, 0;
	@%p141 bra 	$L__BB10_268;
	setp.ge.s32 	%p143, %r1229, %r227;
	mov.pred 	%p400, -1;
	@%p143 bra 	$L__BB10_268;
	mul.wide.s32 	%rd168, %r1231, 4;
	add.s64 	%rd169, %rd11, %rd168;
	ld.f32 	%f3, [%rd169];
	mul.wide.s32 	%rd170, %r1232, 4;
	add.s64 	%rd171, %rd11, %rd170;
	ld.f32 	%f4, [%rd171];
	setp.lt.f32 	%p400, %f3, %f4;
$L__BB10_268:
	selp.b32 	%r372, %r1231, %r1232, %p400;
	selp.u32 	%r638, 1, 0, %p400;
	add.s32 	%r373, %r367, %r638;
	not.pred 	%p144, %p400;
	selp.u32 	%r639, 1, 0, %p144;
	add.s32 	%r374, %r1229, %r639;
	@%p144 bra 	$L__BB10_270;
	ld.shared.u32 	%r1231, [%r368+4];
	bra.uni 	$L__BB10_271;
$L__BB10_270:
	ld.shared.u32 	%r1232, [%r370+4];
$L__BB10_271:
	setp.ge.s32 	%p146, %r373, %r357;
	mov.pred 	%p401, 0;
	@%p146 bra 	$L__BB10_274;
	setp.ge.s32 	%p148, %r374, %r227;
	mov.pred 	%p401, -1;
	@%p148 bra 	$L__BB10_274;
	mul.wide.s32 	%rd172, %r1231, 4;
	add.s64 	%rd173, %rd11, %rd172;
	ld.f32 	%f5, [%rd173];
	mul.wide.s32 	%rd174, %r1232, 4;
	add.s64 	%rd175, %rd11, %rd174;
	ld.f32 	%f6, [%rd175];
	setp.lt.f32 	%p401, %f5, %f6;
$L__BB10_274:
	selp.b32 	%r379, %r1231, %r1232, %p401;
	selp.u32 	%r640, 1, 0, %p401;
	add.s32 	%r380, %r373, %r640;
	not.pred 	%p149, %p401;
	selp.u32 	%r641, 1, 0, %p149;
	add.s32 	%r381, %r374, %r641;
	@%p401 bra 	$L__BB10_276;
	shl.b32 	%r642, %r381, 2;
	add.s32 	%r644, %r615, %r642;
	ld.shared.u32 	%r1232, [%r644];
	bra.uni 	$L__BB10_277;
$L__BB10_276:
	shl.b32 	%r645, %r380, 2;
	add.s32 	%r647, %r615, %r645;
	ld.shared.u32 	%r1231, [%r647];
$L__BB10_277:
	setp.ge.s32 	%p151, %r380, %r357;
	mov.pred 	%p402, 0;
	@%p151 bra 	$L__BB10_280;
	setp.ge.s32 	%p153, %r381, %r227;
	mov.pred 	%p402, -1;
	@%p153 bra 	$L__BB10_280;
	mul.wide.s32 	%rd176, %r1231, 4;
	add.s64 	%rd177, %rd11, %rd176;
	ld.f32 	%f7, [%rd177];
	mul.wide.s32 	%rd178, %r1232, 4;
	add.s64 	%rd179, %rd11, %rd178;
	ld.f32 	%f8, [%rd179];
	setp.lt.f32 	%p402, %f7, %f8;
$L__BB10_280:
	selp.b32 	%r386, %r1231, %r1232, %p402;
	selp.u32 	%r648, 1, 0, %p402;
	add.s32 	%r387, %r380, %r648;
	not.pred 	%p154, %p402;
	selp.u32 	%r649, 1, 0, %p154;
	add.s32 	%r388, %r381, %r649;
	@%p402 bra 	$L__BB10_282;
	shl.b32 	%r650, %r388, 2;
	add.s32 	%r652, %r615, %r650;
	ld.shared.u32 	%r1232, [%r652];
	bra.uni 	$L__BB10_283;
$L__BB10_282:
	shl.b32 	%r653, %r387, 2;
	add.s32 	%r655, %r615, %r653;
	ld.shared.u32 	%r1231, [%r655];
$L__BB10_283:
	setp.ge.s32 	%p156, %r387, %r357;
	mov.pred 	%p403, 0;
	@%p156 bra 	$L__BB10_286;
	setp.ge.s32 	%p158, %r388, %r227;
	mov.pred 	%p403, -1;
	@%p158 bra 	$L__BB10_286;
	mul.wide.s32 	%rd180, %r1231, 4;
	add.s64 	%rd181, %rd11, %rd180;
	ld.f32 	%f9, [%rd181];
	mul.wide.s32 	%rd182, %r1232, 4;
	add.s64 	%rd183, %rd11, %rd182;
	ld.f32 	%f10, [%rd183];
	setp.lt.f32 	%p403, %f9, %f10;
$L__BB10_286:
	selp.b32 	%r393, %r1231, %r1232, %p403;
	selp.u32 	%r656, 1, 0, %p403;
	add.s32 	%r394, %r387, %r656;
	not.pred 	%p159, %p403;
	selp.u32 	%r657, 1, 0, %p159;
	add.s32 	%r395, %r388, %r657;
	@%p403 bra 	$L__BB10_288;
	shl.b32 	%r658, %r395, 2;
	add.s32 	%r660, %r615, %r658;
	ld.shared.u32 	%r1232, [%r660];
	bra.uni 	$L__BB10_289;
$L__BB10_288:
	shl.b32 	%r661, %r394, 2;
	add.s32 	%r663, %r615, %r661;
	ld.shared.u32 	%r1231, [%r663];
$L__BB10_289:
	setp.ge.s32 	%p161, %r394, %r357;
	mov.pred 	%p404, 0;
	@%p161 bra 	$L__BB10_292;
	setp.ge.s32 	%p163, %r395, %r227;
	mov.pred 	%p404, -1;
	@%p163 bra 	$L__BB10_292;
	mul.wide.s32 	%rd184, %r1231, 4;
	add.s64 	%rd185, %rd11, %rd184;
	ld.f32 	%f11, [%rd185];
	mul.wide.s32 	%rd186, %r1232, 4;
	add.s64 	%rd187, %rd11, %rd186;
	ld.f32 	%f12, [%rd187];
	setp.lt.f32 	%p404, %f11, %f12;
$L__BB10_292:
	selp.b32 	%r400, %r1231, %r1232, %p404;
	selp.u32 	%r664, 1, 0, %p404;
	add.s32 	%r401, %r394, %r664;
	not.pred 	%p164, %p404;
	selp.u32 	%r665, 1, 0, %p164;
	add.s32 	%r402, %r395, %r665;
	@%p404 bra 	$L__BB10_294;
	shl.b32 	%r666, %r402, 2;
	add.s32 	%r668, %r615, %r666;
	ld.shared.u32 	%r1232, [%r668];
	bra.uni 	$L__BB10_295;
$L__BB10_294:
	shl.b32 	%r669, %r401, 2;
	add.s32 	%r671, %r615, %r669;
	ld.shared.u32 	%r1231, [%r671];
$L__BB10_295:
	setp.ge.s32 	%p166, %r401, %r357;
	mov.pred 	%p405, 0;
	@%p166 bra 	$L__BB10_298;
	setp.ge.s32 	%p168, %r402, %r227;
	mov.pred 	%p405, -1;
	@%p168 bra 	$L__BB10_298;
	mul.wide.s32 	%rd188, %r1231, 4;
	add.s64 	%rd189, %rd11, %rd188;
	ld.f32 	%f13, [%rd189];
	mul.wide.s32 	%rd190, %r1232, 4;
	add.s64 	%rd191, %rd11, %rd190;
	ld.f32 	%f14, [%rd191];
	setp.lt.f32 	%p405, %f13, %f14;
$L__BB10_298:
	selp.b32 	%r407, %r1231, %r1232, %p405;
	selp.u32 	%r672, 1, 0, %p405;
	add.s32 	%r408, %r401, %r672;
	not.pred 	%p169, %p405;
	selp.u32 	%r673, 1, 0, %p169;
	add.s32 	%r409, %r402, %r673;
	@%p405 bra 	$L__BB10_300;
	shl.b32 	%r674, %r409, 2;
	add.s32 	%r676, %r615, %r674;
	ld.shared.u32 	%r1232, [%r676];
	bra.uni 	$L__BB10_301;
$L__BB10_300:
	shl.b32 	%r677, %r408, 2;
	add.s32 	%r679, %r615, %r677;
	ld.shared.u32 	%r1231, [%r679];
$L__BB10_301:
	setp.ge.s32 	%p171, %r408, %r357;
	mov.pred 	%p406, 0;
	@%p171 bra 	$L__BB10_304;
	setp.ge.s32 	%p173, %r409, %r227;
	mov.pred 	%p406, -1;
	@%p173 bra 	$L__BB10_304;
	mul.wide.s32 	%rd192, %r1231, 4;
	add.s64 	%rd193, %rd11, %rd192;
	ld.f32 	%f15, [%rd193];
	mul.wide.s32 	%rd194, %r1232, 4;
	add.s64 	%rd195, %rd11, %rd194;
	ld.f32 	%f16, [%rd195];
	setp.lt.f32 	%p406, %f15, %f16;
$L__BB10_304:
	selp.b32 	%r414, %r1231, %r1232, %p406;
	selp.u32 	%r680, 1, 0, %p406;
	add.s32 	%r415, %r408, %r680;
	not.pred 	%p174, %p406;
	selp.u32 	%r681, 1, 0, %p174;
	add.s32 	%r416, %r409, %r681;
	@%p406 bra 	$L__BB10_306;
	shl.b32 	%r682, %r416, 2;
	add.s32 	%r684, %r615, %r682;
	ld.shared.u32 	%r1232, [%r684];
	bra.uni 	$L__BB10_307;
$L__BB10_306:
	shl.b32 	%r685, %r415, 2;
	add.s32 	%r687, %r615, %r685;
	ld.shared.u32 	%r1231, [%r687];
$L__BB10_307:
	setp.ge.s32 	%p176, %r415, %r357;
	mov.pred 	%p407, 0;
	@%p176 bra 	$L__BB10_310;
	setp.ge.s32 	%p178, %r416, %r227;
	mov.pred 	%p407, -1;
	@%p178 bra 	$L__BB10_310;
	mul.wide.s32 	%rd196, %r1231, 4;
	add.s64 	%rd197, %rd11, %rd196;
	ld.f32 	%f17, [%rd197];
	mul.wide.s32 	%rd198, %r1232, 4;
	add.s64 	%rd199, %rd11, %rd198;
	ld.f32 	%f18, [%rd199];
	setp.lt.f32 	%p407, %f17, %f18;
$L__BB10_310:
	selp.b32 	%r421, %r1231, %r1232, %p407;
	selp.u32 	%r688, 1, 0, %p407;
	add.s32 	%r422, %r415, %r688;
	not.pred 	%p179, %p407;
	selp.u32 	%r689, 1, 0, %p179;
	add.s32 	%r423, %r416, %r689;
	@%p407 bra 	$L__BB10_312;
	shl.b32 	%r690, %r423, 2;
	add.s32 	%r692, %r615, %r690;
	ld.shared.u32 	%r1232, [%r692];
	bra.uni 	$L__BB10_313;
$L__BB10_312:
	shl.b32 	%r693, %r422, 2;
	add.s32 	%r695, %r615, %r693;
	ld.shared.u32 	%r1231, [%r695];
$L__BB10_313:
	setp.ge.s32 	%p181, %r422, %r357;
	mov.pred 	%p408, 0;
	@%p181 bra 	$L__BB10_316;
	setp.ge.s32 	%p183, %r423, %r227;
	mov.pred 	%p408, -1;
	@%p183 bra 	$L__BB10_316;
	mul.wide.s32 	%rd200, %r1231, 4;
	add.s64 	%rd201, %rd11, %rd200;
	ld.f32 	%f19, [%rd201];
	mul.wide.s32 	%rd202, %r1232, 4;
	add.s64 	%rd203, %rd11, %rd202;
	ld.f32 	%f20, [%rd203];
	setp.lt.f32 	%p408, %f19, %f20;
$L__BB10_316:
	selp.b32 	%r428, %r1231, %r1232, %p408;
	selp.u32 	%r696, 1, 0, %p408;
	add.s32 	%r429, %r422, %r696;
	not.pred 	%p184, %p408;
	selp.u32 	%r697, 1, 0, %p184;
	add.s32 	%r430, %r423, %r697;
	@%p408 bra 	$L__BB10_318;
	shl.b32 	%r698, %r430, 2;
	add.s32 	%r700, %r615, %r698;
	ld.shared.u32 	%r1232, [%r700];
	bra.uni 	$L__BB10_319;
$L__BB10_318:
	shl.b32 	%r701, %r429, 2;
	add.s32 	%r703, %r615, %r701;
	ld.shared.u32 	%r1231, [%r703];
$L__BB10_319:
	setp.ge.s32 	%p186, %r429, %r357;
	mov.pred 	%p409, 0;
	@%p186 bra 	$L__BB10_322;
	setp.ge.s32 	%p188, %r430, %r227;
	mov.pred 	%p409, -1;
	@%p188 bra 	$L__BB10_322;
	mul.wide.s32 	%rd204, %r1231, 4;
	add.s64 	%rd205, %rd11, %rd204;
	ld.f32 	%f21, [%rd205];
	mul.wide.s32 	%rd206, %r1232, 4;
	add.s64 	%rd207, %rd11, %rd206;
	ld.f32 	%f22, [%rd207];
	setp.lt.f32 	%p409, %f21, %f22;
$L__BB10_322:
	selp.b32 	%r435, %r1231, %r1232, %p409;
	selp.u32 	%r704, 1, 0, %p409;
	add.s32 	%r436, %r429, %r704;
	not.pred 	%p189, %p409;
	selp.u32 	%r705, 1, 0, %p189;
	add.s32 	%r437, %r430, %r705;
	@%p409 bra 	$L__BB10_324;
	shl.b32 	%r706, %r437, 2;
	add.s32 	%r708, %r615, %r706;
	ld.shared.u32 	%r1232, [%r708];
	bra.uni 	$L__BB10_325;
$L__BB10_324:
	shl.b32 	%r709, %r436, 2;
	add.s32 	%r711, %r615, %r709;
	ld.shared.u32 	%r1231, [%r711];
$L__BB10_325:
	setp.ge.s32 	%p191, %r436, %r357;
	mov.pred 	%p410, 0;
	@%p191 bra 	$L__BB10_328;
	setp.ge.s32 	%p193, %r437, %r227;
	mov.pred 	%p410, -1;
	@%p193 bra 	$L__BB10_328;
	mul.wide.s32 	%rd208, %r1231, 4;
	add.s64 	%rd209, %rd11, %rd208;
	ld.f32 	%f23, [%rd209];
	mul.wide.s32 	%rd210, %r1232, 4;
	add.s64 	%rd211, %rd11, %rd210;
	ld.f32 	%f24, [%rd211];
	setp.lt.f32 	%p410, %f23, %f24;
$L__BB10_328:
	selp.b32 	%r442, %r1231, %r1232, %p410;
	selp.u32 	%r712, 1, 0, %p410;
	add.s32 	%r443, %r436, %r712;
	not.pred 	%p194, %p410;
	selp.u32 	%r713, 1, 0, %p194;
	add.s32 	%r444, %r437, %r713;
	@%p410 bra 	$L__BB10_330;
	shl.b32 	%r714, %r444, 2;
	add.s32 	%r716, %r615, %r714;
	ld.shared.u32 	%r1232, [%r716];
	bra.uni 	$L__BB10_331;
$L__BB10_330:
	shl.b32 	%r717, %r443, 2;
	add.s32 	%r719, %r615, %r717;
	ld.shared.u32 	%r1231, [%r719];
$L__BB10_331:
	setp.ge.s32 	%p196, %r443, %r357;
	mov.pred 	%p411, 0;
	@%p196 bra 	$L__BB10_334;
	setp.ge.s32 	%p198, %r444, %r227;
	mov.pred 	%p411, -1;
	@%p198 bra 	$L__BB10_334;
	mul.wide.s32 	%rd212, %r1231, 4;
	add.s64 	%rd213, %rd11, %rd212;
	ld.f32 	%f25, [%rd213];
	mul.wide.s32 	%rd214, %r1232, 4;
	add.s64 	%rd215, %rd11, %rd214;
	ld.f32 	%f26, [%rd215];
	setp.lt.f32 	%p411, %f25, %f26;
$L__BB10_334:
	selp.b32 	%r449, %r1231, %r1232, %p411;
	selp.u32 	%r720, 1, 0, %p411;
	add.s32 	%r450, %r443, %r720;
	not.pred 	%p199, %p411;
	selp.u32 	%r721, 1, 0, %p199;
	add.s32 	%r451, %r444, %r721;
	@%p411 bra 	$L__BB10_336;
	shl.b32 	%r722, %r451, 2;
	add.s32 	%r724, %r615, %r722;
	ld.shared.u32 	%r1232, [%r724];
	bra.uni 	$L__BB10_337;
$L__BB10_336:
	shl.b32 	%r725, %r450, 2;
	add.s32 	%r727, %r615, %r725;
	ld.shared.u32 	%r1231, [%r727];
$L__BB10_337:
	setp.ge.s32 	%p201, %r450, %r357;
	mov.pred 	%p412, 0;
	@%p201 bra 	$L__BB10_340;
	setp.ge.s32 	%p203, %r451, %r227;
	mov.pred 	%p412, -1;
	@%p203 bra 	$L__BB10_340;
	mul.wide.s32 	%rd216, %r1231, 4;
	add.s64 	%rd217, %rd11, %rd216;
	ld.f32 	%f27, [%rd217];
	mul.wide.s32 	%rd218, %r1232, 4;
	add.s64 	%rd219, %rd11, %rd218;
	ld.f32 	%f28, [%rd219];
	setp.lt.f32 	%p412, %f27, %f28;
$L__BB10_340:
	selp.b32 	%r456, %r1231, %r1232, %p412;
	selp.u32 	%r728, 1, 0, %p412;
	add.s32 	%r457, %r450, %r728;
	not.pred 	%p204, %p412;
	selp.u32 	%r729, 1, 0, %p204;
	add.s32 	%r458, %r451, %r729;
	@%p412 bra 	$L__BB10_342;
	shl.b32 	%r730, %r458, 2;
	add.s32 	%r732, %r615, %r730;
	ld.shared.u32 	%r1232, [%r732];
	bra.uni 	$L__BB10_343;
$L__BB10_342:
	shl.b32 	%r733, %r457, 2;
	add.s32 	%r735, %r615, %r733;
	ld.shared.u32 	%r1231, [%r735];
$L__BB10_343:
	setp.ge.s32 	%p206, %r457, %r357;
	mov.pred 	%p413, 0;
	@%p206 bra 	$L__BB10_346;
	setp.ge.s32 	%p208, %r458, %r227;
	mov.pred 	%p413, -1;
	@%p208 bra 	$L__BB10_346;
	mul.wide.s32 	%rd220, %r1231, 4;
	add.s64 	%rd221, %rd11, %rd220;
	ld.f32 	%f29, [%rd221];
	mul.wide.s32 	%rd222, %r1232, 4;
	add.s64 	%rd223, %rd11, %rd222;
	ld.f32 	%f30, [%rd223];
	setp.lt.f32 	%p413, %f29, %f30;
$L__BB10_346:
	selp.b32 	%r463, %r1231, %r1232, %p413;
	selp.u32 	%r736, 1, 0, %p413;
	add.s32 	%r464, %r457, %r736;
	not.pred 	%p209, %p413;
	selp.u32 	%r737, 1, 0, %p209;
	add.s32 	%r465, %r458, %r737;
	@%p413 bra 	$L__BB10_348;
	shl.b32 	%r738, %r465, 2;
	add.s32 	%r740, %r615, %r738;
	ld.shared.u32 	%r1232, [%r740];
	bra.uni 	$L__BB10_349;
$L__BB10_348:
	shl.b32 	%r741, %r464, 2;
	add.s32 	%r743, %r615, %r741;
	ld.shared.u32 	%r1231, [%r743];
$L__BB10_349:
	setp.ge.s32 	%p211, %r464, %r357;
	mov.pred 	%p414, 0;
	@%p211 bra 	$L__BB10_352;
	setp.ge.s32 	%p213, %r465, %r227;
	mov.pred 	%p414, -1;
	@%p213 bra 	$L__BB10_352;
	mul.wide.s32 	%rd224, %r1231, 4;
	add.s64 	%rd225, %rd11, %rd224;
	ld.f32 	%f31, [%rd225];
	mul.wide.s32 	%rd226, %r1232, 4;
	add.s64 	%rd227, %rd11, %rd226;
	ld.f32 	%f32, [%rd227];
	setp.lt.f32 	%p414, %f31, %f32;
$L__BB10_352:
	selp.b32 	%r470, %r1231, %r1232, %p414;
	selp.u32 	%r744, 1, 0, %p414;
	add.s32 	%r471, %r464, %r744;
	not.pred 	%p214, %p414;
	selp.u32 	%r745, 1, 0, %p214;
	add.s32 	%r472, %r465, %r745;
	@%p414 bra 	$L__BB10_354;
	shl.b32 	%r746, %r472, 2;
	add.s32 	%r748, %r615, %r746;
	ld.shared.u32 	%r1232, [%r748];
	bra.uni 	$L__BB10_355;
$L__BB10_354:
	shl.b32 	%r749, %r471, 2;
	add.s32 	%r751, %r615, %r749;
	ld.shared.u32 	%r1231, [%r751];
$L__BB10_355:
	setp.ge.s32 	%p216, %r471, %r357;
	mov.pred 	%p415, 0;
	@%p216 bra 	$L__BB10_358;
	setp.ge.s32 	%p218, %r472, %r227;
	mov.pred 	%p415, -1;
	@%p218 bra 	$L__BB10_358;
	mul.wide.s32 	%rd228, %r1231, 4;
	add.s64 	%rd229, %rd11, %rd228;
	ld.f32 	%f33, [%rd229];
	mul.wide.s32 	%rd230, %r1232, 4;
	add.s64 	%rd231, %rd11, %rd230;
	ld.f32 	%f34, [%rd231];
	setp.lt.f32 	%p415, %f33, %f34;
$L__BB10_358:
	selp.b32 	%r477, %r1231, %r1232, %p415;
	selp.u32 	%r752, 1, 0, %p415;
	add.s32 	%r478, %r471, %r752;
	not.pred 	%p219, %p415;
	selp.u32 	%r753, 1, 0, %p219;
	add.s32 	%r479, %r472, %r753;
	@%p415 bra 	$L__BB10_360;
	shl.b32 	%r754, %r479, 2;
	add.s32 	%r756, %r615, %r754;
	ld.shared.u32 	%r1232, [%r756];
	bra.uni 	$L__BB10_361;
$L__BB10_360:
	shl.b32 	%r757, %r478, 2;
	add.s32 	%r759, %r615, %r757;
	ld.shared.u32 	%r1231, [%r759];
$L__BB10_361:
	setp.ge.s32 	%p220, %r478, %r357;
	mov.u32 	%r1262, %r1232;
	@%p220 bra 	$L__BB10_364;
	setp.ge.s32 	%p221, %r479, %r227;
	mov.u32 	%r1262, %r1231;
	@%p221 bra 	$L__BB10_364;
	mul.wide.s32 	%rd232, %r1231, 4;
	add.s64 	%rd233, %rd11, %rd232;
	ld.f32 	%f35, [%rd233];
	mul.wide.s32 	%rd234, %r1232, 4;
	add.s64 	%rd235, %rd11, %rd234;
	ld.f32 	%f36, [%rd235];
	setp.lt.f32 	%p222, %f35, %f36;
	selp.b32 	%r1262, %r1231, %r1232, %p222;
$L__BB10_364:
	ld.param.s8 	%rs3, [_ZN3cub18CUB_300001_SM_10006detail10merge_sort26DeviceMergeSortMergeKernelINS2_10policy_hubIN6thrust24THRUST_300001_SM_1000_NS10device_ptrIiEEE9Policy600ES8_PNS0_8NullTypeES8_SC_j4cmpfiSB_EEvbT2_T3_T4_PT6_PT7_T5_PSG_SG_NS1_7vsmem_tE_param_0];
	mov.u32 	%r760, %ctaid.x;
	mul.lo.s32 	%r486, %r760, 4352;
	setp.eq.s16 	%p223, %rs3, 0;
	bar.sync 	0;
	@%p223 bra 	$L__BB10_401;
	// begin inline asm
	mov.u32 %r761, %laneid;
	// end inline asm
	shr.u32 	%r762, %r2, 5;
	mul.lo.s32 	%r763, %r762, 544;
	mad.lo.s32 	%r764, %r761, 17, %r763;
	shl.b32 	%r765, %r764, 2;
	add.s32 	%r767, %r615, %r765;
	st.shared.u32 	[%r767], %r372;
	st.shared.u32 	[%r767+4], %r379;
	st.shared.u32 	[%r767+8], %r386;
	st.shared.u32 	[%r767+12], %r393;
	st.shared.u32 	[%r767+16], %r400;
	st.shared.u32 	[%r767+20], %r407;
	st.shared.u32 	[%r767+24], %r414;
	st.shared.u32 	[%r767+28], %r421;
	st.shared.u32 	[%r767+32], %r428;
	st.shared.u32 	[%r767+36], %r435;
	st.shared.u32 	[%r767+40], %r442;
	st.shared.u32 	[%r767+44], %r449;
	st.shared.u32 	[%r767+48], %r456;
	st.shared.u32 	[%r767+52], %r463;
	st.shared.u32 	[%r767+56], %r470;
	st.shared.u32 	[%r767+60], %r477;
	st.shared.u32 	[%r767+64], %r1262;
	bar.warp.sync 	-1;
	shl.b32 	%r768, %r761, 4;
	sub.s32 	%r769, %r764, %r768;
	shl.b32 	%r770, %r769, 2;
	add.s32 	%r771, %r615, %r770;
	ld.shared.u32 	%r487, [%r771];
	ld.shared.u32 	%r488, [%r771+128];
	ld.shared.u32 	%r489, [%r771+256];
	ld.shared.u32 	%r490, [%r771+384];
	ld.shared.u32 	%r491, [%r771+512];
	ld.shared.u32 	%r492, [%r771+640];
	ld.shared.u32 	%r493, [%r771+768];
	ld.shared.u32 	%r494, [%r771+896];
	ld.shared.u32 	%r495, [%r771+1024];
	ld.shared.u32 	%r496, [%r771+1152];
	ld.shared.u32 	%r497, [%r771+1280];
	ld.shared.u32 	%r498, [%r771+1408];
	ld.shared.u32 	%r499, [%r771+1536];
	ld.shared.u32 	%r500, [%r771+1664];
	ld.shared.u32 	%r501, [%r771+1792];
	ld.shared.u32 	%r502, [%r771+1920];
	ld.shared.u32 	%r503, [%r771+2048];
	setp.ne.s32 	%p224, %r2, 0;
	@%p224 bra 	$L__BB10_367;
	st.volatile.shared.u32 	[_ZZN3cub18CUB_300001_SM_10006detail10merge_sort26DeviceMergeSortMergeKernelINS2_10policy_hubIN6thrust24THRUST_300001_SM_1000_NS10device_ptrIiEEE9Policy600ES8_PNS0_8NullTypeES8_SC_j4cmpfiSB_EEvbT2_T3_T4_PT6_PT7_T5_PSG_SG_NS1_7vsmem_tEE19static_temp_storage+17408], %r357;
$L__BB10_367:
	ld.param.u64 	%rd478, [_ZN3cub18CUB_300001_SM_10006detail10merge_sort26DeviceMergeSortMergeKernelINS2_10policy_hubIN6thrust24THRUST_300001_SM_1000_NS10device_ptrIiEEE9Policy600ES8_PNS0_8NullTypeES8_SC_j4cmpfiSB_EEvbT2_T3_T4_PT6_PT7_T5_PSG_SG_NS1_7vsmem_tE_param_4];
	bar.sync 	0;
	ld.volatile.shared.u32 	%r504, [_ZZN3cub18CUB_300001_SM_10006detail10merge_sort26DeviceMergeSortMergeKernelINS2_10policy_hubIN6thrust24THRUST_300001_SM_1000_NS10device_ptrIiEEE9Policy600ES8_PNS0_8NullTypeES8_SC_j4cmpfiSB_EEvbT2_T3_T4_PT6_PT7_T5_PSG_SG_NS1_7vsmem_tEE19static_temp_storage+17408];
	and.b32  	%r772, %r2, 31;
	and.b32  	%r773, %r2, 992;
	mul.lo.s32 	%r774, %r773, 17;
	or.b32  	%r505, %r774, %r772;
	setp.ge.s32 	%p225, %r505, %r504;
	cvt.u64.u32 	%rd236, %r505;
	cvt.u64.u32 	%rd237, %r486;
	add.s64 	%rd238, %rd236, %rd237;
	cvta.to.global.u64 	%rd239, %rd478;
	shl.b64 	%rd240, %rd238, 2;
	add.s64 	%rd12, %rd239, %rd240;
	@%p225 bra 	$L__BB10_369;
	st.global.u32 	[%rd12], %r487;
$L__BB10_369:
	add.s32 	%r775, %r505, 32;
	setp.ge.s32 	%p226, %r775, %r504;
	@%p226 bra 	$L__BB10_371;
	st.global.u32 	[%rd12+128], %r488;
$L__BB10_371:
	add.s32 	%r776, %r505, 64;
	setp.ge.s32 	%p227, %r776, %r504;
	@%p227 bra 	$L__BB10_373;
	st.global.u32 	[%rd12+256], %r489;
$L__BB10_373:
	add.s32 	%r777, %r505, 96;
	setp.ge.s32 	%p228, %r777, %r504;
	@%p228 bra 	$L__BB10_375;
	st.global.u32 	[%rd12+384], %r490;
$L__BB10_375:
	add.s32 	%r778, %r505, 128;
	setp.ge.s32 	%p229, %r778, %r504;
	@%p229 bra 	$L__BB10_377;
	st.global.u32 	[%rd12+512], %r491;
$L__BB10_377:
	add.s32 	%r779, %r505, 160;
	setp.ge.s32 	%p230, %r779, %r504;
	@%p230 bra 	$L__BB10_379;
	st.global.u32 	[%rd12+640], %r492;
$L__BB10_379:
	add.s32 	%r780, %r505, 192;
	setp.ge.s32 	%p231, %r780, %r504;
	@%p231 bra 	$L__BB10_381;
	st.global.u32 	[%rd12+768], %r493;
$L__BB10_381:
	add.s32 	%r781, %r505, 224;
	setp.ge.s32 	%p232, %r781, %r504;
	@%p232 bra 	$L__BB10_383;
	st.global.u32 	[%rd12+896], %r494;
$L__BB10_383:
	add.s32 	%r782, %r505, 256;
	setp.ge.s32 	%p233, %r782, %r504;
	@%p233 bra 	$L__BB10_385;
	st.global.u32 	[%rd12+1024], %r495;
$L__BB10_385:
	add.s32 	%r783, %r505, 288;
	setp.ge.s32 	%p234, %r783, %r504;
	@%p234 bra 	$L__BB10_387;
	st.global.u32 	[%rd12+1152], %r496;
$L__BB10_387:
	add.s32 	%r784, %r505, 320;
	setp.ge.s32 	%p235, %r784, %r504;
	@%p235 bra 	$L__BB10_389;
	st.global.u32 	[%rd12+1280], %r497;
$L__BB10_389:
	add.s32 	%r785, %r505, 352;
	setp.ge.s32 	%p236, %r785, %r504;
	@%p236 bra 	$L__BB10_391;
	st.global.u32 	[%rd12+1408], %r498;
$L__BB10_391:
	add.s32 	%r786, %r505, 384;
	setp.ge.s32 	%p237, %r786, %r504;
	@%p237 bra 	$L__BB10_393;
	st.global.u32 	[%rd12+1536], %r499;
$L__BB10_393:
	add.s32 	%r787, %r505, 416;
	setp.ge.s32 	%p238, %r787, %r504;
	@%p238 bra 	$L__BB10_395;
	st.global.u32 	[%rd12+1664], %r500;
$L__BB10_395:
	add.s32 	%r788, %r505, 448;
	setp.ge.s32 	%p239, %r788, %r504;
	@%p239 bra 	$L__BB10_397;
	st.global.u32 	[%rd12+1792], %r501;
$L__BB10_397:
	add.s32 	%r789, %r505, 480;
	setp.ge.s32 	%p240, %r789, %r504;
	@%p240 bra 	$L__BB10_399;
	st.global.u32 	[%rd12+1920], %r502;
$L__BB10_399:
	add.s32 	%r790, %r505, 512;
	setp.ge.s32 	%p241, %r790, %r504;
	@%p241 bra 	$L__BB10_437;
	st.global.u32 	[%rd12+2048], %r503;
	bra.uni 	$L__BB10_437;
$L__BB10_401:
	// begin inline asm
	mov.u32 %r791, %laneid;
	// end inline asm
	shr.u32 	%r792, %r2, 5;
	mul.lo.s32 	%r793, %r792, 544;
	mad.lo.s32 	%r794, %r791, 17, %r793;
	shl.b32 	%r795, %r794, 2;
	add.s32 	%r797, %r615, %r795;
	st.shared.u32 	[%r797], %r372;
	st.shared.u32 	[%r797+4], %r379;
	st.shared.u32 	[%r797+8], %r386;
	st.shared.u32 	[%r797+12], %r393;
	st.shared.u32 	[%r797+16], %r400;
	st.shared.u32 	[%r797+20], %r407;
	st.shared.u32 	[%r797+24], %r414;
	st.shared.u32 	[%r797+28], %r421;
	st.shared.u32 	[%r797+32], %r428;
	st.shared.u32 	[%r797+36], %r435;
	st.shared.u32 	[%r797+40], %r442;
	st.shared.u32 	[%r797+44], %r449;
	st.shared.u32 	[%r797+48], %r456;
	st.shared.u32 	[%r797+52], %r463;
	st.shared.u32 	[%r797+56], %r470;
	st.shared.u32 	[%r797+60], %r477;
	st.shared.u32 	[%r797+64], %r1262;
	bar.warp.sync 	-1;
	shl.b32 	%r798, %r791, 4;
	sub.s32 	%r799, %r794, %r798;
	shl.b32 	%r800, %r799, 2;
	add.s32 	%r801, %r615, %r800;
	ld.shared.u32 	%r506, [%r801];
	ld.shared.u32 	%r507, [%r801+128];
	ld.shared.u32 	%r508, [%r801+256];
	ld.shared.u32 	%r509, [%r801+384];
	ld.shared.u32 	%r510, [%r801+512];
	ld.shared.u32 	%r511, [%r801+640];
	ld.shared.u32 	%r512, [%r801+768];
	ld.shared.u32 	%r513, [%r801+896];
	ld.shared.u32 	%r514, [%r801+1024];
	ld.shared.u32 	%r515, [%r801+1152];
	ld.shared.u32 	%r516, [%r801+1280];
	ld.shared.u32 	%r517, [%r801+1408];
	ld.shared.u32 	%r518, [%r801+1536];
	ld.shared.u32 	%r519, [%r801+1664];
	ld.shared.u32 	%r520, [%r801+1792];
	ld.shared.u32 	%r521, [%r801+1920];
	ld.shared.u32 	%r522, [%r801+2048];
	setp.ne.s32 	%p242, %r2, 0;
	@%p242 bra 	$L__BB10_403;
	st.volatile.shared.u32 	[_ZZN3cub18CUB_300001_SM_10006detail10merge_sort26DeviceMergeSortMergeKernelINS2_10policy_hubIN6thrust24THRUST_300001_SM_1000_NS10device_ptrIiEEE9Policy600ES8_PNS0_8NullTypeES8_SC_j4cmpfiSB_EEvbT2_T3_T4_PT6_PT7_T5_PSG_SG_NS1_7vsmem_tEE19static_temp_storage+17408], %r357;
$L__BB10_403:
	bar.sync 	0;
	ld.volatile.shared.u32 	%r523, [_ZZN3cub18CUB_300001_SM_10006detail10merge_sort26DeviceMergeSortMergeKernelINS2_10policy_hubIN6thrust24THRUST_300001_SM_1000_NS10device_ptrIiEEE9Policy600ES8_PNS0_8NullTypeES8_SC_j4cmpfiSB_EEvbT2_T3_T4_PT6_PT7_T5_PSG_SG_NS1_7vsmem_tEE19static_temp_storage+17408];
	and.b32  	%r802, %r2, 31;
	and.b32  	%r803, %r2, 992;
	mul.lo.s32 	%r804, %r803, 17;
	cvt.u64.u32 	%rd241, %r804;
	or.b32  	%r524, %r804, %r802;
	add.s32 	%r805, %r802, %r486;
	cvt.u64.u32 	%rd242, %r805;
	add.s64 	%rd243, %rd242, %rd241;
	setp.ge.s32 	%p243, %r524, %r523;
	shl.b64 	%rd244, %rd243, 2;
	add.s64 	%rd13, %rd3, %rd244;
	@%p243 bra 	$L__BB10_405;
	st.global.u32 	[%rd13], %r506;
$L__BB10_405:
	add.s32 	%r806, %r524, 32;
	setp.ge.s32 	%p244, %r806, %r523;
	@%p244 bra 	$L__BB10_407;
	st.global.u32 	[%rd13+128], %r507;
$L__BB10_407:
	add.s32 	%r807, %r524, 64;
	setp.ge.s32 	%p245, %r807, %r523;
	@%p245 bra 	$L__BB10_409;
	st.global.u32 	[%rd13+256], %r508;
$L__BB10_409:
	add.s32 	%r808, %r524, 96;
	setp.ge.s32 	%p246, %r808, %r523;
	@%p246 bra 	$L__BB10_411;
	st.global.u32 	[%rd13+384], %r509;
$L__BB10_411:
	add.s32 	%r809, %r524, 128;
	setp.ge.s32 	%p247, %r809, %r523;
	@%p247 bra 	$L__BB10_413;
	st.global.u32 	[%rd13+512], %r510;
$L__BB10_413:
	add.s32 	%r810, %r524, 160;
	setp.ge.s32 	%p248, %r810, %r523;
	@%p248 bra 	$L__BB10_415;
	st.global.u32 	[%rd13+640], %r511;
$L__BB10_415:
	add.s32 	%r811, %r524, 192;
	setp.ge.s32 	%p249, %r811, %r523;
	@%p249 bra 	$L__BB10_417;
	st.global.u32 	[%rd13+768], %r512;
$L__BB10_417:
	add.s32 	%r812, %r524, 224;
	setp.ge.s32 	%p250, %r812, %r523;
	@%p250 bra 	$L__BB10_419;
	st.global.u32 	[%rd13+896], %r513;
$L__BB10_419:
	add.s32 	%r813, %r524, 256;
	setp.ge.s32 	%p251, %r813, %r523;
	@%p251 bra 	$L__BB10_421;
	st.global.u32 	[%rd13+1024], %r514;
$L__BB10_421:
	add.s32 	%r814, %r524, 288;
	setp.ge.s32 	%p252, %r814, %r523;
	@%p252 bra 	$L__BB10_423;
	st.global.u32 	[%rd13+1152], %r515;
$L__BB10_423:
	add.s32 	%r815, %r524, 320;
	setp.ge.s32 	%p253, %r815, %r523;
	@%p253 bra 	$L__BB10_425;
	st.global.u32 	[%rd13+1280], %r516;
$L__BB10_425:
	add.s32 	%r816, %r524, 352;
	setp.ge.s32 	%p254, %r816, %r523;
	@%p254 bra 	$L__BB10_427;
	st.global.u32 	[%rd13+1408], %r517;
$L__BB10_427:
	add.s32 	%r817, %r524, 384;
	setp.ge.s32 	%p255, %r817, %r523;
	@%p255 bra 	$L__BB10_429;
	st.global.u32 	[%rd13+1536], %r518;
$L__BB10_429:
	add.s32 	%r818, %r524, 416;
	setp.ge.s32 	%p256, %r818, %r523;
	@%p256 bra 	$L__BB10_431;
	st.global.u32 	[%rd13+1664], %r519;
$L__BB10_431:
	add.s32 	%r819, %r524, 448;
	setp.ge.s32 	%p257, %r819, %r523;
	@%p257 bra 	$L__BB10_433;
	st.global.u32 	[%rd13+1792], %r520;
$L__BB10_433:
	add.s32 	%r820, %r524, 480;
	setp.ge.s32 	%p258, %r820, %r523;
	@%p258 bra 	$L__BB10_435;
	st.global.u32 	[%rd13+1920], %r521;
$L__BB10_435:
	add.s32 	%r821, %r524, 512;
	setp.ge.s32 	%p259, %r821, %r523;
	@%p259 bra 	$L__BB10_437;
	st.global.u32 	[%rd13+2048], %r522;
$L__BB10_437:
	ret;

}
	// .globl	_ZN3cub18CUB_300001_SM_10006detail10merge_sort30DeviceMergeSortBlockSortKernelINS2_10policy_hubIN6thrust24THRUST_300001_SM_1000_NS10device_ptrIiEEE9Policy600ES8_PNS0_8NullTypeES8_SC_m4cmpfiSB_EEvbT0_T1_T2_T3_T4_PT6_PT7_T5_NS1_7vsmem_tE
.visible .entry _ZN3cub18CUB_300001_SM_10006detail10merge_sort30DeviceMergeSortBlockSortKernelINS2_10policy_hubIN6thrust24THRUST_300001_SM_1000_NS10device_ptrIiEEE9Policy600ES8_PNS0_8NullTypeES8_SC_m4cmpfiSB_EEvbT0_T1_T2_T3_T4_PT6_PT7_T5_NS1_7vsmem_tE(
	.param .u8 _ZN3cub18CUB_300001_SM_10006detail10merge_sort30DeviceMergeSortBlockSortKernelINS2_10policy_hubIN6thrust24THRUST_300001_SM_1000_NS10device_ptrIiEEE9Policy600ES8_PNS0_8NullTypeES8_SC_m4cmpfiSB_EEvbT0_T1_T2_T3_T4_PT6_PT7_T5_NS1_7vsmem_tE_param_0,
	.param .align 8 .b8 _ZN3cub18CUB_300001_SM_10006detail10merge_sort30DeviceMergeSortBlockSortKernelINS2_10policy_hubIN6thrust24THRUST_300001_SM_1000_NS10device_ptrIiEEE9Policy600ES8_PNS0_8NullTypeES8_SC_m4cmpfiSB_EEvbT0_T1_T2_T3_T4_PT6_PT7_T5_NS1_7vsmem_tE_param_1[8],
	.param .u64 .ptr .align 1 _ZN3cub18CUB_300001_SM_10006detail10merge_sort30DeviceMergeSortBlockSortKernelINS2_10policy_hubIN6thrust24THRUST_300001_SM_1000_NS10device_ptrIiEEE9Policy600ES8_PNS0_8NullTypeES8_SC_m4cmpfiSB_EEvbT0_T1_T2_T3_T4_PT6_PT7_T5_NS1_7vsmem_tE_param_2,
	.param .align 8 .b8 _ZN3cub18CUB_300001_SM_10006detail10merge_sort30DeviceMergeSortBlockSortKernelINS2_10policy_hubIN6thrust24THRUST_300001_SM_1000_NS10device_ptrIiEEE9Policy600ES8_PNS0_8NullTypeES8_SC_m4cmpfiSB_EEvbT0_T1_T2_T3_T4_PT6_PT7_T5_NS1_7vsmem_tE_param_3[8],
	.param .u64 .ptr .align 1 _ZN3cub18CUB_300001_SM_10006detail10merge_sort30DeviceMergeSortBlockSortKernelINS2_10policy_hubIN6thrust24THRUST_300001_SM_1000_NS10device_ptrIiEEE9Policy600ES8_PNS0_8NullTypeES8_SC_m4cmpfiSB_EEvbT0_T1_T2_T3_T4_PT6_PT7_T5_NS1_7vsmem_tE_param_4,
	.param .u64 _ZN3cub18CUB_300001_SM_10006detail10merge_sort30DeviceMergeSortBlockSortKernelINS2_10policy_hubIN6thrust24THRUST_300001_SM_1000_NS10device_ptrIiEEE9Policy600ES8_PNS0_8NullTypeES8_SC_m4cmpfiSB_EEvbT0_T1_T2_T3_T4_PT6_PT7_T5_NS1_7vsmem_tE_param_5,
	.param .u64 .ptr .align 1 _ZN3cub18CUB_300001_SM_10006detail10merge_sort30DeviceMergeSortBlockSortKernelINS2_10policy_hubIN6thrust24THRUST_300001_SM_1000_NS10device_ptrIiEEE9Policy600ES8_PNS0_8NullTypeES8_SC_m4cmpfiSB_EEvbT0_T1_T2_T3_T4_PT6_PT7_T5_NS1_7vsmem_tE_param_6,
	.param .u64 .ptr .align 1 _ZN3cub18CUB_300001_SM_10006detail10merge_sort30DeviceMergeSortBlockSortKernelINS2_10policy_hubIN6thrust24THRUST_300001_SM_1000_NS10device_ptrIiEEE9Policy600ES8_PNS0_8NullTypeES8_SC_m4cmpfiSB_EEvbT0_T1_T2_T3_T4_PT6_PT7_T5_NS1_7vsmem_tE_param_7,
	.param .align 1 .b8 _ZN3cub18CUB_300001_SM_10006detail10merge_sort30DeviceMergeSortBlockSortKernelINS2_10policy_hubIN6thrust24THRUST_300001_SM_1000_NS10device_ptrIiEEE9Policy600ES8_PNS0_8NullTypeES8_SC_m4cmpfiSB_EEvbT0_T1_T2_T3_T4_PT6_PT7_T5_NS1_7vsmem_tE_param_8[1],
	.param .align 8 .b8 _ZN3cub18CUB_300001_SM_10006detail10merge_sort30DeviceMergeSortBlockSortKernelINS2_10policy_hubIN6thrust24THRUST_300001_SM_1000_NS10device_ptrIiEEE9Policy600ES8_PNS0_8NullTypeES8_SC_m4cmpfiSB_EEvbT0_T1_T2_T3_T4_PT6_PT7_T5_NS1_7vsmem_tE_param_9[8]
)
.maxntid 256
{
	.reg .pred 	%p<633>;
	.reg .b16 	%rs<4>;
	.reg .b32 	%r<1627>;
	.reg .b32 	%f<647>;
	.reg .b64 	%rd<1464>;
	// demoted variable
	.shared .align 16 .b8 _ZZN3cub18CUB_300001_SM_10006detail10merge_sort30DeviceMergeSortBlockSortKernelINS2_10policy_hubIN6thrust24THRUST_300001_SM_1000_NS10device_ptrIiEEE9Policy600ES8_PNS0_8NullTypeES8_SC_m4cmpfiSB_EEvbT0_T1_T2_T3_T4_PT6_PT7_T5_NS1_7vsmem_tEE19static_temp_storage[17424];
	ld.param.u64 	%rd11, [_ZN3cub18CUB_300001_SM_10006detail10merge_sort30DeviceMergeSortBlockSortKernelINS2_10policy_hubIN6thrust24THRUST_300001_SM_1000_NS10device_ptrIiEEE9Policy600ES8_PNS0_8NullTypeES8_SC_m4cmpfiSB_EEvbT0_T1_T2_T3_T4_PT6_PT7_T5_NS1_7vsmem_tE_param_3];
	ld.param.u64 	%rd12, [_ZN3cub18CUB_300001_SM_10006detail10merge_sort30DeviceMergeSortBlockSortKernelINS2_10policy_hubIN6thrust24THRUST_300001_SM_1000_NS10device_ptrIiEEE9Policy600ES8_PNS0_8NullTypeES8_SC_m4cmpfiSB_EEvbT0_T1_T2_T3_T4_PT6_PT7_T5_NS1_7vsmem_tE_param_1];
	ld.param.u64 	%rd10, [_ZN3cub18CUB_300001_SM_10006detail10merge_sort30DeviceMergeSortBlockSortKernelINS2_10policy_hubIN6thrust24THRUST_300001_SM_1000_NS10device_ptrIiEEE9Policy600ES8_PNS0_8NullTypeES8_SC_m4cmpfiSB_EEvbT0_T1_T2_T3_T4_PT6_PT7_T5_NS1_7vsmem_tE_param_5];
	ld.param.u64 	%rd13, [_ZN3cub18CUB_300001_SM_10006detail10merge_sort30DeviceMergeSortBlockSortKernelINS2_10policy_hubIN6thrust24THRUST_300001_SM_1000_NS10device_ptrIiEEE9Policy600ES8_PNS0_8NullTypeES8_SC_m4cmpfiSB_EEvbT0_T1_T2_T3_T4_PT6_PT7_T5_NS1_7vsmem_tE_param_6];
	cvta.to.global.u64 	%rd1, %rd13;
	cvta.to.global.u64 	%rd2, %rd12;
	cvta.to.global.u64 	%rd3, %rd11;
	mov.u32 	%r497, %ctaid.x;
	cvt.u64.u32 	%rd14, %r497;
	mov.u32 	%r498, %nctaid.x;
	cvt.u64.u32 	%rd15, %r498;
	mul.wide.u32 	%rd4, %r497, 4352;
	add.s64 	%rd16, %rd15, -1;
	setp.le.u64 	%p65, %rd16, %rd14;
	@%p65 bra 	$L__BB11_108;
	// begin inline asm
	griddepcontrol.wait;
	// end inline asm
	mov.u32 	%r1, %tid.x;
	and.b32  	%r2, %r1, 31;
	and.b32  	%r962, %r1, 992;
	mul.lo.s32 	%r3, %r962, 17;
	or.b32  	%r963, %r3, %r2;
	cvt.u64.u32 	%rd836, %r963;
	add.s64 	%rd5, %rd4, %rd836;
	shl.b64 	%rd837, %rd5, 2;
	add.s64 	%rd838, %rd2, %rd837;
	ld.global.u32 	%r964, [%rd838];
	ld.global.u32 	%r965, [%rd838+128];
	ld.global.u32 	%r966, [%rd838+256];
	ld.global.u32 	%r967, [%rd838+384];
	ld.global.u32 	%r968, [%rd838+512];
	ld.global.u32 	%r969, [%rd838+640];
	ld.global.u32 	%r970, [%rd838+768];
	ld.global.u32 	%r971, [%rd838+896];
	ld.global.u32 	%r972, [%rd838+1024];
	ld.global.u32 	%r973, [%rd838+1152];
	ld.global.u32 	%r974, [%rd838+1280];
	ld.global.u32 	%r975, [%rd838+1408];
	ld.global.u32 	%r976, [%rd838+1536];
	ld.global.u32 	%r977, [%rd838+1664];
	ld.global.u32 	%r978, [%rd838+1792];
	ld.global.u32 	%r979, [%rd838+1920];
	ld.global.u32 	%r980, [%rd838+2048];
	// begin inline asm
	mov.u32 %r960, %laneid;
	// end inline asm
	shr.u32 	%r981, %r1, 5;
	mad.lo.s32 	%r982, %r981, 544, %r960;
	shl.b32 	%r983, %r982, 2;
	mov.u32 	%r984, _ZZN3cub18CUB_300001_SM_10006detail10merge_sort30DeviceMergeSortBlockSortKernelINS2_10policy_hubIN6thrust24THRUST_300001_SM_1000_NS10device_ptrIiEEE9Policy600ES8_PNS0_8NullTypeES8_SC_m4cmpfiSB_EEvbT0_T1_T2_T3_T4_PT6_PT7_T5_NS1_7vsmem_tEE19static_temp_storage;
	add.s32 	%r4, %r984, %r983;
	st.shared.u32 	[%r4], %r964;
	st.shared.u32 	[%r4+128], %r965;
	st.shared.u32 	[%r4+256], %r966;
	st.shared.u32 	[%r4+384], %r967;
	st.shared.u32 	[%r4+512], %r968;
	st.shared.u32 	[%r4+640], %r969;
	st.shared.u32 	[%r4+768], %r970;
	st.shared.u32 	[%r4+896], %r971;
	st.shared.u32 	[%r4+1024], %r972;
	st.shared.u32 	[%r4+1152], %r973;
	st.shared.u32 	[%r4+1280], %r974;
	st.shared.u32 	[%r4+1408], %r975;
	st.shared.u32 	[%r4+1536], %r976;
	st.shared.u32 	[%r4+1664], %r977;
	st.shared.u32 	[%r4+1792], %r978;
	st.shared.u32 	[%r4+1920], %r979;
	st.shared.u32 	[%r4+2048], %r980;
	bar.warp.sync 	-1;
	shl.b32 	%r985, %r960, 6;
	add.s32 	%r5, %r4, %r985;
	ld.shared.u32 	%r986, [%r5];
	ld.shared.u32 	%r987, [%r5+4];
	ld.shared.u32 	%r988, [%r5+8];
	ld.shared.u32 	%r989, [%r5+12];
	ld.shared.u32 	%r990, [%r5+16];
	ld.shared.u32 	%r991, [%r5+20];
	ld.shared.u32 	%r992, [%r5+24];
	ld.shared.u32 	%r993, [%r5+28];
	ld.shared.u32 	%r994, [%r5+32];
	ld.shared.u32 	%r995, [%r5+36];
	ld.shared.u32 	%r996, [%r5+40];
	ld.shared.u32 	%r997, [%r5+44];
	ld.shared.u32 	%r998, [%r5+48];
	ld.shared.u32 	%r999, [%r5+52];
	ld.shared.u32 	%r1000, [%r5+56];
	ld.shared.u32 	%r1001, [%r5+60];
	ld.shared.u32 	%r1002, [%r5+64];
	bar.sync 	0;
	// begin inline asm
	griddepcontrol.launch_dependents;
	// end inline asm
	ld.global.u64 	%rd839, [a_f];
	mul.wide.s32 	%rd840, %r987, 4;
	add.s64 	%rd841, %rd839, %rd840;
	ld.f32 	%f339, [%rd841];
	mul.wide.s32 	%rd842, %r986, 4;
	add.s64 	%rd843, %rd839, %rd842;
	ld.f32 	%f340, [%rd843];
	setp.geu.f32 	%p376, %f339, %f340;
	selp.b32 	%r1003, %r987, %r986, %p376;
	selp.b32 	%r1004, %r986, %r987, %p376;
	mul.wide.s32 	%rd844, %r989, 4;
	add.s64 	%rd845, %rd839, %rd844;
	ld.f32 	%f341, [%rd845];
	mul.wide.s32 	%rd846, %r988, 4;
	add.s64 	%rd847, %rd839, %rd846;
	ld.f32 	%f342, [%rd847];
	setp.geu.f32 	%p377, %f341, %f342;
	selp.b32 	%r1005, %r989, %r988, %p377;
	selp.b32 	%r1006, %r988, %r989, %p377;
	mul.wide.s32 	%rd848, %r991, 4;
	add.s64 	%rd849, %rd839, %rd848;
	ld.f32 	%f343, [%rd849];
	mul.wide.s32 	%rd850, %r990, 4;
	add.s64 	%rd851, %rd839, %rd850;
	ld.f32 	%f344, [%rd851];
	setp.geu.f32 	%p378, %f343, %f344;
	selp.b32 	%r1007, %r991, %r990, %p378;
	selp.b32 	%r1008, %r990, %r991, %p378;
	mul.wide.s32 	%rd852, %r993, 4;
	add.s64 	%rd853, %rd839, %rd852;
	ld.f32 	%f345, [%rd853];
	mul.wide.s32 	%rd854, %r992, 4;
	add.s64 	%rd855, %rd839, %rd854;
	ld.f32 	%f346, [%rd855];
	setp.geu.f32 	%p379, %f345, %f346;
	selp.b32 	%r1009, %r993, %r992, %p379;
	selp.b32 	%r1010, %r992, %r993, %p379;
	mul.wide.s32 	%rd856, %r995, 4;
	add.s64 	%rd857, %rd839, %rd856;
	ld.f32 	%f347, [%rd857];
	mul.wide.s32 	%rd858, %r994, 4;
	add.s64 	%rd859, %rd839, %rd858;
	ld.f32 	%f348, [%rd859];
	setp.geu.f32 	%p380, %f347, %f348;
	selp.b32 	%r1011, %r995, %r994, %p380;
	selp.b32 	%r1012, %r994, %r995, %p380;
	mul.wide.s32 	%rd860, %r997, 4;
	add.s64 	%rd861, %rd839, %rd860;
	ld.f32 	%f349, [%rd861];
	mul.wide.s32 	%rd862, %r996, 4;
	add.s64 	%rd863, %rd839, %rd862;
	ld.f32 	%f350, [%rd863];
	setp.geu.f32 	%p381, %f349, %f350;
	selp.b32 	%r1013, %r997, %r996, %p381;
	selp.b32 	%r1014, %r996, %r997, %p381;
	mul.wide.s32 	%rd864, %r999, 4;
	add.s64 	%rd865, %rd839, %rd864;
	ld.f32 	%f351, [%rd865];
	mul.wide.s32 	%rd866, %r998, 4;
	add.s64 	%rd867, %rd839, %rd866;
	ld.f32 	%f352, [%rd867];
	setp.geu.f32 	%p382, %f351, %f352;
	selp.b32 	%r1015, %r999, %r998, %p382;
	selp.b32 	%r1016, %r998, %r999, %p382;
	mul.wide.s32 	%rd868, %r1001, 4;
	add.s64 	%rd869, %rd839, %rd868;
	ld.f32 	%f353, [%rd869];
	mul.wide.s32 	%rd870, %r1000, 4;
	add.s64 	%rd871, %rd839, %rd870;
	ld.f32 	%f354, [%rd871];
	setp.geu.f32 	%p383, %f353, %f354;
	selp.b32 	%r1017, %r1001, %r1000, %p383;
	selp.b32 	%r1018, %r1000, %r1001, %p383;
	mul.wide.s32 	%rd872, %r1006, 4;
	add.s64 	%rd873, %rd839, %rd872;
	ld.f32 	%f355, [%rd873];
	mul.wide.s32 	%rd874, %r1003, 4;
	add.s64 	%rd875, %rd839, %rd874;
	ld.f32 	%f356, [%rd875];
	setp.geu.f32 	%p384, %f355, %f356;
	selp.b32 	%r1019, %r1006, %r1003, %p384;
	selp.b32 	%r1020, %r1003, %r1006, %p384;
	mul.wide.s32 	%rd876, %r1008, 4;
	add.s64 	%rd877, %rd839, %rd876;
	ld.f32 	%f357, [%rd877];
	mul.wide.s32 	%rd878, %r1005, 4;
	add.s64 	%rd879, %rd839, %rd878;
	ld.f32 	%f358, [%rd879];
	setp.geu.f32 	%p385, %f357, %f358;
	selp.b32 	%r1021, %r1008, %r1005, %p385;
	selp.b32 	%r1022, %r1005, %r1008, %p385;
	mul.wide.s32 	%rd880, %r1010, 4;
	add.s64 	%rd881, %rd839, %rd880;
	ld.f32 	%f359, [%rd881];
	mul.wide.s32 	%rd882, %r1007, 4;
	add.s64 	%rd883, %rd839, %rd882;
	ld.f32 	%f360, [%rd883];
	setp.geu.f32 	%p386, %f359, %f360;
	selp.b32 	%r1023, %r1010, %r1007, %p386;
	selp.b32 	%r1024, %r1007, %r1010, %p386;
	mul.wide.s32 	%rd884, %r1012, 4;
	add.s64 	%rd885, %rd839, %rd884;
	ld.f32 	%f361, [%rd885];
	mul.wide.s32 	%rd886, %r1009, 4;
	add.s64 	%rd887, %rd839, %rd886;
	ld.f32 	%f362, [%rd887];
	setp.geu.f32 	%p387, %f361, %f362;
	selp.b32 	%r1025, %r1012, %r1009, %p387;
	selp.b32 	%r1026, %r1009, %r1012, %p387;
	mul.wide.s32 	%rd888, %r1014, 4;
	add.s64 	%rd889, %rd839, %rd888;
	ld.f32 	%f363, [%rd889];
	mul.wide.s32 	%rd890, %r1011, 4;
	add.s64 	%rd891, %rd839, %rd890;
	ld.f32 	%f364, [%rd891];
	setp.geu.f32 	%p388, %f363, %f364;
	selp.b32 	%r1027, %r1014, %r1011, %p388;
	selp.b32 	%r1028, %r1011, %r1014, %p388;
	mul.wide.s32 	%rd892, %r1016, 4;
	add.s64 	%rd893, %rd839, %rd892;
	ld.f32 	%f365, [%rd893];
	mul.wide.s32 	%rd894, %r1013, 4;
	add.s64 	%rd895, %rd839, %rd894;
	ld.f32 	%f366, [%rd895];
	setp.geu.f32 	%p389, %f365, %f366;
	selp.b32 	%r1029, %r1016, %r1013, %p389;
	selp.b32 	%r1030, %r1013, %r1016, %p389;
	mul.wide.s32 	%rd896, %r1018, 4;
	add.s64 	%rd897, %rd839, %rd896;
	ld.f32 	%f367, [%rd897];
	mul.wide.s32 	%rd898, %r1015, 4;
	add.s64 	%rd899, %rd839, %rd898;
	ld.f32 	%f368, [%rd899];
	setp.geu.f32 	%p390, %f367, %f368;
	selp.b32 	%r1031, %r1018, %r1015, %p390;
	selp.b32 	%r1032, %r1015, %r1018, %p390;
	mul.wide.s32 	%rd900, %r1002, 4;
	add.s64 	%rd901, %rd839, %rd900;
	ld.f32 	%f369, [%rd901];
	mul.wide.s32 	%rd902, %r1017, 4;
	add.s64 	%rd903, %rd839, %rd902;
	ld.f32 	%f370, [%rd903];
	setp.geu.f32 	%p391, %f369, %f370;
	selp.b32 	%r1033, %r1002, %r1017, %p391;
	selp.b32 	%r1034, %r1017, %r1002, %p391;
	mul.wide.s32 	%rd904, %r1020, 4;
	add.s64 	%rd905, %rd839, %rd904;
	ld.f32 	%f371, [%rd905];
	mul.wide.s32 	%rd906, %r1004, 4;
	add.s64 	%rd907, %rd839, %rd906;
	ld.f32 	%f372, [%rd907];
	setp.geu.f32 	%p392, %f371, %f372;
	selp.b32 	%r1035, %r1020, %r1004, %p392;
	selp.b32 	%r1036, %r1004, %r1020, %p392;
	mul.wide.s32 	%rd908, %r1022, 4;
	add.s64 	%rd909, %rd839, %rd908;
	ld.f32 	%f373, [%rd909];
	mul.wide.s32 	%rd910, %r1019, 4;
	add.s64 	%rd911, %rd839, %rd910;
	ld.f32 	%f374, [%rd911];
	setp.geu.f32 	%p393, %f373, %f374;
	selp.b32 	%r1037, %r1022, %r1019, %p393;
	selp.b32 	%r1038, %r1019, %r1022, %p393;
	mul.wide.s32 	%rd912, %r1024, 4;
	add.s64 	%rd913, %rd839, %rd912;
	ld.f32 	%f375, [%rd913];
	mul.wide.s32 	%rd914, %r1021, 4;
	add.s64 	%rd915, %rd839, %rd914;
	ld.f32 	%f376, [%rd915];
	setp.geu.f32 	%p394, %f375, %f376;
	selp.b32 	%r1039, %r1024, %r1021, %p394;
	selp.b32 	%r1040, %r1021, %r1024, %p394;
	mul.wide.s32 	%rd916, %r1026, 4;
	add.s64 	%rd917, %rd839, %rd916;
	ld.f32 	%f377, [%rd917];
	mul.wide.s32 	%rd918, %r1023, 4;
	add.s64 	%rd919, %rd839, %rd918;
	ld.f32 	%f378, [%rd919];
	setp.geu.f32 	%p395, %f377, %f378;
	selp.b32 	%r1041, %r1026, %r1023, %p395;
	selp.b32 	%r1042, %r1023, %r1026, %p395;
	mul.wide.s32 	%rd920, %r1028, 4;
	add.s64 	%rd921, %rd839, %rd920;
	ld.f32 	%f379, [%rd921];
	mul.wide.s32 	%rd922, %r1025, 4;
	add.s64 	%rd923, %rd839, %rd922;
	ld.f32 	%f380, [%rd923];
	setp.geu.f32 	%p396, %f379, %f380;
	selp.b32 	%r1043, %r1028, %r1025, %p396;
	selp.b32 	%r1044, %r1025, %r1028, %p396;
	mul.wide.s32 	%rd924, %r1030, 4;
	add.s64 	%rd925, %rd839, %rd924;
	ld.f32 	%f381, [%rd925];
	mul.wide.s32 	%rd926, %r1027, 4;
	add.s64 	%rd927, %rd839, %rd926;
	ld.f32 	%f382, [%rd927];
	setp.geu.f32 	%p397, %f381, %f382;
	selp.b32 	%r1045, %r1030, %r1027, %p397;
	selp.b32 	%r1046, %r1027, %r1030, %p397;
	mul.wide.s32 	%rd928, %r1032, 4;
	add.s64 	%rd929, %rd839, %rd928;
	ld.f32 	%f383, [%rd929];
	mul.wide.s32 	%rd930, %r1029, 4;
	add.s64 	%rd931, %rd839, %rd930;
	ld.f32 	%f384, [%rd931];
	setp.geu.f32 	%p398, %f383, %f384;
	selp.b32 	%r1047, %r1032, %r1029, %p398;
	selp.b32 	%r1048, %r1029, %r1032, %p398;
	mul.wide.s32 	%rd932, %r1034, 4;
	add.s64 	%rd933, %rd839, %rd932;
	ld.f32 	%f385, [%rd933];
	mul.wide.s32 	%rd934, %r1031, 4;
	add.s64 	%rd935, %rd839, %rd934;
	ld.f32 	%f386, [%rd935];
	setp.geu.f32 	%p399, %f385, %f386;
	selp.b32 	%r1049, %r1034, %r1031, %p399;
	selp.b32 	%r1050, %r1031, %r1034, %p399;
	mul.wide.s32 	%rd936, %r1038, 4;
	add.s64 	%rd937, %rd839, %rd936;
	ld.f32 	%f387, [%rd937];
	mul.wide.s32 	%rd938, %r1035, 4;
	add.s64 	%rd939, %rd839, %rd938;
	ld.f32 	%f388, [%rd939];
	setp.geu.f32 	%p400, %f387, %f388;
	selp.b32 	%r1051, %r1038, %r1035, %p400;
	selp.b32 	%r1052, %r1035, %r1038, %p400;
	mul.wide.s32 	%rd940, %r1040, 4;
	add.s64 	%rd941, %rd839, %rd940;
	ld.f32 	%f389, [%rd941];
	mul.wide.s32 	%rd942, %r1037, 4;
	add.s64 	%rd943, %rd839, %rd942;
	ld.f32 	%f390, [%rd943];
	setp.geu.f32 	%p401, %f389, %f390;
	selp.b32 	%r1053, %r1040, %r1037, %p401;
	selp.b32 	%r1054, %r1037, %r1040, %p401;
	mul.wide.s32 	%rd944, %r1042, 4;
	add.s64 	%rd945, %rd839, %rd944;
	ld.f32 	%f391, [%rd945];
	mul.wide.s32 	%rd946, %r1039, 4;
	add.s64 	%rd947, %rd839, %rd946;
	ld.f32 	%f392, [%rd947];
	setp.geu.f32 	%p402, %f391, %f392;
	selp.b32 	%r1055, %r1042, %r1039, %p402;
	selp.b32 	%r1056, %r1039, %r1042, %p402;
	mul.wide.s32 	%rd948, %r1044, 4;
	add.s64 	%rd949, %rd839, %rd948;
	ld.f32 	%f393, [%rd949];
	mul.wide.s32 	%rd950, %r1041, 4;
	add.s64 	%rd951, %rd839, %rd950;
	ld.f32 	%f394, [%rd951];
	setp.geu.f32 	%p403, %f393, %f394;
	selp.b32 	%r1057, %r1044, %r1041, %p403;
	selp.b32 	%r1058, %r1041, %r1044, %p403;
	mul.wide.s32 	%rd952, %r1046, 4;
	add.s64 	%rd953, %rd839, %rd952;
	ld.f32 	%f395, [%rd953];
	mul.wide.s32 	%rd954, %r1043, 4;
	add.s64 	%rd955, %rd839, %rd954;
	ld.f32 	%f396, [%rd955];
	setp.geu.f32 	%p404, %f395, %f396;
	selp.b32 	%r1059, %r1046, %r1043, %p404;
	selp.b32 	%r1060, %r1043, %r1046, %p404;
	mul.wide.s32 	%rd956, %r1048, 4;
	add.s64 	%rd957, %rd839, %rd956;
	ld.f32 	%f397, [%rd957];
	mul.wide.s32 	%rd958, %r1045, 4;
	add.s64 	%rd959, %rd839, %rd958;
	ld.f32 	%f398, [%rd959];
	setp.geu.f32 	%p405, %f397, %f398;
	selp.b32 	%r1061, %r1048, %r1045, %p405;
	selp.b32 	%r1062, %r1045, %r1048, %p405;
	mul.wide.s32 	%rd960, %r1050, 4;
	add.s64 	%rd961, %rd839, %rd960;
	ld.f32 	%f399, [%rd961];
	mul.wide.s32 	%rd962, %r1047, 4;
	add.s64 	%rd963, %rd839, %rd962;
	ld.f32 	%f400, [%rd963];
	setp.geu.f32 	%p406, %f399, %f400;
	selp.b32 	%r1063, %r1050, %r1047, %p406;
	selp.b32 	%r1064, %r1047, %r1050, %p406;
	mul.wide.s32 	%rd964, %r1033, 4;
	add.s64 	%rd965, %rd839, %rd964;
	ld.f32 	%f401, [%rd965];
	mul.wide.s32 	%rd966, %r1049, 4;
	add.s64 	%rd967, %rd839, %rd966;
	ld.f32 	%f402, [%rd967];
	setp.geu.f32 	%p407, %f401, %f402;
	selp.b32 	%r1065, %r1033, %r1049, %p407;
	selp.b32 	%r1066, %r1049, %r1033, %p407;
	mul.wide.s32 	%rd968, %r1052, 4;
	add.s64 	%rd969, %rd839, %rd968;
	ld.f32 	%f403, [%rd969];
	mul.wide.s32 	%rd970, %r1036, 4;
	add.s64 	%rd971, %rd839, %rd970;
	ld.f32 	%f404, [%rd971];
	setp.geu.f32 	%p408, %f403, %f404;
	selp.b32 	%r1067, %r1052, %r1036, %p408;
	selp.b32 	%r1068, %r1036, %r1052, %p408;
	mul.wide.s32 	%rd972, %r1054, 4;
	add.s64 	%rd973, %rd839, %rd972;
	ld.f32 	%f405, [%rd973];
	mul.wide.s32 	%rd974, %r1051, 4;
	add.s64 	%rd975, %rd839, %rd974;
	ld.f32 	%f406, [%rd975];
	setp.geu.f32 	%p409, %f405, %f406;
	selp.b32 	%r1069, %r1054, %r1051, %p409;
	selp.b32 	%r1070, %r1051, %r1054, %p409;
	mul.wide.s32 	%rd976, %r1056, 4;
	add.s64 	%rd977, %rd839, %rd976;
	ld.f32 	%f407, [%rd977];
	mul.wide.s32 	%rd978, %r1053, 4;
	add.s64 	%rd979, %rd839, %rd978;
	ld.f32 	%f408, [%rd979];
	setp.geu.f32 	%p410, %f407, %f408;
	selp.b32 	%r1071, %r1056, %r1053, %p410;
	selp.b32 	%r1072, %r1053, %r1056, %p410;
	mul.wide.s32 	%rd980, %r1058, 4;
	add.s64 	%rd981, %rd839, %rd980;
	ld.f32 	%f409, [%rd981];
	mul.wide.s32 	%rd982, %r1055, 4;
	add.s64 	%rd983, %rd839, %rd982;
	ld.f32 	%f410, [%rd983];
	setp.geu.f32 	%p411, %f409, %f410;
	selp.b32 	%r1073, %r1058, %r1055, %p411;
	selp.b32 	%r1074, %r1055, %r1058, %p411;
	mul.wide.s32 	%rd984, %r1060, 4;
	add.s64 	%rd985, %rd839, %rd984;
	ld.f32 	%f411, [%rd985];
	mul.wide.s32 	%rd986, %r1057, 4;
	add.s64 	%rd987, %rd839, %rd986;
	ld.f32 	%f412, [%rd987];
	setp.geu.f32 	%p412, %f411, %f412;
	selp.b32 	%r1075, %r1060, %r1057, %p412;
	selp.b32 	%r1076, %r1057, %r1060, %p412;
	mul.wide.s32 	%rd988, %r1062, 4;
	add.s64 	%rd989, %rd839, %rd988;
	ld.f32 	%f413, [%rd989];
	mul.wide.s32 	%rd990, %r1059, 4;
	add.s64 	%rd991, %rd839, %rd990;
	ld.f32 	%f414, [%rd991];
	setp.geu.f32 	%p413, %f413, %f414;
	selp.b32 	%r1077, %r1062, %r1059, %p413;
	selp.b32 	%r1078, %r1059, %r1062, %p413;
	mul.wide.s32 	%rd992, %r1064, 4;
	add.s64 	%rd993, %rd839, %rd992;
	ld.f32 	%f415, [%rd993];
	mul.wide.s32 	%rd994, %r1061, 4;
	add.s64 	%rd995, %rd839, %rd994;
	ld.f32 	%f416, [%rd995];
	setp.geu.f32 	%p414, %f415, %f416;
	selp.b32 	%r1079, %r1064, %r1061, %p414;
	selp.b32 	%r1080, %r1061, %r1064, %p414;
	mul.wide.s32 	%rd996, %r1066, 4;
	add.s64 	%rd997, %rd839, %rd996;
	ld.f32 	%f417, [%rd997];
	mul.wide.s32 	%rd998, %r1063, 4;
	add.s64 	%rd999, %rd839, %rd998;
	ld.f32 	%f418, [%rd999];
	setp.geu.f32 	%p415, %f417, %f418;
	selp.b32 	%r1081, %r1066, %r1063, %p415;
	selp.b32 	%r1082, %r1063, %r1066, %p415;
	mul.wide.s32 	%rd1000, %r1070, 4;
	add.s64 	%rd1001, %rd839, %rd1000;
	ld.f32 	%f419, [%rd1001];
	mul.wide.s32 	%rd1002, %r1067, 4;
	add.s64 	%rd1003, %rd839, %rd1002;
	ld.f32 	%f420, [%rd1003];
	setp.geu.f32 	%p416, %f419, %f420;
	selp.b32 	%r1083, %r1070, %r1067, %p416;
	selp.b32 	%r1084, %r1067, %r1070, %p416;
	mul.wide.s32 	%rd1004, %r1072, 4;
	add.s64 	%rd1005, %rd839, %rd1004;
	ld.f32 	%f421, [%rd1005];
	mul.wide.s32 	%rd1006, %r1069, 4;
	add.s64 	%rd1007, %rd839, %rd1006;
	ld.f32 	%f422, [%rd1007];
	setp.geu.f32 	%p417, %f421, %f422;
	selp.b32 	%r1085, %r1072, %r1069, %p417;
	selp.b32 	%r1086, %r1069, %r1072, %p417;
	mul.wide.s32 	%rd1008, %r1074, 4;
	add.s64 	%rd1009, %rd839, %rd1008;
	ld.f32 	%f423, [%rd1009];
	mul.wide.s32 	%rd1010, %r1071, 4;
	add.s64 	%rd1011, %rd839, %rd1010;
	ld.f32 	%f424, [%rd1011];
	setp.geu.f32 	%p418, %f423, %f424;
	selp.b32 	%r1087, %r1074, %r1071, %p418;
	selp.b32 	%r1088, %r1071, %r1074, %p418;
	mul.wide.s32 	%rd1012, %r1076, 4;
	add.s64 	%rd1013, %rd839, %rd1012;
	ld.f32 	%f425, [%rd1013];
	mul.wide.s32 	%rd1014, %r1073, 4;
	add.s64 	%rd1015, %rd839, %rd1014;
	ld.f32 	%f426, [%rd1015];
	setp.geu.f32 	%p419, %f425, %f426;
	selp.b32 	%r1089, %r1076, %r1073, %p419;
	selp.b32 	%r1090, %r1073, %r1076, %p419;
	mul.wide.s32 	%rd1016, %r1078, 4;
	add.s64 	%rd1017, %rd839, %rd1016;
	ld.f32 	%f427, [%rd1017];
	mul.wide.s32 	%rd1018, %r1075, 4;
	add.s64 	%rd1019, %rd839, %rd1018;
	ld.f32 	%f428, [%rd1019];
	setp.geu.f32 	%p420, %f427, %f428;
	selp.b32 	%r1091, %r1078, %r1075, %p420;
	selp.b32 	%r1092, %r1075, %r1078, %p420;
	mul.wide.s32 	%rd1020, %r1080, 4;
	add.s64 	%rd1021, %rd839, %rd1020;
	ld.f32 	%f429, [%rd1021];
	mul.wide.s32 	%rd1022, %r1077, 4;
	add.s64 	%rd1023, %rd839, %rd1022;
	ld.f32 	%f430, [%rd1023];
	setp.geu.f32 	%p421, %f429, %f430;
	selp.b32 	%r1093, %r1080, %r1077, %p421;
	selp.b32 	%r1094, %r1077, %r1080, %p421;
	mul.wide.s32 	%rd1024, %r1082, 4;
	add.s64 	%rd1025, %rd839, %rd1024;
	ld.f32 	%f431, [%rd1025];
	mul.wide.s32 	%rd1026, %r1079, 4;
	add.s64 	%rd1027, %rd839, %rd1026;
	ld.f32 	%f432, [%rd1027];
	setp.geu.f32 	%p422, %f431, %f432;
	selp.b32 	%r1095, %r1082, %r1079, %p422;
	selp.b32 	%r1096, %r1079, %r1082, %p422;
	mul.wide.s32 	%rd1028, %r1065, 4;
	add.s64 	%rd1029, %rd839, %rd1028;
	ld.f32 	%f433, [%rd1029];
	mul.wide.s32 	%rd1030, %r1081, 4;
	add.s64 	%rd1031, %rd839, %rd1030;
	ld.f32 	%f434, [%rd1031];
	setp.geu.f32 	%p423, %f433, %f434;
	selp.b32 	%r1097, %r1065, %r1081, %p423;
	selp.b32 	%r1098, %r1081, %r1065, %p423;
	mul.wide.s32 	%rd1032, %r1084, 4;
	add.s64 	%rd1033, %rd839, %rd1032;
	ld.f32 	%f435, [%rd1033];
	mul.wide.s32 	%rd1034, %r1068, 4;
	add.s64 	%rd1035, %rd839, %rd1034;
	ld.f32 	%f436, [%rd1035];
	setp.geu.f32 	%p424, %f435, %f436;
	selp.b32 	%r1099, %r1084, %r1068, %p424;
	selp.b32 	%r1100, %r1068, %r1084, %p424;
	mul.wide.s32 	%rd1036, %r1086, 4;
	add.s64 	%rd1037, %rd839, %rd1036;
	ld.f32 	%f437, [%rd1037];
	mul.wide.s32 	%rd1038, %r1083, 4;
	add.s64 	%rd1039, %rd839, %rd1038;
	ld.f32 	%f438, [%rd1039];
	setp.geu.f32 	%p425, %f437, %f438;
	selp.b32 	%r1101, %r1086, %r1083, %p425;
	selp.b32 	%r1102, %r1083, %r1086, %p425;
	mul.wide.s32 	%rd1040, %r1088, 4;
	add.s64 	%rd1041, %rd839, %rd1040;
	ld.f32 	%f439, [%rd1041];
	mul.wide.s32 	%rd1042, %r1085, 4;
	add.s64 	%rd1043, %rd839, %rd1042;
	ld.f32 	%f440, [%rd1043];
	setp.geu.f32 	%p426, %f439, %f440;
	selp.b32 	%r1103, %r1088, %r1085, %p426;
	selp.b32 	%r1104, %r1085, %r1088, %p426;
	mul.wide.s32 	%rd1044, %r1090, 4;
	add.s64 	%rd1045, %rd839, %rd1044;
	ld.f32 	%f441, [%rd1045];
	mul.wide.s32 	%rd1046, %r1087, 4;
	add.s64 	%rd1047, %rd839, %rd1046;
	ld.f32 	%f442, [%rd1047];
	setp.geu.f32 	%p427, %f441, %f442;
	selp.b32 	%r1105, %r1090, %r1087, %p427;
	selp.b32 	%r1106, %r1087, %r1090, %p427;
	mul.wide.s32 	%rd1048, %r1092, 4;
	add.s64 	%rd1049, %rd839, %rd1048;
	ld.f32 	%f443, [%rd1049];
	mul.wide.s32 	%rd1050, %r1089, 4;
	add.s64 	%rd1051, %rd839, %rd1050;
	ld.f32 	%f444, [%rd1051];
	setp.geu.f32 	%p428, %f443, %f444;
	selp.b32 	%r1107, %r1092, %r1089, %p428;
	selp.b32 	%r1108, %r1089, %r1092, %p428;
	mul.wide.s32 	%rd1052, %r1094, 4;
	add.s64 	%rd1053, %rd839, %rd1052;
	ld.f32 	%f445, [%rd1053];
	mul.wide.s32 	%rd1054, %r1091, 4;
	add.s64 	%rd1055, %rd839, %rd1054;
	ld.f32 	%f446, [%rd1055];
	setp.geu.f32 	%p429, %f445, %f446;
	selp.b32 	%r1109, %r1094, %r1091, %p429;
	selp.b32 	%r1110, %r1091, %r1094, %p429;
	mul.wide.s32 	%rd1056, %r1096, 4;
	add.s64 	%rd1057, %rd839, %rd1056;
	ld.f32 	%f447, [%rd1057];
	mul.wide.s32 	%rd1058, %r1093, 4;
	add.s64 	%rd1059, %rd839, %rd1058;
	ld.f32 	%f448, [%rd1059];
	setp.geu.f32 	%p430, %f447, %f448;
	selp.b32 	%r1111, %r1096, %r1093, %p430;
	selp.b32 	%r1112, %r1093, %r1096, %p430;
	mul.wide.s32 	%rd1060, %r1098, 4;
	add.s64 	%rd1061, %rd839, %rd1060;
	ld.f32 	%f449, [%rd1061];
	mul.wide.s32 	%rd1062, %r1095, 4;
	add.s64 	%rd1063, %rd839, %rd1062;
	ld.f32 	%f450, [%rd1063];
	setp.geu.f32 	%p431, %f449, %f450;
	selp.b32 	%r1113, %r1098, %r1095, %p431;
	selp.b32 	%r1114, %r1095, %r1098, %p431;
	mul.wide.s32 	%rd1064, %r1102, 4;
	add.s64 	%rd1065, %rd839, %rd1064;
	ld.f32 	%f451, [%rd1065];
	mul.wide.s32 	%rd1066, %r1099, 4;
	add.s64 	%rd1067, %rd839, %rd1066;
	ld.f32 	%f452, [%rd1067];
	setp.geu.f32 	%p432, %f451, %f452;
	selp.b32 	%r1115, %r1102, %r1099, %p432;
	selp.b32 	%r1116, %r1099, %r1102, %p432;
	mul.wide.s32 	%rd1068, %r1104, 4;
	add.s64 	%rd1069, %rd839, %rd1068;
	ld.f32 	%f453, [%rd1069];
	mul.wide.s32 	%rd1070, %r1101, 4;
	add.s64 	%rd1071, %rd839, %rd1070;
	ld.f32 	%f454, [%rd1071];
	setp.geu.f32 	%p433, %f453, %f454;
	selp.b32 	%r1117, %r1104, %r1101, %p433;
	selp.b32 	%r1118, %r1101, %r1104, %p433;
	mul.wide.s32 	%rd1072, %r1106, 4;
	add.s64 	%rd1073, %rd839, %rd1072;
	ld.f32 	%f455, [%rd1073];
	mul.wide.s32 	%rd1074, %r1103, 4;
	add.s64 	%rd1075, %rd839, %rd1074;
	ld.f32 	%f456, [%rd1075];
	setp.geu.f32 	%p434, %f455, %f456;
	selp.b32 	%r1119, %r1106, %r1103, %p434;
	selp.b32 	%r1120, %r1103, %r1106, %p434;
	mul.wide.s32 	%rd1076, %r1108, 4;
	add.s64 	%rd1077, %rd839, %rd1076;
	ld.f32 	%f457, [%rd1077];
	mul.wide.s32 	%rd1078, %r1105, 4;
	add.s64 	%rd1079, %rd839, %rd1078;
	ld.f32 	%f458, [%rd1079];
	setp.geu.f32 	%p435, %f457, %f458;
	selp.b32 	%r1121, %r1108, %r1105, %p435;
	selp.b32 	%r1122, %r1105, %r1108, %p435;
	mul.wide.s32 	%rd1080, %r1110, 4;
	add.s64 	%rd1081, %rd839, %rd1080;
	ld.f32 	%f459, [%rd1081];
	mul.wide.s32 	%rd1082, %r1107, 4;
	add.s64 	%rd1083, %rd839, %rd1082;
	ld.f32 	%f460, [%rd1083];
	setp.geu.f32 	%p436, %f459, %f460;
	selp.b32 	%r1123, %r1110, %r1107, %p436;
	selp.b32 	%r1124, %r1107, %r1110, %p436;
	mul.wide.s32 	%rd1084, %r1112, 4;
	add.s64 	%rd1085, %rd839, %rd1084;
	ld.f32 	%f461, [%rd1085];
	mul.wide.s32 	%rd1086, %r1109, 4;
	add.s64 	%rd1087, %rd839, %rd1086;
	ld.f32 	%f462, [%rd1087];
	setp.geu.f32 	%p437, %f461, %f462;
	selp.b32 	%r1125, %r1112, %r1109, %p437;
	selp.b32 	%r1126, %r1109, %r1112, %p437;
	mul.wide.s32 	%rd1088, %r1114, 4;
	add.s64 	%rd1089, %rd839, %rd1088;
	ld.f32 	%f463, [%rd1089];
	mul.wide.s32 	%rd1090, %r1111, 4;
	add.s64 	%rd1091, %rd839, %rd1090;
	ld.f32 	%f464, [%rd1091];
	setp.geu.f32 	%p438, %f463, %f464;
	selp.b32 	%r1127, %r1114, %r1111, %p438;
	selp.b32 	%r1128, %r1111, %r1114, %p438;
	mul.wide.s32 	%rd1092, %r1097, 4;
	add.s64 	%rd1093, %rd839, %rd1092;
	ld.f32 	%f465, [%rd1093];
	mul.wide.s32 	%rd1094, %r1113, 4;
	add.s64 	%rd1095, %rd839, %rd1094;
	ld.f32 	%f466, [%rd1095];
	setp.geu.f32 	%p439, %f465, %f466;
	selp.b32 	%r1129, %r1097, %r1113, %p439;
	selp.b32 	%r1130, %r1113, %r1097, %p439;
	mul.wide.s32 	%rd1096, %r1116, 4;
	add.s64 	%rd1097, %rd839, %rd1096;
	ld.f32 	%f467, [%rd1097];
	mul.wide.s32 	%rd1098, %r1100, 4;
	add.s64 	%rd1099, %rd839, %rd1098;
	ld.f32 	%f468, [%rd1099];
	setp.geu.f32 	%p440, %f467, %f468;
	selp.b32 	%r1131, %r1116, %r1100, %p440;
	selp.b32 	%r1132, %r1100, %r1116, %p440;
	mul.wide.s32 	%rd1100, %r1118, 4;
	add.s64 	%rd1101, %rd839, %rd1100;
	ld.f32 	%f469, [%rd1101];
	mul.wide.s32 	%rd1102, %r1115, 4;
	add.s64 	%rd1103, %rd839, %rd1102;
	ld.f32 	%f470, [%rd1103];
	setp.geu.f32 	%p441, %f469, %f470;
	selp.b32 	%r1133, %r1118, %r1115, %p441;
	selp.b32 	%r1134, %r1115, %r1118, %p441;
	mul.wide.s32 	%rd1104, %r1120, 4;
	add.s64 	%rd1105, %rd839, %rd1104;
	ld.f32 	%f471, [%rd1105];
	mul.wide.s32 	%rd1106, %r1117, 4;
	add.s64 	%rd1107, %rd839, %rd1106;
	ld.f32 	%f472, [%rd1107];
	setp.geu.f32 	%p442, %f471, %f472;
	selp.b32 	%r1135, %r1120, %r1117, %p442;
	selp.b32 	%r1136, %r1117, %r1120, %p442;
	mul.wide.s32 	%rd1108, %r1122, 4;
	add.s64 	%rd1109, %rd839, %rd1108;
	ld.f32 	%f473, [%rd1109];
	mul.wide.s32 	%rd1110, %r1119, 4;
	add.s64 	%rd1111, %rd839, %rd1110;
	ld.f32 	%f474, [%rd1111];
	setp.geu.f32 	%p443, %f473, %f474;
	selp.b32 	%r1137, %r1122, %r1119, %p443;
	selp.b32 	%r1138, %r1119, %r1122, %p443;
	mul.wide.s32 	%rd1112, %r1124, 4;
	add.s64 	%rd1113, %rd839, %rd1112;
	ld.f32 	%f475, [%rd1113];
	mul.wide.s32 	%rd1114, %r1121, 4;
	add.s64 	%rd1115, %rd839, %rd1114;
	ld.f32 	%f476, [%rd1115];
	setp.geu.f32 	%p444, %f475, %f476;
	selp.b32 	%r1139, %r1124, %r1121, %p444;
	selp.b32 	%r1140, %r1121, %r1124, %p444;
	mul.wide.s32 	%rd1116, %r1126, 4;
	add.s64 	%rd1117, %rd839, %rd1116;
	ld.f32 	%f477, [%rd1117];
	mul.wide.s32 	%rd1118, %r1123, 4;
	add.s64 	%rd1119, %rd839, %rd1118;
	ld.f32 	%f478, [%rd1119];
	setp.geu.f32 	%p445, %f477, %f478;
	selp.b32 	%r1141, %r1126, %r1123, %p445;
	selp.b32 	%r1142, %r1123, %r1126, %p445;
	mul.wide.s32 	%rd1120, %r1128, 4;
	add.s64 	%rd1121, %rd839, %rd1120;
	ld.f32 	%f479, [%rd1121];
	mul.wide.s32 	%rd1122, %r1125, 4;
	add.s64 	%rd1123, %rd839, %rd1122;
	ld.f32 	%f480, [%rd1123];
	setp.geu.f32 	%p446, %f479, %f480;
	selp.b32 	%r1143, %r1128, %r1125, %p446;
	selp.b32 	%r1144, %r1125, %r1128, %p446;
	mul.wide.s32 	%rd1124, %r1130, 4;
	add.s64 	%rd1125, %rd839, %rd1124;
	ld.f32 	%f481, [%rd1125];
	mul.wide.s32 	%rd1126, %r1127, 4;
	add.s64 	%rd1127, %rd839, %rd1126;
	ld.f32 	%f482, [%rd1127];
	setp.geu.f32 	%p447, %f481, %f482;
	selp.b32 	%r1145, %r1130, %r1127, %p447;
	selp.b32 	%r1146, %r1127, %r1130, %p447;
	mul.wide.s32 	%rd1128, %r1134, 4;
	add.s64 	%rd1129, %rd839, %rd1128;
	ld.f32 	%f483, [%rd1129];
	mul.wide.s32 	%rd1130, %r1131, 4;
	add.s64 	%rd1131, %rd839, %rd1130;
	ld.f32 	%f484, [%rd1131];
	setp.geu.f32 	%p448, %f483, %f484;
	selp.b32 	%r1147, %r1134, %r1131, %p448;
	selp.b32 	%r1148, %r1131, %r1134, %p448;
	mul.wide.s32 	%rd1132, %r1136, 4;
	add.s64 	%rd1133, %rd839, %rd1132;
	ld.f32 	%f485, [%rd1133];
	mul.wide.s32 	%rd1134, %r1133, 4;
	add.s64 	%rd1135, %rd839, %rd1134;
	ld.f32 	%f486, [%rd1135];
	setp.geu.f32 	%p449, %f485, %f486;
	selp.b32 	%r1149, %r1136, %r1133, %p449;
	selp.b32 	%r1150, %r1133, %r1136, %p449;
	mul.wide.s32 	%rd1136, %r1138, 4;
	add.s64 	%rd1137, %rd839, %rd1136;
	ld.f32 	%f487, [%rd1137];
	mul.wide.s32 	%rd1138, %r1135, 4;
	add.s64 	%rd1139, %rd839, %rd1138;
	ld.f32 	%f488, [%rd1139];
	setp.geu.f32 	%p450, %f487, %f488;
	selp.b32 	%r1151, %r1138, %r1135, %p450;
	selp.b32 	%r1152, %r1135, %r1138, %p450;
	mul.wide.s32 	%rd1140, %r1140, 4;
	add.s64 	%rd1141, %rd839, %rd1140;
	ld.f32 	%f489, [%rd1141];
	mul.wide.s32 	%rd1142, %r1137, 4;
	add.s64 	%rd1143, %rd839, %rd1142;
	ld.f32 	%f490, [%rd1143];
	setp.geu.f32 	%p451, %f489, %f490;
	selp.b32 	%r1153, %r1140, %r1137, %p451;
	selp.b32 	%r1154, %r1137, %r1140, %p451;
	mul.wide.s32 	%rd1144, %r1142, 4;
	add.s64 	%rd1145, %rd839, %rd1144;
	ld.f32 	%f491, [%rd1145];
	mul.wide.s32 	%rd1146, %r1139, 4;
	add.s64 	%rd1147, %rd839, %rd1146;
	ld.f32 	%f492, [%rd1147];
	setp.geu.f32 	%p452, %f491, %f492;
	selp.b32 	%r1155, %r1142, %r1139, %p452;
	selp.b32 	%r1156, %r1139, %r1142, %p452;
	mul.wide.s32 	%rd1148, %r1144, 4;
	add.s64 	%rd1149, %rd839, %rd1148;
	ld.f32 	%f493, [%rd1149];
	mul.wide.s32 	%rd1150, %r1141, 4;
	add.s64 	%rd1151, %rd839, %rd1150;
	ld.f32 	%f494, [%rd1151];
	setp.geu.f32 	%p453, %f493, %f494;
	selp.b32 	%r1157, %r1144, %r1141, %p453;
	selp.b32 	%r1158, %r1141, %r1144, %p453;
	mul.wide.s32 	%rd1152, %r1146, 4;
	add.s64 	%rd1153, %rd839, %rd1152;
	ld.f32 	%f495, [%rd1153];
	mul.wide.s32 	%rd1154, %r1143, 4;
	add.s64 	%rd1155, %rd839, %rd1154;
	ld.f32 	%f496, [%rd1155];
	setp.geu.f32 	%p454, %f495, %f496;
	selp.b32 	%r1159, %r1146, %r1143, %p454;
	selp.b32 	%r1160, %r1143, %r1146, %p454;
	mul.wide.s32 	%rd1156, %r1129, 4;
	add.s64 	%rd1157, %rd839, %rd1156;
	ld.f32 	%f497, [%rd1157];
	mul.wide.s32 	%rd1158, %r1145, 4;
	add.s64 	%rd1159, %rd839, %rd1158;
	ld.f32 	%f498, [%rd1159];
	setp.geu.f32 	%p455, %f497, %f498;
	selp.b32 	%r1161, %r1129, %r1145, %p455;
	selp.b32 	%r1162, %r1145, %r1129, %p455;
	mul.wide.s32 	%rd1160, %r1148, 4;
	add.s64 	%rd1161, %rd839, %rd1160;
	ld.f32 	%f499, [%rd1161];
	mul.wide.s32 	%rd1162, %r1132, 4;
	add.s64 	%rd1163, %rd839, %rd1162;
	ld.f32 	%f500, [%rd1163];
	setp.geu.f32 	%p456, %f499, %f500;
	selp.b32 	%r1163, %r1148, %r1132, %p456;
	selp.b32 	%r1164, %r1132, %r1148, %p456;
	mul.wide.s32 	%rd1164, %r1150, 4;
	add.s64 	%rd1165, %rd839, %rd1164;
	ld.f32 	%f501, [%rd1165];
	mul.wide.s32 	%rd1166, %r1147, 4;
	add.s64 	%rd1167, %rd839, %rd1166;
	ld.f32 	%f502, [%rd1167];
	setp.geu.f32 	%p457, %f501, %f502;
	selp.b32 	%r1165, %r1150, %r1147, %p457;
	selp.b32 	%r1166, %r1147, %r1150, %p457;
	mul.wide.s32 	%rd1168, %r1152, 4;
	add.s64 	%rd1169, %rd839, %rd1168;
	ld.f32 	%f503, [%rd1169];
	mul.wide.s32 	%rd1170, %r1149, 4;
	add.s64 	%rd1171, %rd839, %rd1170;
	ld.f32 	%f504, [%rd1171];
	setp.geu.f32 	%p458, %f503, %f504;
	selp.b32 	%r1167, %r1152, %r1149, %p458;
	selp.b32 	%r1168, %r1149, %r1152, %p458;
	mul.wide.s32 	%rd1172, %r1154, 4;
	add.s64 	%rd1173, %rd839, %rd1172;
	ld.f32 	%f505, [%rd1173];
	mul.wide.s32 	%rd1174, %r1151, 4;
	add.s64 	%rd1175, %rd839, %rd1174;
	ld.f32 	%f506, [%rd1175];
	setp.geu.f32 	%p459, %f505, %f506;
	selp.b32 	%r1169, %r1154, %r1151, %p459;
	selp.b32 	%r1170, %r1151, %r1154, %p459;
	mul.wide.s32 	%rd1176, %r1156, 4;
	add.s64 	%rd1177, %rd839, %rd1176;
	ld.f32 	%f507, [%rd1177];
	mul.wide.s32 	%rd1178, %r1153, 4;
	add.s64 	%rd1179, %rd839, %rd1178;
	ld.f32 	%f508, [%rd1179];
	setp.geu.f32 	%p460, %f507, %f508;
	selp.b32 	%r1171, %r1156, %r1153, %p460;
	selp.b32 	%r1172, %r1153, %r1156, %p460;
	mul.wide.s32 	%rd1180, %r1158, 4;
	add.s64 	%rd1181, %rd839, %rd1180;
	ld.f32 	%f509, [%rd1181];
	mul.wide.s32 	%rd1182, %r1155, 4;
	add.s64 	%rd1183, %rd839, %rd1182;
	ld.f32 	%f510, [%rd1183];
	setp.geu.f32 	%p461, %f509, %f510;
	selp.b32 	%r1173, %r1158, %r1155, %p461;
	selp.b32 	%r1174, %r1155, %r1158, %p461;
	mul.wide.s32 	%rd1184, %r1160, 4;
	add.s64 	%rd1185, %rd839, %rd1184;
	ld.f32 	%f511, [%rd1185];
	mul.wide.s32 	%rd1186, %r1157, 4;
	add.s64 	%rd1187, %rd839, %rd1186;
	ld.f32 	%f512, [%rd1187];
	setp.geu.f32 	%p462, %f511, %f512;
	selp.b32 	%r1175, %r1160, %r1157, %p462;
	selp.b32 	%r1176, %r1157, %r1160, %p462;
	mul.wide.s32 	%rd1188, %r1162, 4;
	add.s64 	%rd1189, %rd839, %rd1188;
	ld.f32 	%f513, [%rd1189];
	mul.wide.s32 	%rd1190, %r1159, 4;
	add.s64 	%rd1191, %rd839, %rd1190;
	ld.f32 	%f514, [%rd1191];
	setp.geu.f32 	%p463, %f513, %f514;
	selp.b32 	%r1177, %r1162, %r1159, %p463;
	selp.b32 	%r1178, %r1159, %r1162, %p463;
	mul.wide.s32 	%rd1192, %r1166, 4;
	add.s64 	%rd1193, %rd839, %rd1192;
	ld.f32 	%f515, [%rd1193];
	mul.wide.s32 	%rd1194, %r1163, 4;
	add.s64 	%rd1195, %rd839, %rd1194;
	ld.f32 	%f516, [%rd1195];
	setp.geu.f32 	%p464, %f515, %f516;
	selp.b32 	%r1179, %r1166, %r1163, %p464;
	selp.b32 	%r1180, %r1163, %r1166, %p464;
	mul.wide.s32 	%rd1196, %r1168, 4;
	add.s64 	%rd1197, %rd839, %rd1196;
	ld.f32 	%f517, [%rd1197];
	mul.wide.s32 	%rd1198, %r1165, 4;
	add.s64 	%rd1199, %rd839, %rd1198;
	ld.f32 	%f518, [%rd1199];
	setp.geu.f32 	%p465, %f517, %f518;
	selp.b32 	%r1181, %r1168, %r1165, %p465;
	selp.b32 	%r1182, %r1165, %r1168, %p465;
	mul.wide.s32 	%rd1200, %r1170, 4;
	add.s64 	%rd1201, %rd839, %rd1200;
	ld.f32 	%f519, [%rd1201];
	mul.wide.s32 	%rd1202, %r1167, 4;
	add.s64 	%rd1203, %rd839, %rd1202;
	ld.f32 	%f520, [%rd1203];
	setp.geu.f32 	%p466, %f519, %f520;
	selp.b32 	%r1183, %r1170, %r1167, %p466;
	selp.b32 	%r1184, %r1167, %r1170, %p466;
	mul.wide.s32 	%rd1204, %r1172, 4;
	add.s64 	%rd1205, %rd839, %rd1204;
	ld.f32 	%f521, [%rd1205];
	mul.wide.s32 	%rd1206, %r1169, 4;
	add.s64 	%rd1207, %rd839, %rd1206;
	ld.f32 	%f522, [%rd1207];
	setp.geu.f32 	%p467, %f521, %f522;
	selp.b32 	%r1185, %r1172, %r1169, %p467;
	selp.b32 	%r1186, %r1169, %r1172, %p467;
	mul.wide.s32 	%rd1208, %r1174, 4;
	add.s64 	%rd1209, %rd839, %rd1208;
	ld.f32 	%f523, [%rd1209];
	mul.wide.s32 	%rd1210, %r1171, 4;
	add.s64 	%rd1211, %rd839, %rd1210;
	ld.f32 	%f524, [%rd1211];
	setp.geu.f32 	%p468, %f523, %f524;
	selp.b32 	%r1187, %r1174, %r1171, %p468;
	selp.b32 	%r1188, %r1171, %r1174, %p468;
	mul.wide.s32 	%rd1212, %r1176, 4;
	add.s64 	%rd1213, %rd839, %rd1212;
	ld.f32 	%f525, [%rd1213];
	mul.wide.s32 	%rd1214, %r1173, 4;
	add.s64 	%rd1215, %rd839, %rd1214;
	ld.f32 	%f526, [%rd1215];
	setp.geu.f32 	%p469, %f525, %f526;
	selp.b32 	%r1189, %r1176, %r1173, %p469;
	selp.b32 	%r1190, %r1173, %r1176, %p469;
	mul.wide.s32 	%rd1216, %r1178, 4;
	add.s64 	%rd1217, %rd839, %rd1216;
	ld.f32 	%f527, [%rd1217];
	mul.wide.s32 	%rd1218, %r1175, 4;
	add.s64 	%rd1219, %rd839, %rd1218;
	ld.f32 	%f528, [%rd1219];
	setp.geu.f32 	%p470, %f527, %f528;
	selp.b32 	%r1191, %r1178, %r1175, %p470;
	selp.b32 	%r1192, %r1175, %r1178, %p470;
	mul.wide.s32 	%rd1220, %r1161, 4;
	add.s64 	%rd1221, %rd839, %rd1220;
	ld.f32 	%f529, [%rd1221];
	mul.wide.s32 	%rd1222, %r1177, 4;
	add.s64 	%rd1223, %rd839, %rd1222;
	ld.f32 	%f530, [%rd1223];
	setp.geu.f32 	%p471, %f529, %f530;
	selp.b32 	%r1193, %r1161, %r1177, %p471;
	selp.b32 	%r1194, %r1177, %r1161, %p471;
	mul.wide.s32 	%rd1224, %r1180, 4;
	add.s64 	%rd1225, %rd839, %rd1224;
	ld.f32 	%f531, [%rd1225];
	mul.wide.s32 	%rd1226, %r1164, 4;
	add.s64 	%rd1227, %rd839, %rd1226;
	ld.f32 	%f532, [%rd1227];
	setp.geu.f32 	%p472, %f531, %f532;
	selp.b32 	%r1195, %r1180, %r1164, %p472;
	selp.b32 	%r1196, %r1164, %r1180, %p472;
	mul.wide.s32 	%rd1228, %r1182, 4;
	add.s64 	%rd1229, %rd839, %rd1228;
	ld.f32 	%f533, [%rd1229];
	mul.wide.s32 	%rd1230, %r1179, 4;
	add.s64 	%rd1231, %rd839, %rd1230;
	ld.f32 	%f534, [%rd1231];
	setp.geu.f32 	%p473, %f533, %f534;
	selp.b32 	%r1197, %r1182, %r1179, %p473;
	selp.b32 	%r1198, %r1179, %r1182, %p473;
	mul.wide.s32 	%rd1232, %r1184, 4;
	add.s64 	%rd1233, %rd839, %rd1232;
	ld.f32 	%f535, [%rd1233];
	mul.wide.s32 	%rd1234, %r1181, 4;
	add.s64 	%rd1235, %rd839, %rd1234;
	ld.f32 	%f536, [%rd1235];
	setp.geu.f32 	%p474, %f535, %f536;
	selp.b32 	%r1199, %r1184, %r1181, %p474;
	selp.b32 	%r1200, %r1181, %r1184, %p474;
	mul.wide.s32 	%rd1236, %r1186, 4;
	add.s64 	%rd1237, %rd839, %rd1236;
	ld.f32 	%f537, [%rd1237];
	mul.wide.s32 	%rd1238, %r1183, 4;
	add.s64 	%rd1239, %rd839, %rd1238;
	ld.f32 	%f538, [%rd1239];
	setp.geu.f32 	%p475, %f537, %f538;
	selp.b32 	%r1201, %r1186, %r1183, %p475;
	selp.b32 	%r1202, %r1183, %r1186, %p475;
	mul.wide.s32 	%rd1240, %r1188, 4;
	add.s64 	%rd1241, %rd839, %rd1240;
	ld.f32 	%f539, [%rd1241];
	mul.wide.s32 	%rd1242, %r1185, 4;
	add.s64 	%rd1243, %rd839, %rd1242;
	ld.f32 	%f540, [%rd1243];
	setp.geu.f32 	%p476, %f539, %f540;
	selp.b32 	%r1203, %r1188, %r1185, %p476;
	selp.b32 	%r1204, %r1185, %r1188, %p476;
	mul.wide.s32 	%rd1244, %r1190, 4;
	add.s64 	%rd1245, %rd839, %rd1244;
	ld.f32 	%f541, [%rd1245];
	mul.wide.s32 	%rd1246, %r1187, 4;
	add.s64 	%rd1247, %rd839, %rd1246;
	ld.f32 	%f542, [%rd1247];
	setp.geu.f32 	%p477, %f541, %f542;
	selp.b32 	%r1205, %r1190, %r1187, %p477;
	selp.b32 	%r1206, %r1187, %r1190, %p477;
	mul.wide.s32 	%rd1248, %r1192, 4;
	add.s64 	%rd1249, %rd839, %rd1248;
	ld.f32 	%f543, [%rd1249];
	mul.wide.s32 	%rd1250, %r1189, 4;
	add.s64 	%rd1251, %rd839, %rd1250;
	ld.f32 	%f544, [%rd1251];
	setp.geu.f32 	%p478, %f543, %f544;
	selp.b32 	%r1207, %r1192, %r1189, %p478;
	selp.b32 	%r1208, %r1189, %r1192, %p478;
	mul.wide.s32 	%rd1252, %r1194, 4;
	add.s64 	%rd1253, %rd839, %rd1252;
	ld.f32 	%f545, [%rd1253];
	mul.wide.s32 	%rd1254, %r1191, 4;
	add.s64 	%rd1255, %rd839, %rd1254;
	ld.f32 	%f546, [%rd1255];
	setp.geu.f32 	%p479, %f545, %f546;
	selp.b32 	%r1209, %r1194, %r1191, %p479;
	selp.b32 	%r1210, %r1191, %r1194, %p479;
	mul.wide.s32 	%rd1256, %r1198, 4;
	add.s64 	%rd1257, %rd839, %rd1256;
	ld.f32 	%f547, [%rd1257];
	mul.wide.s32 	%rd1258, %r1195, 4;
	add.s64 	%rd1259, %rd839, %rd1258;
	ld.f32 	%f548, [%rd1259];
	setp.geu.f32 	%p480, %f547, %f548;
	selp.b32 	%r1211, %r1198, %r1195, %p480;
	selp.b32 	%r1212, %r1195, %r1198, %p480;
	mul.wide.s32 	%rd1260, %r1200, 4;
	add.s64 	%rd1261, %rd839, %rd1260;
	ld.f32 	%f549, [%rd1261];
	mul.wide.s32 	%rd1262, %r1197, 4;
	add.s64 	%rd1263, %rd839, %rd1262;
	ld.f32 	%f550, [%rd1263];
	setp.geu.f32 	%p481, %f549, %f550;
	selp.b32 	%r1213, %r1200, %r1197, %p481;
	selp.b32 	%r1214, %r1197, %r1200, %p481;
	mul.wide.s32 	%rd1264, %r1202, 4;
	add.s64 	%rd1265, %rd839, %rd1264;
	ld.f32 	%f551, [%rd1265];
	mul.wide.s32 	%rd1266, %r1199, 4;
	add.s64 	%rd1267, %rd839, %rd1266;
	ld.f32 	%f552, [%rd1267];
	setp.geu.f32 	%p482, %f551, %f552;
	selp.b32 	%r1215, %r1202, %r1199, %p482;
	selp.b32 	%r1216, %r1199, %r1202, %p482;
	mul.wide.s32 	%rd1268, %r1204, 4;
	add.s64 	%rd1269, %rd839, %rd1268;
	ld.f32 	%f553, [%rd1269];
	mul.wide.s32 	%rd1270, %r1201, 4;
	add.s64 	%rd1271, %rd839, %rd1270;
	ld.f32 	%f554, [%rd1271];
	setp.geu.f32 	%p483, %f553, %f554;
	selp.b32 	%r1217, %r1204, %r1201, %p483;
	selp.b32 	%r1218, %r1201, %r1204, %p483;
	mul.wide.s32 	%rd1272, %r1206, 4;
	add.s64 	%rd1273, %rd839, %rd1272;
	ld.f32 	%f555, [%rd1273];
	mul.wide.s32 	%rd1274, %r1203, 4;
	add.s64 	%rd1275, %rd839, %rd1274;
	ld.f32 	%f556, [%rd1275];
	setp.geu.f32 	%p484, %f555, %f556;
	selp.b32 	%r1219, %r1206, %r1203, %p484;
	selp.b32 	%r1220, %r1203, %r1206, %p484;
	mul.wide.s32 	%rd1276, %r1208, 4;
	add.s64 	%rd1277, %rd839, %rd1276;
	ld.f32 	%f557, [%rd1277];
	mul.wide.s32 	%rd1278, %r1205, 4;
	add.s64 	%rd1279, %rd839, %rd1278;
	ld.f32 	%f558, [%rd1279];
	setp.geu.f32 	%p485, %f557, %f558;
	selp.b32 	%r1221, %r1208, %r1205, %p485;
	selp.b32 	%r1222, %r1205, %r1208, %p485;
	mul.wide.s32 	%rd1280, %r1210, 4;
	add.s64 	%rd1281, %rd839, %rd1280;
	ld.f32 	%f559, [%rd1281];
	mul.wide.s32 	%rd1282, %r1207, 4;
	add.s64 	%rd1283, %rd839, %rd1282;
	ld.f32 	%f560, [%rd1283];
	setp.geu.f32 	%p486, %f559, %f560;
	selp.b32 	%r1223, %r1210, %r1207, %p486;
	selp.b32 	%r1224, %r1207, %r1210, %p486;
	mul.wide.s32 	%rd1284, %r1193, 4;
	add.s64 	%rd1285, %rd839, %rd1284;
	ld.f32 	%f561, [%rd1285];
	mul.wide.s32 	%rd1286, %r1209, 4;
	add.s64 	%rd1287, %rd839, %rd1286;
	ld.f32 	%f562, [%rd1287];
	setp.geu.f32 	%p487, %f561, %f562;
	selp.b32 	%r1225, %r1193, %r1209, %p487;
	selp.b32 	%r1226, %r1209, %r1193, %p487;
	mul.wide.s32 	%rd1288, %r1212, 4;
	add.s64 	%rd1289, %rd839, %rd1288;
	ld.f32 	%f563, [%rd1289];
	mul.wide.s32 	%rd1290, %r1196, 4;
	add.s64 	%rd1291, %rd839, %rd1290;
	ld.f32 	%f564, [%rd1291];
	setp.geu.f32 	%p488, %f563, %f564;
	selp.b32 	%r1227, %r1212, %r1196, %p488;
	selp.b32 	%r1228, %r1196, %r1212, %p488;
	mul.wide.s32 	%rd1292, %r1214, 4;
	add.s64 	%rd1293, %rd839, %rd1292;
	ld.f32 	%f565, [%rd1293];
	mul.wide.s32 	%rd1294, %r1211, 4;
	add.s64 	%rd1295, %rd839, %rd1294;
	ld.f32 	%f566, [%rd1295];
	setp.geu.f32 	%p489, %f565, %f566;
	selp.b32 	%r1229, %r1214, %r1211, %p489;
	selp.b32 	%r1230, %r1211, %r1214, %p489;
	mul.wide.s32 	%rd1296, %r1216, 4;
	add.s64 	%rd1297, %rd839, %rd1296;
	ld.f32 	%f567, [%rd1297];
	mul.wide.s32 	%rd1298, %r1213, 4;
	add.s64 	%rd1299, %rd839, %rd1298;
	ld.f32 	%f568, [%rd1299];
	setp.geu.f32 	%p490, %f567, %f568;
	selp.b32 	%r1231, %r1216, %r1213, %p490;
	selp.b32 	%r1232, %r1213, %r1216, %p490;
	mul.wide.s32 	%rd1300, %r1218, 4;
	add.s64 	%rd1301, %rd839, %rd1300;
	ld.f32 	%f569, [%rd1301];
	mul.wide.s32 	%rd1302, %r1215, 4;
	add.s64 	%rd1303, %rd839, %rd1302;
	ld.f32 	%f570, [%rd1303];
	setp.geu.f32 	%p491, %f569, %f570;
	selp.b32 	%r1233, %r1218, %r1215, %p491;
	selp.b32 	%r1234, %r1215, %r1218, %p491;
	mul.wide.s32 	%rd1304, %r1220, 4;
	add.s64 	%rd1305, %rd839, %rd1304;
	ld.f32 	%f571, [%rd1305];
	mul.wide.s32 	%rd1306, %r1217, 4;
	add.s64 	%rd1307, %rd839, %rd1306;
	ld.f32 	%f572, [%rd1307];
	setp.geu.f32 	%p492, %f571, %f572;
	selp.b32 	%r1235, %r1220, %r1217, %p492;
	selp.b32 	%r1236, %r1217, %r1220, %p492;
	mul.wide.s32 	%rd1308, %r1222, 4;
	add.s64 	%rd1309, %rd839, %rd1308;
	ld.f32 	%f573, [%rd1309];
	mul.wide.s32 	%rd1310, %r1219, 4;
	add.s64 	%rd1311, %rd839, %rd1310;
	ld.f32 	%f574, [%rd1311];
	setp.geu.f32 	%p493, %f573, %f574;
	selp.b32 	%r1237, %r1222, %r1219, %p493;
	selp.b32 	%r1238, %r1219, %r1222, %p493;
	mul.wide.s32 	%rd1312, %r1224, 4;
	add.s64 	%rd1313, %rd839, %rd1312;
	ld.f32 	%f575, [%rd1313];
	mul.wide.s32 	%rd1314, %r1221, 4;
	add.s64 	%rd1315, %rd839, %rd1314;
	ld.f32 	%f576, [%rd1315];
	setp.geu.f32 	%p494, %f575, %f576;
	selp.b32 	%r1239, %r1224, %r1221, %p494;
	selp.b32 	%r1240, %r1221, %r1224, %p494;
	mul.wide.s32 	%rd1316, %r1226, 4;
	add.s64 	%rd1317, %rd839, %rd1316;
	ld.f32 	%f577, [%rd1317];
	mul.wide.s32 	%rd1318, %r1223, 4;
	add.s64 	%rd1319, %rd839, %rd1318;
	ld.f32 	%f578, [%rd1319];
	setp.geu.f32 	%p495, %f577, %f578;
	selp.b32 	%r1241, %r1226, %r1223, %p495;
	selp.b32 	%r1242, %r1223, %r1226, %p495;
	mul.wide.s32 	%rd1320, %r1230, 4;
	add.s64 	%rd1321, %rd839, %rd1320;
	ld.f32 	%f579, [%rd1321];
	mul.wide.s32 	%rd1322, %r1227, 4;
	add.s64 	%rd1323, %rd839, %rd1322;
	ld.f32 	%f580, [%rd1323];
	setp.geu.f32 	%p496, %f579, %f580;
	selp.b32 	%r1243, %r1230, %r1227, %p496;
	selp.b32 	%r1244, %r1227, %r1230, %p496;
	mul.wide.s32 	%rd1324, %r1232, 4;
	add.s64 	%rd1325, %rd839, %rd1324;
	ld.f32 	%f581, [%rd1325];
	mul.wide.s32 	%rd1326, %r1229, 4;
	add.s64 	%rd1327, %rd839, %rd1326;
	ld.f32 	%f582, [%rd1327];
	setp.geu.f32 	%p497, %f581, %f582;
	selp.b32 	%r1245, %r1232, %r1229, %p497;
	selp.b32 	%r1246, %r1229, %r1232, %p497;
	mul.wide.s32 	%rd1328, %r1234, 4;
	add.s64 	%rd1329, %rd839, %rd1328;
	ld.f32 	%f583, [%rd1329];
	mul.wide.s32 	%rd1330, %r1231, 4;
	add.s64 	%rd1331, %rd839, %rd1330;
	ld.f32 	%f584, [%rd1331];
	setp.geu.f32 	%p498, %f583, %f584;
	selp.b32 	%r1247, %r1234, %r1231, %p498;
	selp.b32 	%r1248, %r1231, %r1234, %p498;
	mul.wide.s32 	%rd1332, %r1236, 4;
	add.s64 	%rd1333, %rd839, %rd1332;
	ld.f32 	%f585, [%rd1333];
	mul.wide.s32 	%rd1334, %r1233, 4;
	add.s64 	%rd1335, %rd839, %rd1334;
	ld.f32 	%f586, [%rd1335];
	setp.geu.f32 	%p499, %f585, %f586;
	selp.b32 	%r1249, %r1236, %r1233, %p499;
	selp.b32 	%r1250, %r1233, %r1236, %p499;
	mul.wide.s32 	%rd1336, %r1238, 4;
	add.s64 	%rd1337, %rd839, %rd1336;
	ld.f32 	%f587, [%rd1337];
	mul.wide.s32 	%rd1338, %r1235, 4;
	add.s64 	%rd1339, %rd839, %rd1338;
	ld.f32 	%f588, [%rd1339];
	setp.geu.f32 	%p500, %f587, %f588;
	selp.b32 	%r1251, %r1238, %r1235, %p500;
	selp.b32 	%r1252, %r1235, %r1238, %p500;
	mul.wide.s32 	%rd1340, %r1240, 4;
	add.s64 	%rd1341, %rd839, %rd1340;
	ld.f32 	%f589, [%rd1341];
	mul.wide.s32 	%rd1342, %r1237, 4;
	add.s64 	%rd1343, %rd839, %rd1342;
	ld.f32 	%f590, [%rd1343];
	setp.geu.f32 	%p501, %f589, %f590;
	selp.b32 	%r1253, %r1240, %r1237, %p501;
	selp.b32 	%r1254, %r1237, %r1240, %p501;
	mul.wide.s32 	%rd1344, %r1242, 4;
	add.s64 	%rd1345, %rd839, %rd1344;
	ld.f32 	%f591, [%rd1345];
	mul.wide.s32 	%rd1346, %r1239, 4;
	add.s64 	%rd1347, %rd839, %rd1346;
	ld.f32 	%f592, [%rd1347];
	setp.geu.f32 	%p502, %f591, %f592;
	selp.b32 	%r1255, %r1242, %r1239, %p502;
	selp.b32 	%r1256, %r1239, %r1242, %p502;
	mul.wide.s32 	%rd1348, %r1225, 4;
	add.s64 	%rd1349, %rd839, %rd1348;
	ld.f32 	%f593, [%rd1349];
	mul.wide.s32 	%rd1350, %r1241, 4;
	add.s64 	%rd1351, %rd839, %rd1350;
	ld.f32 	%f594, [%rd1351];
	setp.geu.f32 	%p503, %f593, %f594;
	selp.b32 	%r1508, %r1225, %r1241, %p503;
	selp.b32 	%r1257, %r1241, %r1225, %p503;
	mul.wide.s32 	%rd1352, %r1244, 4;
	add.s64 	%rd1353, %rd839, %rd1352;
	ld.f32 	%f595, [%rd1353];
	mul.wide.s32 	%rd1354, %r1228, 4;
	add.s64 	%rd1355, %rd839, %rd1354;
	ld.f32 	%f596, [%rd1355];
	setp.geu.f32 	%p504, %f595, %f596;
	selp.b32 	%r1470, %r1244, %r1228, %p504;
	selp.b32 	%r1471, %r1228, %r1244, %p504;
	mul.wide.s32 	%rd1356, %r1246, 4;
	add.s64 	%rd1357, %rd839, %rd1356;
	ld.f32 	%f597, [%rd1357];
	mul.wide.s32 	%rd1358, %r1243, 4;
	add.s64 	%rd1359, %rd839, %rd1358;
	ld.f32 	%f598, [%rd1359];
	setp.geu.f32 	%p505, %f597, %f598;
	selp.b32 	%r1468, %r1246, %r1243, %p505;
	selp.b32 	%r1469, %r1243, %r1246, %p505;
	mul.wide.s32 	%rd1360, %r1248, 4;
	add.s64 	%rd1361, %rd839, %rd1360;
	ld.f32 	%f599, [%rd1361];
	mul.wide.s32 	%rd1362, %r1245, 4;
	add.s64 	%rd1363, %rd839, %rd1362;
	ld.f32 	%f600, [%rd1363];
	setp.geu.f32 	%p506, %f599, %f600;
	selp.b32 	%r1466, %r1248, %r1245, %p506;
	selp.b32 	%r1467, %r1245, %r1248, %p506;
	mul.wide.s32 	%rd1364, %r1250, 4;
	add.s64 	%rd1365, %rd839, %rd1364;
	ld.f32 	%f601, [%rd1365];
	mul.wide.s32 	%rd1366, %r1247, 4;
	add.s64 	%rd1367, %rd839, %rd1366;
	ld.f32 	%f602, [%rd1367];
	setp.geu.f32 	%p507, %f601, %f602;
	selp.b32 	%r1464, %r1250, %r1247, %p507;
	selp.b32 	%r1465, %r1247, %r1250, %p507;
	mul.wide.s32 	%rd1368, %r1252, 4;
	add.s64 	%rd1369, %rd839, %rd1368;
	ld.f32 	%f603, [%rd1369];
	mul.wide.s32 	%rd1370, %r1249, 4;
	add.s64 	%rd1371, %rd839, %rd1370;
	ld.f32 	%f604, [%rd1371];
	setp.geu.f32 	%p508, %f603, %f604;
	selp.b32 	%r1462, %r1252, %r1249, %p508;
	selp.b32 	%r1463, %r1249, %r1252, %p508;
	mul.wide.s32 	%rd1372, %r1254, 4;
	add.s64 	%rd1373, %rd839, %rd1372;
	ld.f32 	%f605, [%rd1373];
	mul.wide.s32 	%rd1374, %r1251, 4;
	add.s64 	%rd1375, %rd839, %rd1374;
	ld.f32 	%f606, [%rd1375];
	setp.geu.f32 	%p509, %f605, %f606;
	selp.b32 	%r1460, %r1254, %r1251, %p509;
	selp.b32 	%r1461, %r1251, %r1254, %p509;
	mul.wide.s32 	%rd1376, %r1256, 4;
	add.s64 	%rd1377, %rd839, %rd1376;
	ld.f32 	%f607, [%rd1377];
	mul.wide.s32 	%rd1378, %r1253, 4;
	add.s64 	%rd1379, %rd839, %rd1378;
	ld.f32 	%f608, [%rd1379];
	setp.geu.f32 	%p510, %f607, %f608;
	selp.b32 	%r1458, %r1256, %r1253, %p510;
	selp.b32 	%r1459, %r1253, %r1256, %p510;
	mul.wide.s32 	%rd1380, %r1257, 4;
	add.s64 	%rd1381, %rd839, %rd1380;
	ld.f32 	%f609, [%rd1381];
	mul.wide.s32 	%rd1382, %r1255, 4;
	add.s64 	%rd1383, %rd839, %rd1382;
	ld.f32 	%f610, [%rd1383];
	setp.geu.f32 	%p511, %f609, %f610;
	selp.b32 	%r1456, %r1257, %r1255, %p511;
	selp.b32 	%r1457, %r1255, %r1257, %p511;
	mad.lo.s32 	%r23, %r1, 68, %r984;
	mov.b32 	%r1472, 2;
$L__BB11_2:
	mov.u32 	%r41, %r1472;
	bar.sync 	0;
	add.s32 	%r1258, %r41, -1;
	shr.u32 	%r1259, %r41, 1;
	st.shared.u32 	[%r23], %r1471;
	st.shared.u32 	[%r23+4], %r1470;
	st.shared.u32 	[%r23+8], %r1469;
	st.shared.u32 	[%r23+12], %r1468;
	st.shared.u32 	[%r23+16], %r1467;
	st.shared.u32 	[%r23+20], %r1466;
	st.shared.u32 	[%r23+24], %r1465;
	st.shared.u32 	[%r23+28], %r1464;
	st.shared.u32 	[%r23+32], %r1463;
	st.shared.u32 	[%r23+36], %r1462;
	st.shared.u32 	[%r23+40], %r1461;
	st.shared.u32 	[%r23+44], %r1460;
	st.shared.u32 	[%r23+48], %r1459;
	st.shared.u32 	[%r23+52], %r1458;
	st.shared.u32 	[%r23+56], %r1457;
	st.shared.u32 	[%r23+60], %r1456;
	st.shared.u32 	[%r23+64], %r1508;
	bar.sync 	0;
	neg.s32 	%r1260, %r41;
	and.b32  	%r1261, %r1, %r1260;
	mul.lo.s32 	%r1262, %r1261, 17;
	mul.lo.s32 	%r1263, %r1259, 17;
	and.b32  	%r1264, %r1258, %r1;
	mul.lo.s32 	%r1265, %r1264, 17;
	min.u32 	%r42, %r1265, 4352;
	min.u32 	%r43, %r1262, 4352;
	add.s32 	%r1266, %r43, %r1263;
	min.u32 	%r44, %r1266, 4352;
	add.s32 	%r1267, %r44, %r1263;
	min.u32 	%r45, %r1267, 4352;
	sub.s32 	%r1268, %r44, %r43;
	sub.s32 	%r1269, %r45, %r44;
	setp.lt.s32 	%p512, %r42, %r1269;
	sub.s32 	%r1270, %r42, %r1269;
	selp.b32 	%r1475, 0, %r1270, %p512;
	min.s32 	%r1473, %r1268, %r42;
	setp.ge.s32 	%p513, %r1475, %r1473;
	ld.global.u64 	%rd6, [a_f];
	@%p513 bra 	$L__BB11_5;
	add.s32 	%r48, %r44, %r42;
$L__BB11_4:
	sub.s32 	%r1271, %r1473, %r1475;
	shr.u32 	%r1272, %r1271, 31;
	add.s32 	%r1273, %r1271, %r1272;
	shr.s32 	%r1274, %r1273, 1;
	add.s32 	%r1275, %r1274, %r1475;
	add.s32 	%r1276, %r1275, %r43;
	shl.b32 	%r1277, %r1276, 2;
	mov.u32 	%r1278, _ZZN3cub18CUB_300001_SM_10006detail10merge_sort30DeviceMergeSortBlockSortKernelINS2_10policy_hubIN6thrust24THRUST_300001_SM_1000_NS10device_ptrIiEEE9Policy600ES8_PNS0_8NullTypeES8_SC_m4cmpfiSB_EEvbT0_T1_T2_T3_T4_PT6_PT7_T5_NS1_7vsmem_tEE19static_temp_storage;
	add.s32 	%r1279, %r1278, %r1277;
	ld.shared.u32 	%r1280, [%r1279];
	not.b32 	%r1281, %r1275;
	add.s32 	%r1282, %r48, %r1281;
	shl.b32 	%r1283, %r1282, 2;
	add.s32 	%r1284, %r1278, %r1283;
	ld.shared.u32 	%r1285, [%r1284];
	mul.wide.s32 	%rd1384, %r1285, 4;
	add.s64 	%rd1385, %rd6, %rd1384;
	ld.f32 	%f611, [%rd1385];
	mul.wide.s32 	%rd1386, %r1280, 4;
	add.s64 	%rd1387, %rd6, %rd1386;
	ld.f32 	%f612, [%rd1387];
	setp.geu.f32 	%p514, %f611, %f612;
	add.s32 	%r1286, %r1275, 1;
	selp.b32 	%r1475, %r1286, %r1475, %p514;
	selp.b32 	%r1473, %r1473, %r1275, %p514;
	setp.lt.s32 	%p515, %r1475, %r1473;
	@%p515 bra 	$L__BB11_4;
$L__BB11_5:
	add.s32 	%r54, %r1475, %r43;
	add.s32 	%r1287, %r44, %r42;
	sub.s32 	%r55, %r1287, %r1475;
	shl.b32 	%r1288, %r54, 2;
	mov.u32 	%r1289, _ZZN3cub18CUB_300001_SM_10006detail10merge_sort30DeviceMergeSortBlockSortKernelINS2_10policy_hubIN6thrust24THRUST_300001_SM_1000_NS10device_ptrIiEEE9Policy600ES8_PNS0_8NullTypeES8_SC_m4cmpfiSB_EEvbT0_T1_T2_T3_T4_PT6_PT7_T5_NS1_7vsmem_tEE19static_temp_storage;
	add.s32 	%r1290, %r1289, %r1288;
	ld.shared.u32 	%r1478, [%r1290];
	shl.b32 	%r1291, %r55, 2;
	add.s32 	%r1292, %r1289, %r1291;
	ld.shared.u32 	%r1477, [%r1292];
	setp.ge.s32 	%p517, %r55, %r45;
	mov.pred 	%p601, 0;
	@%p517 bra 	$L__BB11_8;
	setp.ge.s32 	%p519, %r54, %r44;
	mov.pred 	%p601, -1;
	@%p519 bra 	$L__BB11_8;
	mul.wide.s32 	%rd1388, %r1477, 4;
	add.s64 	%rd1389, %rd6, %rd1388;
	ld.f32 	%f613, [%rd1389];
	mul.wide.s32 	%rd1390, %r1478, 4;
	add.s64 	%rd1391, %rd6, %rd1390;
	ld.f32 	%f614, [%rd1391];
	setp.lt.f32 	%p601, %f613, %f614;
$L__BB11_8:
	selp.b32 	%r1471, %r1477, %r1478, %p601;
	selp.u32 	%r1293, 1, 0, %p601;
	add.s32 	%r59, %r55, %r1293;
	not.pred 	%p520, %p601;
	selp.u32 	%r1294, 1, 0, %p520;
	add.s32 	%r60, %r54, %r1294;
	@%p520 bra 	$L__BB11_10;
	shl.b32 	%r1298, %r59, 2;
	add.s32 	%r1300, %r1289, %r1298;
	ld.shared.u32 	%r1477, [%r1300];
	bra.uni 	$L__BB11_11;
$L__BB11_10:
	shl.b32 	%r1295, %r60, 2;
	add.s32 	%r1297, %r1289, %r1295;
	ld.shared.u32 	%r1478, [%r1297];
$L__BB11_11:
	setp.ge.s32 	%p522, %r59, %r45;
	mov.pred 	%p602, 0;
	@%p522 bra 	$L__BB11_14;
	setp.ge.s32 	%p524, %r60, %r44;
	mov.pred 	%p602, -1;
	@%p524 bra 	$L__BB11_14;
	mul.wide.s32 	%rd1392, %r1477, 4;
	add.s64 	%rd1393, %rd6, %rd1392;
	ld.f32 	%f615, [%rd1393];
	mul.wide.s32 	%rd1394, %r1478, 4;
	add.s64 	%rd1395, %rd6, %rd1394;
	ld.f32 	%f616, [%rd1395];
	setp.lt.f32 	%p602, %f615, %f616;
$L__BB11_14:
	selp.b32 	%r1470, %r1477, %r1478, %p602;
	selp.u32 	%r1301, 1, 0, %p602;
	add.s32 	%r66, %r59, %r1301;
	not.pred 	%p525, %p602;
	selp.u32 	%r1302, 1, 0, %p525;
	add.s32 	%r67, %r60, %r1302;
	@%p602 bra 	$L__BB11_16;
	shl.b32 	%r1303, %r67, 2;
	add.s32 	%r1305, %r1289, %r1303;
	ld.shared.u32 	%r1478, [%r1305];
	bra.uni 	$L__BB11_17;
$L__BB11_16:
	shl.b32 	%r1306, %r66, 2;
	add.s32 	%r1308, %r1289, %r1306;
	ld.shared.u32 	%r1477, [%r1308];
$L__BB11_17:
	setp.ge.s32 	%p527, %r66, %r45;
	mov.pred 	%p603, 0;
	@%p527 bra 	$L__BB11_20;
	setp.ge.s32 	%p529, %r67, %r44;
	mov.pred 	%p603, -1;
	@%p529 bra 	$L__BB11_20;
	mul.wide.s32 	%rd1396, %r1477, 4;
	add.s64 	%rd1397, %rd6, %rd1396;
	ld.f32 	%f617, [%rd1397];
	mul.wide.s32 	%rd1398, %r1478, 4;
	add.s64 	%rd1399, %rd6, %rd1398;
	ld.f32 	%f618, [%rd1399];
	setp.lt.f32 	%p603, %f617, %f618;
$L__BB11_20:
	selp.b32 	%r1469, %r1477, %r1478, %p603;
	selp.u32 	%r1309, 1, 0, %p603;
	add.s32 	%r73, %r66, %r1309;
	not.pred 	%p530, %p603;
	selp.u32 	%r1310, 1, 0, %p530;
	add.s32 	%r74, %r67, %r1310;
	@%p603 bra 	$L__BB11_22;
	shl.b32 	%r1311, %r74, 2;
	add.s32 	%r1313, %r1289, %r1311;
	ld.shared.u32 	%r1478, [%r1313];
	bra.uni 	$L__BB11_23;
$L__BB11_22:
	shl.b32 	%r1314, %r73, 2;
	add.s32 	%r1316, %r1289, %r1314;
	ld.shared.u32 	%r1477, [%r1316];
$L__BB11_23:
	setp.ge.s32 	%p532, %r73, %r45;
	mov.pred 	%p604, 0;
	@%p532 bra 	$L__BB11_26;
	setp.ge.s32 	%p534, %r74, %r44;
	mov.pred 	%p604, -1;
	@%p534 bra 	$L__BB11_26;
	mul.wide.s32 	%rd1400, %r1477, 4;
	add.s64 	%rd1401, %rd6, %rd1400;
	ld.f32 	%f619, [%rd1401];
	mul.wide.s32 	%rd1402, %r1478, 4;
	add.s64 	%rd1403, %rd6, %rd1402;
	ld.f32 	%f620, [%rd1403];
	setp.lt.f32 	%p604, %f619, %f620;
$L__BB11_26:
	selp.b32 	%r1468, %r1477, %r1478, %p604;
	selp.u32 	%r1317, 1, 0, %p604;
	add.s32 	%r80, %r73, %r1317;
	not.pred 	%p535, %p604;
	selp.u32 	%r1318, 1, 0, %p535;
	add.s32 	%r81, %r74, %r1318;
	@%p604 bra 	$L__BB11_28;
	shl.b32 	%r1319, %r81, 2;
	add.s32 	%r1321, %r1289, %r1319;
	ld.shared.u32 	%r1478, [%r1321];
	bra.uni 	$L__BB11_29;
$L__BB11_28:
	shl.b32 	%r1322, %r80, 2;
	add.s32 	%r1324, %r1289, %r1322;
	ld.shared.u32 	%r1477, [%r1324];
$L__BB11_29:
	setp.ge.s32 	%p537, %r80, %r45;
	mov.pred 	%p605, 0;
	@%p537 bra 	$L__BB11_32;
	setp.ge.s32 	%p539, %r81, %r44;
	mov.pred 	%p605, -1;
	@%p539 bra 	$L__BB11_32;
	mul.wide.s32 	%rd1404, %r1477, 4;
	add.s64 	%rd1405, %rd6, %rd1404;
	ld.f32 	%f621, [%rd1405];
	mul.wide.s32 	%rd1406, %r1478, 4;
	add.s64 	%rd1407, %rd6, %rd1406;
	ld.f32 	%f622, [%rd1407];
	setp.lt.f32 	%p605, %f621, %f622;
$L__BB11_32:
	selp.b32 	%r1467, %r1477, %r1478, %p605;
	selp.u32 	%r1325, 1, 0, %p605;
	add.s32 	%r87, %r80, %r1325;
	not.pred 	%p540, %p605;
	selp.u32 	%r1326, 1, 0, %p540;
	add.s32 	%r88, %r81, %r1326;
	@%p605 bra 	$L__BB11_34;
	shl.b32 	%r1327, %r88, 2;
	add.s32 	%r1329, %r1289, %r1327;
	ld.shared.u32 	%r1478, [%r1329];
	bra.uni 	$L__BB11_35;
$L__BB11_34:
	shl.b32 	%r1330, %r87, 2;
	add.s32 	%r1332, %r1289, %r1330;
	ld.shared.u32 	%r1477, [%r1332];
$L__BB11_35:
	setp.ge.s32 	%p542, %r87, %r45;
	mov.pred 	%p606, 0;
	@%p542 bra 	$L__BB11_38;
	setp.ge.s32 	%p544, %r88, %r44;
	mov.pred 	%p606, -1;
	@%p544 bra 	$L__BB11_38;
	mul.wide.s32 	%rd1408, %r1477, 4;
	add.s64 	%rd1409, %rd6, %rd1408;
	ld.f32 	%f623, [%rd1409];
	mul.wide.s32 	%rd1410, %r1478, 4;
	add.s64 	%rd1411, %rd6, %rd1410;
	ld.f32 	%f624, [%rd1411];
	setp.lt.f32 	%p606, %f623, %f624;
$L__BB11_38:
	selp.b32 	%r1466, %r1477, %r1478, %p606;
	selp.u32 	%r1333, 1, 0, %p606;
	add.s32 	%r94, %r87, %r1333;
	not.pred 	%p545, %p606;
	selp.u32 	%r1334, 1, 0, %p545;
	add.s32 	%r95, %r88, %r1334;
	@%p606 bra 	$L__BB11_40;
	shl.b32 	%r1335, %r95, 2;
	add.s32 	%r1337, %r1289, %r1335;
	ld.shared.u32 	%r1478, [%r1337];
	bra.uni 	$L__BB11_41;
$L__BB11_40:
	shl.b32 	%r1338, %r94, 2;
	add.s32 	%r1340, %r1289, %r1338;
	ld.shared.u32 	%r1477, [%r1340];
$L__BB11_41:
	setp.ge.s32 	%p547, %r94, %r45;
	mov.pred 	%p607, 0;
	@%p547 bra 	$L__BB11_44;
	setp.ge.s32 	%p549, %r95, %r44;
	mov.pred 	%p607, -1;
	@%p549 bra 	$L__BB11_44;
	mul.wide.s32 	%rd1412, %r1477, 4;
	add.s64 	%rd1413, %rd6, %rd1412;
	ld.f32 	%f625, [%rd1413];
	mul.wide.s32 	%rd1414, %r1478, 4;
	add.s64 	%rd1415, %rd6, %rd1414;
	ld.f32 	%f626, [%rd1415];
	setp.lt.f32 	%p607, %f625, %f626;
$L__BB11_44:
	selp.b32 	%r1465, %r1477, %r1478, %p607;
	selp.u32 	%r1341, 1, 0, %p607;
	add.s32 	%r101, %r94, %r1341;
	not.pred 	%p550, %p607;
	selp.u32 	%r1342, 1, 0, %p550;
	add.s32 	%r102, %r95, %r1342;
	@%p607 bra 	$L__BB11_46;
	shl.b32 	%r1343, %r102, 2;
	add.s32 	%r1345, %r1289, %r1343;
	ld.shared.u32 	%r1478, [%r1345];
	bra.uni 	$L__BB11_47;
$L__BB11_46:
	shl.b32 	%r1346, %r101, 2;
	add.s32 	%r1348, %r1289, %r1346;
	ld.shared.u32 	%r1477, [%r1348];
$L__BB11_47:
	setp.ge.s32 	%p552, %r101, %r45;
	mov.pred 	%p608, 0;
	@%p552 bra 	$L__BB11_50;
	setp.ge.s32 	%p554, %r102, %r44;
	mov.pred 	%p608, -1;
	@%p554 bra 	$L__BB11_50;
	mul.wide.s32 	%rd1416, %r1477, 4;
	add.s64 	%rd1417, %rd6, %rd1416;
	ld.f32 	%f627, [%rd1417];
	mul.wide.s32 	%rd1418, %r1478, 4;
	add.s64 	%rd1419, %rd6, %rd1418;
	ld.f32 	%f628, [%rd1419];
	setp.lt.f32 	%p608, %f627, %f628;
$L__BB11_50:
	selp.b32 	%r1464, %r1477, %r1478, %p608;
	selp.u32 	%r1349, 1, 0, %p608;
	add.s32 	%r108, %r101, %r1349;
	not.pred 	%p555, %p608;
	selp.u32 	%r1350, 1, 0, %p555;
	add.s32 	%r109, %r102, %r1350;
	@%p608 bra 	$L__BB11_52;
	shl.b32 	%r1351, %r109, 2;
	add.s32 	%r1353, %r1289, %r1351;
	ld.shared.u32 	%r1478, [%r1353];
	bra.uni 	$L__BB11_53;
$L__BB11_52:
	shl.b32 	%r1354, %r108, 2;
	add.s32 	%r1356, %r1289, %r1354;
	ld.shared.u32 	%r1477, [%r1356];
$L__BB11_53:
	setp.ge.s32 	%p557, %r108, %r45;
	mov.pred 	%p609, 0;
	@%p557 bra 	$L__BB11_56;
	setp.ge.s32 	%p559, %r109, %r44;
	mov.pred 	%p609, -1;
	@%p559 bra 	$L__BB11_56;
	mul.wide.s32 	%rd1420, %r1477, 4;
	add.s64 	%rd1421, %rd6, %rd1420;
	ld.f32 	%f629, [%rd1421];
	mul.wide.s32 	%rd1422, %r1478, 4;
	add.s64 	%rd1423, %rd6, %rd1422;
	ld.f32 	%f630, [%rd1423];
	setp.lt.f32 	%p609, %f629, %f630;
$L__BB11_56:
	selp.b32 	%r1463, %r1477, %r1478, %p609;
	selp.u32 	%r1357, 1, 0, %p609;
	add.s32 	%r115, %r108, %r1357;
	not.pred 	%p560, %p609;
	selp.u32 	%r1358, 1, 0, %p560;
	add.s32 	%r116, %r109, %r1358;
	@%p609 bra 	$L__BB11_58;
	shl.b32 	%r1359, %r116, 2;
	add.s32 	%r1361, %r1289, %r1359;
	ld.shared.u32 	%r1478, [%r1361];
	bra.uni 	$L__BB11_59;
$L__BB11_58:
	shl.b32 	%r1362, %r115, 2;
	add.s32 	%r1364, %r1289, %r1362;
	ld.shared.u32 	%r1477, [%r1364];
$L__BB11_59:
	setp.ge.s32 	%p562, %r115, %r45;
	mov.pred 	%p610, 0;
	@%p562 bra 	$L__BB11_62;
	setp.ge.s32 	%p564, %r116, %r44;
	mov.pred 	%p610, -1;
	@%p564 bra 	$L__BB11_62;
	mul.wide.s32 	%rd1424, %r1477, 4;
	add.s64 	%rd1425, %rd6, %rd1424;
	ld.f32 	%f631, [%rd1425];
	mul.wide.s32 	%rd1426, %r1478, 4;
	add.s64 	%rd1427, %rd6, %rd1426;
	ld.f32 	%f632, [%rd1427];
	setp.lt.f32 	%p610, %f631, %f632;
$L__BB11_62:
	selp.b32 	%r1462, %r1477, %r1478, %p610;
	selp.u32 	%r1365, 1, 0, %p610;
	add.s32 	%r122, %r115, %r1365;
	not.pred 	%p565, %p610;
	selp.u32 	%r1366, 1, 0, %p565;
	add.s32 	%r123, %r116, %r1366;
	@%p610 bra 	$L__BB11_64;
	shl.b32 	%r1367, %r123, 2;
	add.s32 	%r1369, %r1289, %r1367;
	ld.shared.u32 	%r1478, [%r1369];
	bra.uni 	$L__BB11_65;
$L__BB11_64:
	shl.b32 	%r1370, %r122, 2;
	add.s32 	%r1372, %r1289, %r1370;
	ld.shared.u32 	%r1477, [%r1372];
$L__BB11_65:
	setp.ge.s32 	%p567, %r122, %r45;
	mov.pred 	%p611, 0;
	@%p567 bra 	$L__BB11_68;
	setp.ge.s32 	%p569, %r123, %r44;
	mov.pred 	%p611, -1;
	@%p569 bra 	$L__BB11_68;
	mul.wide.s32 	%rd1428, %r1477, 4;
	add.s64 	%rd1429, %rd6, %rd1428;
	ld.f32 	%f633, [%rd1429];
	mul.wide.s32 	%rd1430, %r1478, 4;
	add.s64 	%rd1431, %rd6, %rd1430;
	ld.f32 	%f634, [%rd1431];
	setp.lt.f32 	%p611, %f633, %f634;
$L__BB11_68:
	selp.b32 	%r1461, %r1477, %r1478, %p611;
	selp.u32 	%r1373, 1, 0, %p611;
	add.s32 	%r129, %r122, %r1373;
	not.pred 	%p570, %p611;
	selp.u32 	%r1374, 1, 0, %p570;
	add.s32 	%r130, %r123, %r1374;
	@%p611 bra 	$L__BB11_70;
	shl.b32 	%r1375, %r130, 2;
	add.s32 	%r1377, %r1289, %r1375;
	ld.shared.u32 	%r1478, [%r1377];
	bra.uni 	$L__BB11_71;
$L__BB11_70:
	shl.b32 	%r1378, %r129, 2;
	add.s32 	%r1380, %r1289, %r1378;
	ld.shared.u32 	%r1477, [%r1380];
$L__BB11_71:
	setp.ge.s32 	%p572, %r129, %r45;
	mov.pred 	%p612, 0;
	@%p572 bra 	$L__BB11_74;
	setp.ge.s32 	%p574, %r130, %r44;
	mov.pred 	%p612, -1;
	@%p574 bra 	$L__BB11_74;
	mul.wide.s32 	%rd1432, %r1477, 4;
	add.s64 	%rd1433, %rd6, %rd1432;
	ld.f32 	%f635, [%rd1433];
	mul.wide.s32 	%rd1434, %r1478, 4;
	add.s64 	%rd1435, %rd6, %rd1434;
	ld.f32 	%f636, [%rd1435];
	setp.lt.f32 	%p612, %f635, %f636;
$L__BB11_74:
	selp.b32 	%r1460, %r1477, %r1478, %p612;
	selp.u32 	%r1381, 1, 0, %p612;
	add.s32 	%r136, %r129, %r1381;
	not.pred 	%p575, %p612;
	selp.u32 	%r1382, 1, 0, %p575;
	add.s32 	%r137, %r130, %r1382;
	@%p612 bra 	$L__BB11_76;
	shl.b32 	%r1383, %r137, 2;
	add.s32 	%r1385, %r1289, %r1383;
	ld.shared.u32 	%r1478, [%r1385];
	bra.uni 	$L__BB11_77;
$L__BB11_76:
	shl.b32 	%r1386, %r136, 2;
	add.s32 	%r1388, %r1289, %r1386;
	ld.shared.u32 	%r1477, [%r1388];
$L__BB11_77:
	setp.ge.s32 	%p577, %r136, %r45;
	mov.pred 	%p613, 0;
	@%p577 bra 	$L__BB11_80;
	setp.ge.s32 	%p579, %r137, %r44;
	mov.pred 	%p613, -1;
	@%p579 bra 	$L__BB11_80;
	mul.wide.s32 	%rd1436, %r1477, 4;
	add.s64 	%rd1437, %rd6, %rd1436;
	ld.f32 	%f637, [%rd1437];
	mul.wide.s32 	%rd1438, %r1478, 4;
	add.s64 	%rd1439, %rd6, %rd1438;
	ld.f32 	%f638, [%rd1439];
	setp.lt.f32 	%p613, %f637, %f638;
$L__BB11_80:
	selp.b32 	%r1459, %r1477, %r1478, %p613;
	selp.u32 	%r1389, 1, 0, %p613;
	add.s32 	%r143, %r136, %r1389;
	not.pred 	%p580, %p613;
	selp.u32 	%r1390, 1, 0, %p580;
	add.s32 	%r144, %r137, %r1390;
	@%p613 bra 	$L__BB11_82;
	shl.b32 	%r1391, %r144, 2;
	mov.u32 	%r1392, _ZZN3cub18CUB_300001_SM_10006detail10merge_sort30DeviceMergeSortBlockSortKernelINS2_10policy_hubIN6thrust24THRUST_300001_SM_1000_NS10device_ptrIiEEE9Policy600ES8_PNS0_8NullTypeES8_SC_m4cmpfiSB_EEvbT0_T1_T2_T3_T4_PT6_PT7_T5_NS1_7vsmem_tEE19static_temp_storage;
	add.s32 	%r1393, %r1392, %r1391;
	ld.shared.u32 	%r1478, [%r1393];
	bra.uni 	$L__BB11_83;
$L__BB11_82:
	shl.b32 	%r1394, %r143, 2;
	mov.u32 	%r1395, _ZZN3cub18CUB_300001_SM_10006detail10merge_sort30DeviceMergeSortBlockSortKernelINS2_10policy_hubIN6thrust24THRUST_300001_SM_1000_NS10device_ptrIiEEE9Policy600ES8_PNS0_8NullTypeES8_SC_m4cmpfiSB_EEvbT0_T1_T2_T3_T4_PT6_PT7_T5_NS1_7vsmem_tEE19static_temp_storage;
	add.s32 	%r1396, %r1395, %r1394;
	ld.shared.u32 	%r1477, [%r1396];
$L__BB11_83:
	setp.ge.s32 	%p582, %r143, %r45;
	mov.pred 	%p614, 0;
	@%p582 bra 	$L__BB11_86;
	setp.ge.s32 	%p584, %r144, %r44;
	mov.pred 	%p614, -1;
	@%p584 bra 	$L__BB11_86;
	mul.wide.s32 	%rd1440, %r1477, 4;
	add.s64 	%rd1441, %rd6, %rd1440;
	ld.f32 	%f639, [%rd1441];
	mul.wide.s32 	%rd1442, %r1478, 4;
	add.s64 	%rd1443, %rd6, %rd1442;
	ld.f32 	%f640, [%rd1443];
	setp.lt.f32 	%p614, %f639, %f640;
$L__BB11_86:
	selp.b32 	%r1458, %r1477, %r1478, %p614;
	selp.u32 	%r1397, 1, 0, %p614;
	add.s32 	%r150, %r143, %r1397;
	not.pred 	%p585, %p614;
	selp.u32 	%r1398, 1, 0, %p585;
	add.s32 	%r151, %r144, %r1398;
	@%p614 bra 	$L__BB11_88;
	shl.b32 	%r1399, %r151, 2;
	mov.u32 	%r1400, _ZZN3cub18CUB_300001_SM_10006detail10merge_sort30DeviceMergeSortBlockSortKernelINS2_10policy_hubIN6thrust24THRUST_300001_SM_1000_NS10device_ptrIiEEE9Policy600ES8_PNS0_8NullTypeES8_SC_m4cmpfiSB_EEvbT0_T1_T2_T3_T4_PT6_PT7_T5_NS1_7vsmem_tEE19static_temp_storage;
	add.s32 	%r1401, %r1400, %r1399;
	ld.shared.u32 	%r1478, [%r1401];
	bra.uni 	$L__BB11_89;
$L__BB11_88:
	shl.b32 	%r1402, %r150, 2;
	mov.u32 	%r1403, _ZZN3cub18CUB_300001_SM_10006detail10merge_sort30DeviceMergeSortBlockSortKernelINS2_10policy_hubIN6thrust24THRUST_300001_SM_1000_NS10device_ptrIiEEE9Policy600ES8_PNS0_8NullTypeES8_SC_m4cmpfiSB_EEvbT0_T1_T2_T3_T4_PT6_PT7_T5_NS1_7vsmem_tEE19static_temp_storage;
	add.s32 	%r1404, %r1403, %r1402;
	ld.shared.u32 	%r1477, [%r1404];
$L__BB11_89:
	setp.ge.s32 	%p587, %r150, %r45;
	mov.pred 	%p615, 0;
	@%p587 bra 	$L__BB11_92;
	setp.ge.s32 	%p589, %r151, %r44;
	mov.pred 	%p615, -1;
	@%p589 bra 	$L__BB11_92;
	mul.wide.s32 	%rd1444, %r1477, 4;
	add.s64 	%rd1445, %rd6, %rd1444;
	ld.f32 	%f641, [%rd1445];
	mul.wide.s32 	%rd1446, %r1478, 4;
	add.s64 	%rd1447, %rd6, %rd1446;
	ld.f32 	%f642, [%rd1447];
	setp.lt.f32 	%p615, %f641, %f642;
$L__BB11_92:
	selp.b32 	%r1457, %r1477, %r1478, %p615;
	selp.u32 	%r1405, 1, 0, %p615;
	add.s32 	%r157, %r150, %r1405;
	not.pred 	%p590, %p615;
	selp.u32 	%r1406, 1, 0, %p590;
	add.s32 	%r158, %r151, %r1406;
	@%p615 bra 	$L__BB11_94;
	shl.b32 	%r1407, %r158, 2;
	mov.u32 	%r1408, _ZZN3cub18CUB_300001_SM_10006detail10merge_sort30DeviceMergeSortBlockSortKernelINS2_10policy_hubIN6thrust24THRUST_300001_SM_1000_NS10device_ptrIiEEE9Policy600ES8_PNS0_8NullTypeES8_SC_m4cmpfiSB_EEvbT0_T1_T2_T3_T4_PT6_PT7_T5_NS1_7vsmem_tEE19static_temp_storage;
	add.s32 	%r1409, %r1408, %r1407;
	ld.shared.u32 	%r1478, [%r1409];
	bra.uni 	$L__BB11_95;
$L__BB11_94:
	shl.b32 	%r1410, %r157, 2;
	mov.u32 	%r1411, _ZZN3cub18CUB_300001_SM_10006detail10merge_sort30DeviceMergeSortBlockSortKernelINS2_10policy_hubIN6thrust24THRUST_300001_SM_1000_NS10device_ptrIiEEE9Policy600ES8_PNS0_8NullTypeES8_SC_m4cmpfiSB_EEvbT0_T1_T2_T3_T4_PT6_PT7_T5_NS1_7vsmem_tEE19static_temp_storage;
	add.s32 	%r1412, %r1411, %r1410;
	ld.shared.u32 	%r1477, [%r1412];
$L__BB11_95:
	setp.ge.s32 	%p592, %r157, %r45;
	mov.pred 	%p616, 0;
	@%p592 bra 	$L__BB11_98;
	setp.ge.s32 	%p594, %r158, %r44;
	mov.pred 	%p616, -1;
	@%p594 bra 	$L__BB11_98;
	mul.wide.s32 	%rd1448, %r1477, 4;
	add.s64 	%rd1449, %rd6, %rd1448;
	ld.f32 	%f643, [%rd1449];
	mul.wide.s32 	%rd1450, %r1478, 4;
	add.s64 	%rd1451, %rd6, %rd1450;
	ld.f32 	%f644, [%rd1451];
	setp.lt.f32 	%p616, %f643, %f644;
$L__BB11_98:
	selp.b32 	%r1456, %r1477, %r1478, %p616;
	selp.u32 	%r1413, 1, 0, %p616;
	add.s32 	%r164, %r157, %r1413;
	not.pred 	%p595, %p616;
	selp.u32 	%r1414, 1, 0, %p595;
	add.s32 	%r165, %r158, %r1414;
	@%p616 bra 	$L__BB11_100;
	shl.b32 	%r1415, %r165, 2;
	mov.u32 	%r1416, _ZZN3cub18CUB_300001_SM_10006detail10merge_sort30DeviceMergeSortBlockSortKernelINS2_10policy_hubIN6thrust24THRUST_300001_SM_1000_NS10device_ptrIiEEE9Policy600ES8_PNS0_8NullTypeES8_SC_m4cmpfiSB_EEvbT0_T1_T2_T3_T4_PT6_PT7_T5_NS1_7vsmem_tEE19static_temp_storage;
	add.s32 	%r1417, %r1416, %r1415;
	ld.shared.u32 	%r1478, [%r1417];
	bra.uni 	$L__BB11_101;
$L__BB11_100:
	shl.b32 	%r1418, %r164, 2;
	mov.u32 	%r1419, _ZZN3cub18CUB_300001_SM_10006detail10merge_sort30DeviceMergeSortBlockSortKernelINS2_10policy_hubIN6thrust24THRUST_300001_SM_1000_NS10device_ptrIiEEE9Policy600ES8_PNS0_8NullTypeES8_SC_m4cmpfiSB_EEvbT0_T1_T2_T3_T4_PT6_PT7_T5_NS1_7vsmem_tEE19static_temp_storage;
	add.s32 	%r1420, %r1419, %r1418;
	ld.shared.u32 	%r1477, [%r1420];
$L__BB11_101:
	setp.ge.s32 	%p596, %r164, %r45;
	mov.u32 	%r1508, %r1478;
	@%p596 bra 	$L__BB11_104;
	setp.ge.s32 	%p597, %r165, %r44;
	mov.u32 	%r1508, %r1477;
	@%p597 bra 	$L__BB11_104;
	mul.wide.s32 	%rd1452, %r1477, 4;
	add.s64 	%rd1453, %rd6, %rd1452;
	ld.f32 	%f645, [%rd1453];
	mul.wide.s32 	%rd1454, %r1478, 4;
	add.s64 	%rd1455, %rd6, %rd1454;
	ld.f32 	%f646, [%rd1455];
	setp.lt.f32 	%p598, %f645, %f646;
	selp.b32 	%r1508, %r1477, %r1478, %p598;
$L__BB11_104:
	shl.b32 	%r1472, %r41, 1;
	setp.lt.u32 	%p599, %r41, 129;
	@%p599 bra 	$L__BB11_2;
	ld.param.s8 	%rs3, [_ZN3cub18CUB_300001_SM_10006detail10merge_sort30DeviceMergeSortBlockSortKernelINS2_10policy_hubIN6thrust24THRUST_300001_SM_1000_NS10device_ptrIiEEE9Policy600ES8_PNS0_8NullTypeES8_SC_m4cmpfiSB_EEvbT0_T1_T2_T3_T4_PT6_PT7_T5_NS1_7vsmem_tE_param_0];
	bar.sync 	0;
	setp.eq.s16 	%p600, %rs3, 0;
	@%p600 bra 	$L__BB11_107;
	st.shared.u32 	[%r5], %r1471;
	st.shared.u32 	[%r5+4], %r1470;
	st.shared.u32 	[%r5+8], %r1469;
	st.shared.u32 	[%r5+12], %r1468;
	st.shared.u32 	[%r5+16], %r1467;
	st.shared.u32 	[%r5+20], %r1466;
	st.shared.u32 	[%r5+24], %r1465;
	st.shared.u32 	[%r5+28], %r1464;
	st.shared.u32 	[%r5+32], %r1463;
	st.shared.u32 	[%r5+36], %r1462;
	st.shared.u32 	[%r5+40], %r1461;
	st.shared.u32 	[%r5+44], %r1460;
	st.shared.u32 	[%r5+48], %r1459;
	st.shared.u32 	[%r5+52], %r1458;
	st.shared.u32 	[%r5+56], %r1457;
	st.shared.u32 	[%r5+60], %r1456;
	st.shared.u32 	[%r5+64], %r1508;
	bar.warp.sync 	-1;
	ld.shared.u32 	%r1421, [%r4];
	ld.shared.u32 	%r1422, [%r4+128];
	ld.shared.u32 	%r1423, [%r4+256];
	ld.shared.u32 	%r1424, [%r4+384];
	ld.shared.u32 	%r1425, [%r4+512];
	ld.shared.u32 	%r1426, [%r4+640];
	ld.shared.u32 	%r1427, [%r4+768];
	ld.shared.u32 	%r1428, [%r4+896];
	ld.shared.u32 	%r1429, [%r4+1024];
	ld.shared.u32 	%r1430, [%r4+1152];
	ld.shared.u32 	%r1431, [%r4+1280];
	ld.shared.u32 	%r1432, [%r4+1408];
	ld.shared.u32 	%r1433, [%r4+1536];
	ld.shared.u32 	%r1434, [%r4+1664];
	ld.shared.u32 	%r1435, [%r4+1792];
	ld.shared.u32 	%r1436, [%r4+1920];
	ld.shared.u32 	%r1437, [%r4+2048];
	cvt.u64.u32 	%rd1456, %r3;
	cvt.u64.u32 	%rd1457, %r2;
	add.s64 	%rd1458, %rd4, %rd1457;
	add.s64 	%rd1459, %rd1458, %rd1456;
	shl.b64 	%rd1460, %rd1459, 2;
	add.s64 	%rd1461, %rd3, %rd1460;
	st.global.u32 	[%rd1461], %r1421;
	st.global.u32 	[%rd1461+128], %r1422;
	st.global.u32 	[%rd1461+256], %r1423;
	st.global.u32 	[%rd1461+384], %r1424;
	st.global.u32 	[%rd1461+512], %r1425;
	st.global.u32 	[%rd1461+640], %r1426;
	st.global.u32 	[%rd1461+768], %r1427;
	st.global.u32 	[%rd1461+896], %r1428;
	st.global.u32 	[%rd1461+1024], %r1429;
	st.global.u32 	[%rd1461+1152], %r1430;
	st.global.u32 	[%rd1461+1280], %r1431;
	st.global.u32 	[%rd1461+1408], %r1432;
	st.global.u32 	[%rd1461+1536], %r1433;
	st.global.u32 	[%rd1461+1664], %r1434;
	st.global.u32 	[%rd1461+1792], %r1435;
	st.global.u32 	[%rd1461+1920], %r1436;
	st.global.u32 	[%rd1461+2048], %r1437;
	bra.uni 	$L__BB11_367;
$L__BB11_107:
	st.shared.u32 	[%r5], %r1471;
	st.shared.u32 	[%r5+4], %r1470;
	st.shared.u32 	[%r5+8], %r1469;
	st.shared.u32 	[%r5+12], %r1468;
	st.shared.u32 	[%r5+16], %r1467;
	st.shared.u32 	[%r5+20], %r1466;
	st.shared.u32 	[%r5+24], %r1465;
	st.shared.u32 	[%r5+28], %r1464;
	st.shared.u32 	[%r5+32], %r1463;
	st.shared.u32 	[%r5+36], %r1462;
	st.shared.u32 	[%r5+40], %r1461;
	st.shared.u32 	[%r5+44], %r1460;
	st.shared.u32 	[%r5+48], %r1459;
	st.shared.u32 	[%r5+52], %r1458;
	st.shared.u32 	[%r5+56], %r1457;
	st.shared.u32 	[%r5+60], %r1456;
	st.shared.u32 	[%r5+64], %r1508;
	bar.warp.sync 	-1;
	ld.shared.u32 	%r1438, [%r4];
	ld.shared.u32 	%r1439, [%r4+128];
	ld.shared.u32 	%r1440, [%r4+256];
	ld.shared.u32 	%r1441, [%r4+384];
	ld.shared.u32 	%r1442, [%r4+512];
	ld.shared.u32 	%r1443, [%r4+640];
	ld.shared.u32 	%r1444, [%r4+768];
	ld.shared.u32 	%r1445, [%r4+896];
	ld.shared.u32 	%r1446, [%r4+1024];
	ld.shared.u32 	%r1447, [%r4+1152];
	ld.shared.u32 	%r1448, [%r4+1280];
	ld.shared.u32 	%r1449, [%r4+1408];
	ld.shared.u32 	%r1450, [%r4+1536];
	ld.shared.u32 	%r1451, [%r4+1664];
	ld.shared.u32 	%r1452, [%r4+1792];
	ld.shared.u32 	%r1453, [%r4+1920];
	ld.shared.u32 	%r1454, [%r4+2048];
	add.s64 	%rd1463, %rd1, %rd837;
	st.global.u32 	[%rd1463], %r1438;
	st.global.u32 	[%rd1463+128], %r1439;
	st.global.u32 	[%rd1463+256], %r1440;
	st.global.u32 	[%rd1463+384], %r1441;
	st.global.u32 	[%rd1463+512], %r1442;
	st.global.u32 	[%rd1463+640], %r1443;
	st.global.u32 	[%rd1463+768], %r1444;
	st.global.u32 	[%rd1463+896], %r1445;
	st.global.u32 	[%rd1463+1024], %r1446;
	st.global.u32 	[%rd1463+1152], %r1447;
	st.global.u32 	[%rd1463+1280], %r1448;
	st.global.u32 	[%rd1463+1408], %r1449;
	st.global.u32 	[%rd1463+1536], %r1450;
	st.global.u32 	[%rd1463+1664], %r1451;
	st.global.u32 	[%rd1463+1792], %r1452;
	st.global.u32 	[%rd1463+1920], %r1453;
	st.global.u32 	[%rd1463+2048], %r1454;
	bra.uni 	$L__BB11_367;
$L__BB11_108:
	cvt.u32.u64 	%r499, %rd4;
	cvt.u32.u64 	%r500, %rd10;
	sub.s32 	%r501, %r500, %r499;
	min.s32 	%r173, %r501, 4352;
	// begin inline asm
	griddepcontrol.wait;
	// end inline asm
	shl.b64 	%rd17, %rd4, 2;
	add.s64 	%rd18, %rd2, %rd17;
	mov.u32 	%r174, %tid.x;
	ld.global.u32 	%r1525, [%rd18];
	and.b32  	%r502, %r174, 31;
	and.b32  	%r503, %r174, 992;
	mul.lo.s32 	%r504, %r503, 17;
	or.b32  	%r176, %r504, %r502;
	setp.ge.s32 	%p66, %r176, %r173;
	mov.u32 	%r1509, %r1525;
	@%p66 bra 	$L__BB11_110;
	cvt.u64.u32 	%rd19, %r176;
	add.s64 	%rd20, %rd4, %rd19;
	shl.b64 	%rd21, %rd20, 2;
	add.s64 	%rd22, %rd2, %rd21;
	ld.global.u32 	%r1509, [%rd22];
$L__BB11_110:
	add.s32 	%r179, %r176, 32;
	setp.ge.s32 	%p67, %r179, %r173;
	mov.u32 	%r1510, %r1525;
	@%p67 bra 	$L__BB11_112;
	cvt.u64.u32 	%rd23, %r176;
	add.s64 	%rd24, %rd4, %rd23;
	shl.b64 	%rd25, %rd24, 2;
	add.s64 	%rd26, %rd2, %rd25;
	ld.global.u32 	%r1510, [%rd26+128];
$L__BB11_112:
	add.s32 	%r505, %r176, 64;
	setp.ge.s32 	%p68, %r505, %r173;
	mov.u32 	%r1511, %r1525;
	@%p68 bra 	$L__BB11_114;
	cvt.u64.u32 	%rd27, %r176;
	add.s64 	%rd28, %rd4, %rd27;
	shl.b64 	%rd29, %rd28, 2;
	add.s64 	%rd30, %rd2, %rd29;
	ld.global.u32 	%r1511, [%rd30+256];
$L__BB11_114:
	add.s32 	%r506, %r176, 96;
	setp.ge.s32 	%p69, %r506, %r173;
	mov.u32 	%r1512, %r1525;
	@%p69 bra 	$L__BB11_116;
	cvt.u64.u32 	%rd31, %r176;
	add.s64 	%rd32, %rd4, %rd31;
	shl.b64 	%rd33, %rd32, 2;
	add.s64 	%rd34, %rd2, %rd33;
	ld.global.u32 	%r1512, [%rd34+384];
$L__BB11_116:
	add.s32 	%r507, %r176, 128;
	setp.ge.s32 	%p70, %r507, %r173;
	mov.u32 	%r1513, %r1525;
	@%p70 bra 	$L__BB11_118;
	cvt.u64.u32 	%rd35, %r176;
	add.s64 	%rd36, %rd4, %rd35;
	shl.b64 	%rd37, %rd36, 2;
	add.s64 	%rd38, %rd2, %rd37;
	ld.global.u32 	%r1513, [%rd38+512];
$L__BB11_118:
	add.s32 	%r508, %r176, 160;
	setp.ge.s32 	%p71, %r508, %r173;
	mov.u32 	%r1514, %r1525;
	@%p71 bra 	$L__BB11_120;
	cvt.u64.u32 	%rd39, %r176;
	add.s64 	%rd40, %rd4, %rd39;
	shl.b64 	%rd41, %rd40, 2;
	add.s64 	%rd42, %rd2, %rd41;
	ld.global.u32 	%r1514, [%rd42+640];
$L__BB11_120:
	add.s32 	%r509, %r176, 192;
	setp.ge.s32 	%p72, %r509, %r173;
	mov.u32 	%r1515, %r1525;
	@%p72 bra 	$L__BB11_122;
	cvt.u64.u32 	%rd43, %r176;
	add.s64 	%rd44, %rd4, %rd43;
	shl.b64 	%rd45, %rd44, 2;
	add.s64 	%rd46, %rd2, %rd45;
	ld.global.u32 	%r1515, [%rd46+768];
$L__BB11_122:
	add.s32 	%r192, %r176, 224;
	setp.ge.s32 	%p73, %r192, %r173;
	mov.u32 	%r1516, %r1525;
	@%p73 bra 	$L__BB11_124;
	cvt.u64.u32 	%rd47, %r176;
	add.s64 	%rd48, %rd4, %rd47;
	shl.b64 	%rd49, %rd48, 2;
	add.s64 	%rd50, %rd2, %rd49;
	ld.global.u32 	%r1516, [%rd50+896];
$L__BB11_124:
	add.s32 	%r195, %r176, 256;
	setp.ge.s32 	%p74, %r195, %r173;
	mov.u32 	%r1517, %r1525;
	@%p74 bra 	$L__BB11_126;
	cvt.u64.u32 	%rd51, %r176;
	add.s64 	%rd52, %rd4, %rd51;
	shl.b64 	%rd53, %rd52, 2;
	add.s64 	%rd54, %rd2, %rd53;
	ld.global.u32 	%r1517, [%rd54+1024];
$L__BB11_126:
	add.s32 	%r198, %r176, 288;
	setp.ge.s32 	%p75, %r198, %r173;
	mov.u32 	%r1518, %r1525;
	@%p75 bra 	$L__BB11_128;
	cvt.u64.u32 	%rd55, %r176;
	add.s64 	%rd56, %rd4, %rd55;
	shl.b64 	%rd57, %rd56, 2;
	add.s64 	%rd58, %rd2, %rd57;
	ld.global.u32 	%r1518, [%rd58+1152];
$L__BB11_128:
	add.s32 	%r201, %r176, 320;
	setp.ge.s32 	%p76, %r201, %r173;
	mov.u32 	%r1519, %r1525;
	@%p76 bra 	$L__BB11_130;
	cvt.u64.u32 	%rd59, %r176;
	add.s64 	%rd60, %rd4, %rd59;
	shl.b64 	%rd61, %rd60, 2;
	add.s64 	%rd62, %rd2, %rd61;
	ld.global.u32 	%r1519, [%rd62+1280];
$L__BB11_130:
	add.s32 	%r204, %r176, 352;
	setp.ge.s32 	%p77, %r204, %r173;
	mov.u32 	%r1520, %r1525;
	@%p77 bra 	$L__BB11_132;
	cvt.u64.u32 	%rd63, %r176;
	add.s64 	%rd64, %rd4, %rd63;
	shl.b64 	%rd65, %rd64, 2;
	add.s64 	%rd66, %rd2, %rd65;
	ld.global.u32 	%r1520, [%rd66+1408];
$L__BB11_132:
	add.s32 	%r207, %r176, 384;
	setp.ge.s32 	%p78, %r207, %r173;
	mov.u32 	%r1521, %r1525;
	@%p78 bra 	$L__BB11_134;
	cvt.u64.u32 	%rd67, %r176;
	add.s64 	%rd68, %rd4, %rd67;
	shl.b64 	%rd69, %rd68, 2;
	add.s64 	%rd70, %rd2, %rd69;
	ld.global.u32 	%r1521, [%rd70+1536];
$L__BB11_134:
	add.s32 	%r510, %r176, 416;
	setp.ge.s32 	%p79, %r510, %r173;
	mov.u32 	%r1522, %r1525;
	@%p79 bra 	$L__BB11_136;
	cvt.u64.u32 	%rd71, %r176;
	add.s64 	%rd72, %rd4, %rd71;
	shl.b64 	%rd73, %rd72, 2;
	add.s64 	%rd74, %rd2, %rd73;
	ld.global.u32 	%r1522, [%rd74+1664];
$L__BB11_136:
	add.s32 	%r511, %r176, 448;
	setp.ge.s32 	%p80, %r511, %r173;
	mov.u32 	%r1523, %r1525;
	@%p80 bra 	$L__BB11_138;
	cvt.u64.u32 	%rd75, %r176;
	add.s64 	%rd76, %rd4, %rd75;
	shl.b64 	%rd77, %rd76, 2;
	add.s64 	%rd78, %rd2, %rd77;
	ld.global.u32 	%r1523, [%rd78+1792];
$L__BB11_138:
	add.s32 	%r512, %r176, 480;
	setp.ge.s32 	%p81, %r512, %r173;
	mov.u32 	%r1524, %r1525;
	@%p81 bra 	$L__BB11_140;
	cvt.u64.u32 	%rd79, %r176;
	add.s64 	%rd80, %rd4, %rd79;
	shl.b64 	%rd81, %rd80, 2;
	add.s64 	%rd82, %rd2, %rd81;
	ld.global.u32 	%r1524, [%rd82+1920];
$L__BB11_140:
	add.s32 	%r216, %r176, 512;
	setp.ge.s32 	%p82, %r216, %r173;
	@%p82 bra 	$L__BB11_142;
	cvt.u64.u32 	%rd83, %r176;
	add.s64 	%rd84, %rd4, %rd83;
	shl.b64 	%rd85, %rd84, 2;
	add.s64 	%rd86, %rd2, %rd85;
	ld.global.u32 	%r1525, [%rd86+2048];
$L__BB11_142:
	// begin inline asm
	mov.u32 %r513, %laneid;
	// end inline asm
	shr.u32 	%r514, %r174, 5;
	mad.lo.s32 	%r515, %r514, 544, %r513;
	shl.b32 	%r516, %r515, 2;
	mov.u32 	%r517, _ZZN3cub18CUB_300001_SM_10006detail10merge_sort30DeviceMergeSortBlockSortKernelINS2_10policy_hubIN6thrust24THRUST_300001_SM_1000_NS10device_ptrIiEEE9Policy600ES8_PNS0_8NullTypeES8_SC_m4cmpfiSB_EEvbT0_T1_T2_T3_T4_PT6_PT7_T5_NS1_7vsmem_tEE19static_temp_storage;
	add.s32 	%r219, %r517, %r516;
	st.shared.u32 	[%r219], %r1509;
	st.shared.u32 	[%r219+128], %r1510;
	st.shared.u32 	[%r219+256], %r1511;
	st.shared.u32 	[%r219+384], %r1512;
	st.shared.u32 	[%r219+512], %r1513;
	st.shared.u32 	[%r219+640], %r1514;
	st.shared.u32 	[%r219+768], %r1515;
	st.shared.u32 	[%r219+896], %r1516;
	st.shared.u32 	[%r219+1024], %r1517;
	st.shared.u32 	[%r219+1152], %r1518;
	st.shared.u32 	[%r219+1280], %r1519;
	st.shared.u32 	[%r219+1408], %r1520;
	st.shared.u32 	[%r219+1536], %r1521;
	st.shared.u32 	[%r219+1664], %r1522;
	st.shared.u32 	[%r219+1792], %r1523;
	st.shared.u32 	[%r219+1920], %r1524;
	st.shared.u32 	[%r219+2048], %r1525;
	bar.warp.sync 	-1;
	shl.b32 	%r518, %r513, 4;
	add.s32 	%r519, %r515, %r518;
	shl.b32 	%r520, %r519, 2;
	add.s32 	%r220, %r517, %r520;
	ld.shared.u32 	%r1589, [%r220];
	ld.shared.u32 	%r222, [%r220+4];
	ld.shared.u32 	%r223, [%r220+8];
	ld.shared.u32 	%r224, [%r220+12];
	ld.shared.u32 	%r225, [%r220+16];
	ld.shared.u32 	%r226, [%r220+20];
	ld.shared.u32 	%r227, [%r220+24];
	ld.shared.u32 	%r228, [%r220+28];
	ld.shared.u32 	%r229, [%r220+32];
	ld.shared.u32 	%r230, [%r220+36];
	ld.shared.u32 	%r231, [%r220+40];
	ld.shared.u32 	%r232, [%r220+44];
	ld.shared.u32 	%r233, [%r220+48];
	ld.shared.u32 	%r234, [%r220+52];
	ld.shared.u32 	%r235, [%r220+56];
	ld.shared.u32 	%r236, [%r220+60];
	ld.shared.u32 	%r237, [%r220+64];
	bar.sync 	0;
	// begin inline asm
	griddepcontrol.launch_dependents;
	// end inline asm
	mul.lo.s32 	%r238, %r174, 17;
	ld.global.u64 	%rd7, [a_f];
	add.s32 	%r521, %r238, 1;
	setp.ge.u32 	%p83, %r521, %r173;
	mov.u32 	%r1571, %r1589;
	mov.u32 	%r1528, %r1589;
	@%p83 bra 	$L__BB11_145;
	mul.wide.s32 	%rd87, %r1589, 4;
	add.s64 	%rd88, %rd7, %rd87;
	ld.f32 	%f1, [%rd88];
	mul.wide.s32 	%rd89, %r222, 4;
	add.s64 	%rd90, %rd7, %rd89;
	ld.f32 	%f2, [%rd90];
	setp.geu.f32 	%p84, %f1, %f2;
	mov.u32 	%r1571, %r222;
	@%p84 bra 	$L__BB11_145;
	mov.u32 	%r1528, %r222;
$L__BB11_145:
	add.s32 	%r522, %r238, 2;
	setp.ge.u32 	%p85, %r522, %r173;
	mov.u32 	%r1530, %r1528;
	@%p85 bra 	$L__BB11_148;
	mul.wide.s32 	%rd91, %r1528, 4;
	add.s64 	%rd92, %rd7, %rd91;
	ld.f32 	%f3, [%rd92];
	mul.wide.s32 	%rd93, %r223, 4;
	add.s64 	%rd94, %rd7, %rd93;
	ld.f32 	%f4, [%rd94];
	setp.geu.f32 	%p86, %f3, %f4;
	mov.u32 	%r1528, %r223;
	@%p86 bra 	$L__BB11_148;
	mov.u32 	%r1530, %r223;
$L__BB11_148:
	add.s32 	%r523, %r238, 3;
	setp.ge.u32 	%p87, %r523, %r173;
	mov.u32 	%r1532, %r1530;
	@%p87 bra 	$L__BB11_151;
	mul.wide.s32 	%rd95, %r1530, 4;
	add.s64 	%rd96, %rd7, %rd95;
	ld.f32 	%f5, [%rd96];
	mul.wide.s32 	%rd97, %r224, 4;
	add.s64 	%rd98, %rd7, %rd97;
	ld.f32 	%f6, [%rd98];
	setp.geu.f32 	%p88, %f5, %f6;
	mov.u32 	%r1530, %r224;
	@%p88 bra 	$L__BB11_151;
	mov.u32 	%r1532, %r224;
$L__BB11_151:
	add.s32 	%r524, %r238, 4;
	setp.ge.u32 	%p89, %r524, %r173;
	mov.u32 	%r1534, %r1532;
	@%p89 bra 	$L__BB11_154;
	mul.wide.s32 	%rd99, %r1532, 4;
	add.s64 	%rd100, %rd7, %rd99;
	ld.f32 	%f7, [%rd100];
	mul.wide.s32 	%rd101, %r225, 4;
	add.s64 	%rd102, %rd7, %rd101;
	ld.f32 	%f8, [%rd102];
	setp.geu.f32 	%p90, %f7, %f8;
	mov.u32 	%r1532, %r225;
	@%p90 bra 	$L__BB11_154;
	mov.u32 	%r1534, %r225;
$L__BB11_154:
	add.s32 	%r525, %r238, 5;
	setp.ge.u32 	%p91, %r525, %r173;
	mov.u32 	%r1536, %r1534;
	@%p91 bra 	$L__BB11_157;
	mul.wide.s32 	%rd103, %r1534, 4;
	add.s64 	%rd104, %rd7, %rd103;
	ld.f32 	%f9, [%rd104];
	mul.wide.s32 	%rd105, %r226, 4;
	add.s64 	%rd106, %rd7, %rd105;
	ld.f32 	%f10, [%rd106];
	setp.geu.f32 	%p92, %f9, %f10;
	mov.u32 	%r1534, %r226;
	@%p92 bra 	$L__BB11_157;
	mov.u32 	%r1536, %r226;
$L__BB11_157:
	add.s32 	%r526, %r238, 6;
	setp.ge.u32 	%p93, %r526, %r173;
	mov.u32 	%r1538, %r1536;
	@%p93 bra 	$L__BB11_160;
	mul.wide.s32 	%rd107, %r1536, 4;
	add.s64 	%rd108, %rd7, %rd107;
	ld.f32 	%f11, [%rd108];
	mul.wide.s32 	%rd109, %r227, 4;
	add.s64 	%rd110, %rd7, %rd109;
	ld.f32 	%f12, [%rd110];
	setp.geu.f32 	%p94, %f11, %f12;
	mov.u32 	%r1536, %r227;
	@%p94 bra 	$L__BB11_160;
	mov.u32 	%r1538, %r227;
$L__BB11_160:
	add.s32 	%r527, %r238, 7;
	setp.ge.u32 	%p95, %r527, %r173;
	mov.u32 	%r1540, %r1538;
	@%p95 bra 	$L__BB11_163;
	mul.wide.s32 	%rd111, %r1538, 4;
	add.s64 	%rd112, %rd7, %rd111;
	ld.f32 	%f13, [%rd112];
	mul.wide.s32 	%rd113, %r228, 4;
	add.s64 	%rd114, %rd7, %rd113;
	ld.f32 	%f14, [%rd114];
	setp.geu.f32 	%p96, %f13, %f14;
	mov.u32 	%r1538, %r228;
	@%p96 bra 	$L__BB11_163;
	mov.u32 	%r1540, %r228;
$L__BB11_163:
	add.s32 	%r528, %r238, 8;
	setp.ge.u32 	%p97, %r528, %r173;
	mov.u32 	%r1542, %r1540;
	@%p97 bra 	$L__BB11_166;
	mul.wide.s32 	%rd115, %r1540, 4;
	add.s64 	%rd116, %rd7, %rd115;
	ld.f32 	%f15, [%rd116];
	mul.wide.s32 	%rd117, %r229, 4;
	add.s64 	%rd118, %rd7, %rd117;
	ld.f32 	%f16, [%rd118];
	setp.geu.f32 	%p98, %f15, %f16;
	mov.u32 	%r1540, %r229;
	@%p98 bra 	$L__BB11_166;
	mov.u32 	%r1542, %r229;
$L__BB11_166:
	add.s32 	%r529, %r238, 9;
	setp.ge.u32 	%p99, %r529, %r173;
	mov.u32 	%r1544, %r1542;
	@%p99 bra 	$L__BB11_169;
	mul.wide.s32 	%rd119, %r1542, 4;
	add.s64 	%rd120, %rd7, %rd119;
	ld.f32 	%f17, [%rd120];
	mul.wide.s32 	%rd121, %r230, 4;
	add.s64 	%rd122, %rd7, %rd121;
	ld.f32 	%f18, [%rd122];
	setp.geu.f32 	%p100, %f17, %f18;
	mov.u32 	%r1542, %r230;
	@%p100 bra 	$L__BB11_169;
	mov.u32 	%r1544, %r230;
$L__BB11_169:
	add.s32 	%r530, %r238, 10;
	setp.ge.u32 	%p101, %r530, %r173;
	mov.u32 	%r1546, %r1544;
	@%p101 bra 	$L__BB11_172;
	mul.wide.s32 	%rd123, %r1544, 4;
	add.s64 	%rd124, %rd7, %rd123;
	ld.f32 	%f19, [%rd124];
	mul.wide.s32 	%rd125, %r231, 4;
	add.s64 	%rd126, %rd7, %rd125;
	ld.f32 	%f20, [%rd126];
	setp.geu.f32 	%p102, %f19, %f20;
	mov.u32 	%r1544, %r231;
	@%p102 bra 	$L__BB11_172;
	mov.u32 	%r1546, %r231;
$L__BB11_172:
	add.s32 	%r531, %r238, 11;
	setp.ge.u32 	%p103, %r531, %r173;
	mov.u32 	%r1548, %r1546;
	@%p103 bra 	$L__BB11_175;
	mul.wide.s32 	%rd127, %r1546, 4;
	add.s64 	%rd128, %rd7, %rd127;
	ld.f32 	%f21, [%rd128];
	mul.wide.s32 	%rd129, %r232, 4;
	add.s64 	%rd130, %rd7, %rd129;
	ld.f32 	%f22, [%rd130];
	setp.geu.f32 	%p104, %f21, %f22;
	mov.u32 	%r1546, %r232;
	@%p104 bra 	$L__BB11_175;
	mov.u32 	%r1548, %r232;
$L__BB11_175:
	add.s32 	%r532, %r238, 12;
	setp.ge.u32 	%p105, %r532, %r173;
	mov.u32 	%r1550, %r1548;
	@%p105 bra 	$L__BB11_178;
	mul.wide.s32 	%rd131, %r1548, 4;
	add.s64 	%rd132, %rd7, %rd131;
	ld.f32 	%f23, [%rd132];
	mul.wide.s32 	%rd133, %r233, 4;
	add.s64 	%rd134, %rd7, %rd133;
	ld.f32 	%f24, [%rd134];
	setp.geu.f32 	%p106, %f23, %f24;
	mov.u32 	%r1548, %r233;
	@%p106 bra 	$L__BB11_178;
	mov.u32 	%r1550, %r233;
$L__BB11_178:
	add.s32 	%r533, %r238, 13;
	setp.ge.u32 	%p107, %r533, %r173;
	mov.u32 	%r1552, %r1550;
	@%p107 bra 	$L__BB11_181;
	mul.wide.s32 	%rd135, %r1550, 4;
	add.s64 	%rd136, %rd7, %rd135;
	ld.f32 	%f25, [%rd136];
	mul.wide.s32 	%rd137, %r234, 4;
	add.s64 	%rd138, %rd7, %rd137;
	ld.f32 	%f26, [%rd138];
	setp.geu.f32 	%p108, %f25, %f26;
	mov.u32 	%r1550, %r234;
	@%p108 bra 	$L__BB11_181;
	mov.u32 	%r1552, %r234;
$L__BB11_181:
	add.s32 	%r534, %r238, 14;
	setp.ge.u32 	%p109, %r534, %r173;
	mov.u32 	%r1554, %r1552;
	@%p109 bra 	$L__BB11_184;
	mul.wide.s32 	%rd139, %r1552, 4;
	add.s64 	%rd140, %rd7, %rd139;
	ld.f32 	%f27, [%rd140];
	mul.wide.s32 	%rd141, %r235, 4;
	add.s64 	%rd142, %rd7, %rd141;
	ld.f32 	%f28, [%rd142];
	setp.geu.f32 	%p110, %f27, %f28;
	mov.u32 	%r1552, %r235;
	@%p110 bra 	$L__BB11_184;
	mov.u32 	%r1554, %r235;
$L__BB11_184:
	add.s32 	%r535, %r238, 15;
	setp.ge.u32 	%p111, %r535, %r173;
	mov.u32 	%r1555, %r1554;
	@%p111 bra 	$L__BB11_187;
	mul.wide.s32 	%rd143, %r1554, 4;
	add.s64 	%rd144, %rd7, %rd143;
	ld.f32 	%f29, [%rd144];
	mul.wide.s32 	%rd145, %r236, 4;
	add.s64 	%rd146, %rd7, %rd145;
	ld.f32 	%f30, [%rd146];
	setp.geu.f32 	%p112, %f29, %f30;
	mov.u32 	%r1554, %r236;
	@%p112 bra 	$L__BB11_187;
	mov.u32 	%r1555, %r236;
$L__BB11_187:
	add.s32 	%r536, %r238, 16;
	setp.lt.u32 	%p113, %r536, %r173;
	selp.b32 	%r1626, %r237, %r1555, %p113;
	setp.ge.u32 	%p114, %r238, %r173;
	@%p114 bra 	$L__BB11_190;
	mul.wide.s32 	%rd147, %r1571, 4;
	add.s64 	%rd148, %rd7, %rd147;
	ld.f32 	%f31, [%rd148];
	mul.wide.s32 	%rd149, %r1589, 4;
	add.s64 	%rd150, %rd7, %rd149;
	ld.f32 	%f32, [%rd150];
	setp.geu.f32 	%p115, %f31, %f32;
	selp.b32 	%r537, %r1571, %r1589, %p115;
	selp.b32 	%r538, %r1589, %r1571, %p115;
	mul.wide.s32 	%rd151, %r1530, 4;
	add.s64 	%rd152, %rd7, %rd151;
	ld.f32 	%f33, [%rd152];
	mul.wide.s32 	%rd153, %r1528, 4;
	add.s64 	%rd154, %rd7, %rd153;
	ld.f32 	%f34, [%rd154];
	setp.geu.f32 	%p116, %f33, %f34;
	selp.b32 	%r539, %r1530, %r1528, %p116;
	selp.b32 	%r540, %r1528, %r1530, %p116;
	mul.wide.s32 	%rd155, %r1534, 4;
	add.s64 	%rd156, %rd7, %rd155;
	ld.f32 	%f35, [%rd156];
	mul.wide.s32 	%rd157, %r1532, 4;
	add.s64 	%rd158, %rd7, %rd157;
	ld.f32 	%f36, [%rd158];
	setp.geu.f32 	%p117, %f35, %f36;
	selp.b32 	%r541, %r1534, %r1532, %p117;
	selp.b32 	%r542, %r1532, %r1534, %p117;
	mul.wide.s32 	%rd159, %r1538, 4;
	add.s64 	%rd160, %rd7, %rd159;
	ld.f32 	%f37, [%rd160];
	mul.wide.s32 	%rd161, %r1536, 4;
	add.s64 	%rd162, %rd7, %rd161;
	ld.f32 	%f38, [%rd162];
	setp.geu.f32 	%p118, %f37, %f38;
	selp.b32 	%r543, %r1538, %r1536, %p118;
	selp.b32 	%r544, %r1536, %r1538, %p118;
	mul.wide.s32 	%rd163, %r1542, 4;
	add.s64 	%rd164, %rd7, %rd163;
	ld.f32 	%f39, [%rd164];
	mul.wide.s32 	%rd165, %r1540, 4;
	add.s64 	%rd166, %rd7, %rd165;
	ld.f32 	%f40, [%rd166];
	setp.geu.f32 	%p119, %f39, %f40;
	selp.b32 	%r545, %r1542, %r1540, %p119;
	selp.b32 	%r546, %r1540, %r1542, %p119;
	mul.wide.s32 	%rd167, %r1546, 4;
	add.s64 	%rd168, %rd7, %rd167;
	ld.f32 	%f41, [%rd168];
	mul.wide.s32 	%rd169, %r1544, 4;
	add.s64 	%rd170, %rd7, %rd169;
	ld.f32 	%f42, [%rd170];
	setp.geu.f32 	%p120, %f41, %f42;
	selp.b32 	%r547, %r1546, %r1544, %p120;
	selp.b32 	%r548, %r1544, %r1546, %p120;
	mul.wide.s32 	%rd171, %r1550, 4;
	add.s64 	%rd172, %rd7, %rd171;
	ld.f32 	%f43, [%rd172];
	mul.wide.s32 	%rd173, %r1548, 4;
	add.s64 	%rd174, %rd7, %rd173;
	ld.f32 	%f44, [%rd174];
	setp.geu.f32 	%p121, %f43, %f44;
	selp.b32 	%r549, %r1550, %r1548, %p121;
	selp.b32 	%r550, %r1548, %r1550, %p121;
	mul.wide.s32 	%rd175, %r1554, 4;
	add.s64 	%rd176, %rd7, %rd175;
	ld.f32 	%f45, [%rd176];
	mul.wide.s32 	%rd177, %r1552, 4;
	add.s64 	%rd178, %rd7, %rd177;
	ld.f32 	%f46, [%rd178];
	setp.geu.f32 	%p122, %f45, %f46;
	selp.b32 	%r551, %r1554, %r1552, %p122;
	selp.b32 	%r552, %r1552, %r1554, %p122;
	mul.wide.s32 	%rd179, %r540, 4;
	add.s64 	%rd180, %rd7, %rd179;
	ld.f32 	%f47, [%rd180];
	mul.wide.s32 	%rd181, %r537, 4;
	add.s64 	%rd182, %rd7, %rd181;
	ld.f32 	%f48, [%rd182];
	setp.geu.f32 	%p123, %f47, %f48;
	selp.b32 	%r553, %r540, %r537, %p123;
	selp.b32 	%r554, %r537, %r540, %p123;
	mul.wide.s32 	%rd183, %r542, 4;
	add.s64 	%rd184, %rd7, %rd183;
	ld.f32 	%f49, [%rd184];
	mul.wide.s32 	%rd185, %r539, 4;
	add.s64 	%rd186, %rd7, %rd185;
	ld.f32 	%f50, [%rd186];
	setp.geu.f32 	%p124, %f49, %f50;
	selp.b32 	%r555, %r542, %r539, %p124;
	selp.b32 	%r556, %r539, %r542, %p124;
	mul.wide.s32 	%rd187, %r544, 4;
	add.s64 	%rd188, %rd7, %rd187;
	ld.f32 	%f51, [%rd188];
	mul.wide.s32 	%rd189, %r541, 4;
	add.s64 	%rd190, %rd7, %rd189;
	ld.f32 	%f52, [%rd190];
	setp.geu.f32 	%p125, %f51, %f52;
	selp.b32 	%r557, %r544, %r541, %p125;
	selp.b32 	%r558, %r541, %r544, %p125;
	mul.wide.s32 	%rd191, %r546, 4;
	add.s64 	%rd192, %rd7, %rd191;
	ld.f32 	%f53, [%rd192];
	mul.wide.s32 	%rd193, %r543, 4;
	add.s64 	%rd194, %rd7, %rd193;
	ld.f32 	%f54, [%rd194];
	setp.geu.f32 	%p126, %f53, %f54;
	selp.b32 	%r559, %r546, %r543, %p126;
	selp.b32 	%r560, %r543, %r546, %p126;
	mul.wide.s32 	%rd195, %r548, 4;
	add.s64 	%rd196, %rd7, %rd195;
	ld.f32 	%f55, [%rd196];
	mul.wide.s32 	%rd197, %r545, 4;
	add.s64 	%rd198, %rd7, %rd197;
	ld.f32 	%f56, [%rd198];
	setp.geu.f32 	%p127, %f55, %f56;
	selp.b32 	%r561, %r548, %r545, %p127;
	selp.b32 	%r562, %r545, %r548, %p127;
	mul.wide.s32 	%rd199, %r550, 4;
	add.s64 	%rd200, %rd7, %rd199;
	ld.f32 	%f57, [%rd200];
	mul.wide.s32 	%rd201, %r547, 4;
	add.s64 	%rd202, %rd7, %rd201;
	ld.f32 	%f58, [%rd202];
	setp.geu.f32 	%p128, %f57, %f58;
	selp.b32 	%r563, %r550, %r547, %p128;
	selp.b32 	%r564, %r547, %r550, %p128;
	mul.wide.s32 	%rd203, %r552, 4;
	add.s64 	%rd204, %rd7, %rd203;
	ld.f32 	%f59, [%rd204];
	mul.wide.s32 	%rd205, %r549, 4;
	add.s64 	%rd206, %rd7, %rd205;
	ld.f32 	%f60, [%rd206];
	setp.geu.f32 	%p129, %f59, %f60;
	selp.b32 	%r565, %r552, %r549, %p129;
	selp.b32 	%r566, %r549, %r552, %p129;
	mul.wide.s32 	%rd207, %r1626, 4;
	add.s64 	%rd208, %rd7, %rd207;
	ld.f32 	%f61, [%rd208];
	mul.wide.s32 	%rd209, %r551, 4;
	add.s64 	%rd210, %rd7, %rd209;
	ld.f32 	%f62, [%rd210];
	setp.geu.f32 	%p130, %f61, %f62;
	selp.b32 	%r567, %r1626, %r551, %p130;
	selp.b32 	%r568, %r551, %r1626, %p130;
	mul.wide.s32 	%rd211, %r554, 4;
	add.s64 	%rd212, %rd7, %rd211;
	ld.f32 	%f63, [%rd212];
	mul.wide.s32 	%rd213, %r538, 4;
	add.s64 	%rd214, %rd7, %rd213;
	ld.f32 	%f64, [%rd214];
	setp.geu.f32 	%p131, %f63, %f64;
	selp.b32 	%r569, %r554, %r538, %p131;
	selp.b32 	%r570, %r538, %r554, %p131;
	mul.wide.s32 	%rd215, %r556, 4;
	add.s64 	%rd216, %rd7, %rd215;
	ld.f32 	%f65, [%rd216];
	mul.wide.s32 	%rd217, %r553, 4;
	add.s64 	%rd218, %rd7, %rd217;
	ld.f32 	%f66, [%rd218];
	setp.geu.f32 	%p132, %f65, %f66;
	selp.b32 	%r571, %r556, %r553, %p132;
	selp.b32 	%r572, %r553, %r556, %p132;
	mul.wide.s32 	%rd219, %r558, 4;
	add.s64 	%rd220, %rd7, %rd219;
	ld.f32 	%f67, [%rd220];
	mul.wide.s32 	%rd221, %r555, 4;
	add.s64 	%rd222, %rd7, %rd221;
	ld.f32 	%f68, [%rd222];
	setp.geu.f32 	%p133, %f67, %f68;
	selp.b32 	%r573, %r558, %r555, %p133;
	selp.b32 	%r574, %r555, %r558, %p133;
	mul.wide.s32 	%rd223, %r560, 4;
	add.s64 	%rd224, %rd7, %rd223;
	ld.f32 	%f69, [%rd224];
	mul.wide.s32 	%rd225, %r557, 4;
	add.s64 	%rd226, %rd7, %rd225;
	ld.f32 	%f70, [%rd226];
	setp.geu.f32 	%p134, %f69, %f70;
	selp.b32 	%r575, %r560, %r557, %p134;
	selp.b32 	%r576, %r557, %r560, %p134;
	mul.wide.s32 	%rd227, %r562, 4;
	add.s64 	%rd228, %rd7, %rd227;
	ld.f32 	%f71, [%rd228];
	mul.wide.s32 	%rd229, %r559, 4;
	add.s64 	%rd230, %rd7, %rd229;
	ld.f32 	%f72, [%rd230];
	setp.geu.f32 	%p135, %f71, %f72;
	selp.b32 	%r577, %r562, %r559, %p135;
	selp.b32 	%r578, %r559, %r562, %p135;
	mul.wide.s32 	%rd231, %r564, 4;
	add.s64 	%rd232, %rd7, %rd231;
	ld.f32 	%f73, [%rd232];
	mul.wide.s32 	%rd233, %r561, 4;
	add.s64 	%rd234, %rd7, %rd233;
	ld.f32 	%f74, [%rd234];
	setp.geu.f32 	%p136, %f73, %f74;
	selp.b32 	%r579, %r564, %r561, %p136;
	selp.b32 	%r580, %r561, %r564, %p136;
	mul.wide.s32 	%rd235, %r566, 4;
	add.s64 	%rd236, %rd7, %rd235;
	ld.f32 	%f75, [%rd236];
	mul.wide.s32 	%rd237, %r563, 4;
	add.s64 	%rd238, %rd7, %rd237;
	ld.f32 	%f76, [%rd238];
	setp.geu.f32 	%p137, %f75, %f76;
	selp.b32 	%r581, %r566, %r563, %p137;
	selp.b32 	%r582, %r563, %r566, %p137;
	mul.wide.s32 	%rd239, %r568, 4;
	add.s64 	%rd240, %rd7, %rd239;
	ld.f32 	%f77, [%rd240];
	mul.wide.s32 	%rd241, %r565, 4;
	add.s64 	%rd242, %rd7, %rd241;
	ld.f32 	%f78, [%rd242];
	setp.geu.f32 	%p138, %f77, %f78;
	selp.b32 	%r583, %r568, %r565, %p138;
	selp.b32 	%r584, %r565, %r568, %p138;
	mul.wide.s32 	%rd243, %r572, 4;
	add.s64 	%rd244, %rd7, %rd243;
	ld.f32 	%f79, [%rd244];
	mul.wide.s32 	%rd245, %r569, 4;
	add.s64 	%rd246, %rd7, %rd245;
	ld.f32 	%f80, [%rd246];
	setp.geu.f32 	%p139, %f79, %f80;
	selp.b32 	%r585, %r572, %r569, %p139;
	selp.b32 	%r586, %r569, %r572, %p139;
	mul.wide.s32 	%rd247, %r574, 4;
	add.s64 	%rd248, %rd7, %rd247;
	ld.f32 	%f81, [%rd248];
	mul.wide.s32 	%rd249, %r571, 4;
	add.s64 	%rd250, %rd7, %rd249;
	ld.f32 	%f82, [%rd250];
	setp.geu.f32 	%p140, %f81, %f82;
	selp.b32 	%r587, %r574, %r571, %p140;
	selp.b32 	%r588, %r571, %r574, %p140;
	mul.wide.s32 	%rd251, %r576, 4;
	add.s64 	%rd252, %rd7, %rd251;
	ld.f32 	%f83, [%rd252];
	mul.wide.s32 	%rd253, %r573, 4;
	add.s64 	%rd254, %rd7, %rd253;
	ld.f32 	%f84, [%rd254];
	setp.geu.f32 	%p141, %f83, %f84;
	selp.b32 	%r589, %r576, %r573, %p141;
	selp.b32 	%r590, %r573, %r576, %p141;
	mul.wide.s32 	%rd255, %r578, 4;
	add.s64 	%rd256, %rd7, %rd255;
	ld.f32 	%f85, [%rd256];
	mul.wide.s32 	%rd257, %r575, 4;
	add.s64 	%rd258, %rd7, %rd257;
	ld.f32 	%f86, [%rd258];
	setp.geu.f32 	%p142, %f85, %f86;
	selp.b32 	%r591, %r578, %r575, %p142;
	selp.b32 	%r592, %r575, %r578, %p142;
	mul.wide.s32 	%rd259, %r580, 4;
	add.s64 	%rd260, %rd7, %rd259;
	ld.f32 	%f87, [%rd260];
	mul.wide.s32 	%rd261, %r577, 4;
	add.s64 	%rd262, %rd7, %rd261;
	ld.f32 	%f88, [%rd262];
	setp.geu.f32 	%p143, %f87, %f88;
	selp.b32 	%r593, %r580, %r577, %p143;
	selp.b32 	%r594, %r577, %r580, %p143;
	mul.wide.s32 	%rd263, %r582, 4;
	add.s64 	%rd264, %rd7, %rd263;
	ld.f32 	%f89, [%rd264];
	mul.wide.s32 	%rd265, %r579, 4;
	add.s64 	%rd266, %rd7, %rd265;
	ld.f32 	%f90, [%rd266];
	setp.geu.f32 	%p144, %f89, %f90;
	selp.b32 	%r595, %r582, %r579, %p144;
	selp.b32 	%r596, %r579, %r582, %p144;
	mul.wide.s32 	%rd267, %r584, 4;
	add.s64 	%rd268, %rd7, %rd267;
	ld.f32 	%f91, [%rd268];
	mul.wide.s32 	%rd269, %r581, 4;
	add.s64 	%rd270, %rd7, %rd269;
	ld.f32 	%f92, [%rd270];
	setp.geu.f32 	%p145, %f91, %f92;
	selp.b32 	%r597, %r584, %r581, %p145;
	selp.b32 	%r598, %r581, %r584, %p145;
	mul.wide.s32 	%rd271, %r567, 4;
	add.s64 	%rd272, %rd7, %rd271;
	ld.f32 	%f93, [%rd272];
	mul.wide.s32 	%rd273, %r583, 4;
	add.s64 	%rd274, %rd7, %rd273;
	ld.f32 	%f94, [%rd274];
	setp.geu.f32 	%p146, %f93, %f94;
	selp.b32 	%r599, %r567, %r583, %p146;
	selp.b32 	%r600, %r583, %r567, %p146;
	mul.wide.s32 	%rd275, %r586, 4;
	add.s64 	%rd276, %rd7, %rd275;
	ld.f32 	%f95, [%rd276];
	mul.wide.s32 	%rd277, %r570, 4;
	add.s64 	%rd278, %rd7, %rd277;
	ld.f32 	%f96, [%rd278];
	setp.geu.f32 	%p147, %f95, %f96;
	selp.b32 	%r601, %r586, %r570, %p147;
	selp.b32 	%r602, %r570, %r586, %p147;
	mul.wide.s32 	%rd279, %r588, 4;
	add.s64 	%rd280, %rd7, %rd279;
	ld.f32 	%f97, [%rd280];
	mul.wide.s32 	%rd281, %r585, 4;
	add.s64 	%rd282, %rd7, %rd281;
	ld.f32 	%f98, [%rd282];
	setp.geu.f32 	%p148, %f97, %f98;
	selp.b32 	%r603, %r588, %r585, %p148;
	selp.b32 	%r604, %r585, %r588, %p148;
	mul.wide.s32 	%rd283, %r590, 4;
	add.s64 	%rd284, %rd7, %rd283;
	ld.f32 	%f99, [%rd284];
	mul.wide.s32 	%rd285, %r587, 4;
	add.s64 	%rd286, %rd7, %rd285;
	ld.f32 	%f100, [%rd286];
	setp.geu.f32 	%p149, %f99, %f100;
	selp.b32 	%r605, %r590, %r587, %p149;
	selp.b32 	%r606, %r587, %r590, %p149;
	mul.wide.s32 	%rd287, %r592, 4;
	add.s64 	%rd288, %rd7, %rd287;
	ld.f32 	%f101, [%rd288];
	mul.wide.s32 	%rd289, %r589, 4;
	add.s64 	%rd290, %rd7, %rd289;
	ld.f32 	%f102, [%rd290];
	setp.geu.f32 	%p150, %f101, %f102;
	selp.b32 	%r607, %r592, %r589, %p150;
	selp.b32 	%r608, %r589, %r592, %p150;
	mul.wide.s32 	%rd291, %r594, 4;
	add.s64 	%rd292, %rd7, %rd291;
	ld.f32 	%f103, [%rd292];
	mul.wide.s32 	%rd293, %r591, 4;
	add.s64 	%rd294, %rd7, %rd293;
	ld.f32 	%f104, [%rd294];
	setp.geu.f32 	%p151, %f103, %f104;
	selp.b32 	%r609, %r594, %r591, %p151;
	selp.b32 	%r610, %r591, %r594, %p151;
	mul.wide.s32 	%rd295, %r596, 4;
	add.s64 	%rd296, %rd7, %rd295;
	ld.f32 	%f105, [%rd296];
	mul.wide.s32 	%rd297, %r593, 4;
	add.s64 	%rd298, %rd7, %rd297;
	ld.f32 	%f106, [%rd298];
	setp.geu.f32 	%p152, %f105, %f106;
	selp.b32 	%r611, %r596, %r593, %p152;
	selp.b32 	%r612, %r593, %r596, %p152;
	mul.wide.s32 	%rd299, %r598, 4;
	add.s64 	%rd300, %rd7, %rd299;
	ld.f32 	%f107, [%rd300];
	mul.wide.s32 	%rd301, %r595, 4;
	add.s64 	%rd302, %rd7, %rd301;
	ld.f32 	%f108, [%rd302];
	setp.geu.f32 	%p153, %f107, %f108;
	selp.b32 	%r613, %r598, %r595, %p153;
	selp.b32 	%r614, %r595, %r598, %p153;
	mul.wide.s32 	%rd303, %r600, 4;
	add.s64 	%rd304, %rd7, %rd303;
	ld.f32 	%f109, [%rd304];
	mul.wide.s32 	%rd305, %r597, 4;
	add.s64 	%rd306, %rd7, %rd305;
	ld.f32 	%f110, [%rd306];
	setp.geu.f32 	%p154, %f109, %f110;
	selp.b32 	%r615, %r600, %r597, %p154;
	selp.b32 	%r616, %r597, %r600, %p154;
	mul.wide.s32 	%rd307, %r604, 4;
	add.s64 	%rd308, %rd7, %rd307;
	ld.f32 	%f111, [%rd308];
	mul.wide.s32 	%rd309, %r601, 4;
	add.s64 	%rd310, %rd7, %rd309;
	ld.f32 	%f112, [%rd310];
	setp.geu.f32 	%p155, %f111, %f112;
	selp.b32 	%r617, %r604, %r601, %p155;
	selp.b32 	%r618, %r601, %r604, %p155;
	mul.wide.s32 	%rd311, %r606, 4;
	add.s64 	%rd312, %rd7, %rd311;
	ld.f32 	%f113, [%rd312];
	mul.wide.s32 	%rd313, %r603, 4;
	add.s64 	%rd314, %rd7, %rd313;
	ld.f32 	%f114, [%rd314];
	setp.geu.f32 	%p156, %f113, %f114;
	selp.b32 	%r619, %r606, %r603, %p156;
	selp.b32 	%r620, %r603, %r606, %p156;
	mul.wide.s32 	%rd315, %r608, 4;
	add.s64 	%rd316, %rd7, %rd315;
	ld.f32 	%f115, [%rd316];
	mul.wide.s32 	%rd317, %r605, 4;
	add.s64 	%rd318, %rd7, %rd317;
	ld.f32 	%f116, [%rd318];
	setp.geu.f32 	%p157, %f115, %f116;
	selp.b32 	%r621, %r608, %r605, %p157;
	selp.b32 	%r622, %r605, %r608, %p157;
	mul.wide.s32 	%rd319, %r610, 4;
	add.s64 	%rd320, %rd7, %rd319;
	ld.f32 	%f117, [%rd320];
	mul.wide.s32 	%rd321, %r607, 4;
	add.s64 	%rd322, %rd7, %rd321;
	ld.f32 	%f118, [%rd322];
	setp.geu.f32 	%p158, %f117, %f118;
	selp.b32 	%r623, %r610, %r607, %p158;
	selp.b32 	%r624, %r607, %r610, %p158;
	mul.wide.s32 	%rd323, %r612, 4;
	add.s64 	%rd324, %rd7, %rd323;
	ld.f32 	%f119, [%rd324];
	mul.wide.s32 	%rd325, %r609, 4;
	add.s64 	%rd326, %rd7, %rd325;
	ld.f32 	%f120, [%rd326];
	setp.geu.f32 	%p159, %f119, %f120;
	selp.b32 	%r625, %r612, %r609, %p159;
	selp.b32 	%r626, %r609, %r612, %p159;
	mul.wide.s32 	%rd327, %r614, 4;
	add.s64 	%rd328, %rd7, %rd327;
	ld.f32 	%f121, [%rd328];
	mul.wide.s32 	%rd329, %r611, 4;
	add.s64 	%rd330, %rd7, %rd329;
	ld.f32 	%f122, [%rd330];
	setp.geu.f32 	%p160, %f121, %f122;
	selp.b32 	%r627, %r614, %r611, %p160;
	selp.b32 	%r628, %r611, %r614, %p160;
	mul.wide.s32 	%rd331, %r616, 4;
	add.s64 	%rd332, %rd7, %rd331;
	ld.f32 	%f123, [%rd332];
	mul.wide.s32 	%rd333, %r613, 4;
	add.s64 	%rd334, %rd7, %rd333;
	ld.f32 	%f124, [%rd334];
	setp.geu.f32 	%p161, %f123, %f124;
	selp.b32 	%r629, %r616, %r613, %p161;
	selp.b32 	%r630, %r613, %r616, %p161;
	mul.wide.s32 	%rd335, %r599, 4;
	add.s64 	%rd336, %rd7, %rd335;
	ld.f32 	%f125, [%rd336];
	mul.wide.s32 	%rd337, %r615, 4;
	add.s64 	%rd338, %rd7, %rd337;
	ld.f32 	%f126, [%rd338];
	setp.geu.f32 	%p162, %f125, %f126;
	selp.b32 	%r631, %r599, %r615, %p162;
	selp.b32 	%r632, %r615, %r599, %p162;
	mul.wide.s32 	%rd339, %r618, 4;
	add.s64 	%rd340, %rd7, %rd339;
	ld.f32 	%f127, [%rd340];
	mul.wide.s32 	%rd341, %r602, 4;
	add.s64 	%rd342, %rd7, %rd341;
	ld.f32 	%f128, [%rd342];
	setp.geu.f32 	%p163, %f127, %f128;
	selp.b32 	%r633, %r618, %r602, %p163;
	selp.b32 	%r634, %r602, %r618, %p163;
	mul.wide.s32 	%rd343, %r620, 4;
	add.s64 	%rd344, %rd7, %rd343;
	ld.f32 	%f129, [%rd344];
	mul.wide.s32 	%rd345, %r617, 4;
	add.s64 	%rd346, %rd7, %rd345;
	ld.f32 	%f130, [%rd346];
	setp.geu.f32 	%p164, %f129, %f130;
	selp.b32 	%r635, %r620, %r617, %p164;
	selp.b32 	%r636, %r617, %r620, %p164;
	mul.wide.s32 	%rd347, %r622, 4;
	add.s64 	%rd348, %rd7, %rd347;
	ld.f32 	%f131, [%rd348];
	mul.wide.s32 	%rd349, %r619, 4;
	add.s64 	%rd350, %rd7, %rd349;
	ld.f32 	%f132, [%rd350];
	setp.geu.f32 	%p165, %f131, %f132;
	selp.b32 	%r637, %r622, %r619, %p165;
	selp.b32 	%r638, %r619, %r622, %p165;
	mul.wide.s32 	%rd351, %r624, 4;
	add.s64 	%rd352, %rd7, %rd351;
	ld.f32 	%f133, [%rd352];
	mul.wide.s32 	%rd353, %r621, 4;
	add.s64 	%rd354, %rd7, %rd353;
	ld.f32 	%f134, [%rd354];
	setp.geu.f32 	%p166, %f133, %f134;
	selp.b32 	%r639, %r624, %r621, %p166;
	selp.b32 	%r640, %r621, %r624, %p166;
	mul.wide.s32 	%rd355, %r626, 4;
	add.s64 	%rd356, %rd7, %rd355;
	ld.f32 	%f135, [%rd356];
	mul.wide.s32 	%rd357, %r623, 4;
	add.s64 	%rd358, %rd7, %rd357;
	ld.f32 	%f136, [%rd358];
	setp.geu.f32 	%p167, %f135, %f136;
	selp.b32 	%r641, %r626, %r623, %p167;
	selp.b32 	%r642, %r623, %r626, %p167;
	mul.wide.s32 	%rd359, %r628, 4;
	add.s64 	%rd360, %rd7, %rd359;
	ld.f32 	%f137, [%rd360];
	mul.wide.s32 	%rd361, %r625, 4;
	add.s64 	%rd362, %rd7, %rd361;
	ld.f32 	%f138, [%rd362];
	setp.geu.f32 	%p168, %f137, %f138;
	selp.b32 	%r643, %r628, %r625, %p168;
	selp.b32 	%r644, %r625, %r628, %p168;
	mul.wide.s32 	%rd363, %r630, 4;
	add.s64 	%rd364, %rd7, %rd363;
	ld.f32 	%f139, [%rd364];
	mul.wide.s32 	%rd365, %r627, 4;
	add.s64 	%rd366, %rd7, %rd365;
	ld.f32 	%f140, [%rd366];
	setp.geu.f32 	%p169, %f139, %f140;
	selp.b32 	%r645, %r630, %r627, %p169;
	selp.b32 	%r646, %r627, %r630, %p169;
	mul.wide.s32 	%rd367, %r632, 4;
	add.s64 	%rd368, %rd7, %rd367;
	ld.f32 	%f141, [%rd368];
	mul.wide.s32 	%rd369, %r629, 4;
	add.s64 	%rd370, %rd7, %rd369;
	ld.f32 	%f142, [%rd370];
	setp.geu.f32 	%p170, %f141, %f142;
	selp.b32 	%r647, %r632, %r629, %p170;
	selp.b32 	%r648, %r629, %r632, %p170;
	mul.wide.s32 	%rd371, %r636, 4;
	add.s64 	%rd372, %rd7, %rd371;
	ld.f32 	%f143, [%rd372];
	mul.wide.s32 	%rd373, %r633, 4;
	add.s64 	%rd374, %rd7, %rd373;
	ld.f32 	%f144, [%rd374];
	setp.geu.f32 	%p171, %f143, %f144;
	selp.b32 	%r649, %r636, %r633, %p171;
	selp.b32 	%r650, %r633, %r636, %p171;
	mul.wide.s32 	%rd375, %r638, 4;
	add.s64 	%rd376, %rd7, %rd375;
	ld.f32 	%f145, [%rd376];
	mul.wide.s32 	%rd377, %r635, 4;
	add.s64 	%rd378, %rd7, %rd377;
	ld.f32 	%f146, [%rd378];
	setp.geu.f32 	%p172, %f145, %f146;
	selp.b32 	%r651, %r638, %r635, %p172;
	selp.b32 	%r652, %r635, %r638, %p172;
	mul.wide.s32 	%rd379, %r640, 4;
	add.s64 	%rd380, %rd7, %rd379;
	ld.f32 	%f147, [%rd380];
	mul.wide.s32 	%rd381, %r637, 4;
	add.s64 	%rd382, %rd7, %rd381;
	ld.f32 	%f148, [%rd382];
	setp.geu.f32 	%p173, %f147, %f148;
	selp.b32 	%r653, %r640, %r637, %p173;
	selp.b32 	%r654, %r637, %r640, %p173;
	mul.wide.s32 	%rd383, %r642, 4;
	add.s64 	%rd384, %rd7, %rd383;
	ld.f32 	%f149, [%rd384];
	mul.wide.s32 	%rd385, %r639, 4;
	add.s64 	%rd386, %rd7, %rd385;
	ld.f32 	%f150, [%rd386];
	setp.geu.f32 	%p174, %f149, %f150;
	selp.b32 	%r655, %r642, %r639, %p174;
	selp.b32 	%r656, %r639, %r642, %p174;
	mul.wide.s32 	%rd387, %r644, 4;
	add.s64 	%rd388, %rd7, %rd387;
	ld.f32 	%f151, [%rd388];
	mul.wide.s32 	%rd389, %r641, 4;
	add.s64 	%rd390, %rd7, %rd389;
	ld.f32 	%f152, [%rd390];
	setp.geu.f32 	%p175, %f151, %f152;
	selp.b32 	%r657, %r644, %r641, %p175;
	selp.b32 	%r658, %r641, %r644, %p175;
	mul.wide.s32 	%rd391, %r646, 4;
	add.s64 	%rd392, %rd7, %rd391;
	ld.f32 	%f153, [%rd392];
	mul.wide.s32 	%rd393, %r643, 4;
	add.s64 	%rd394, %rd7, %rd393;
	ld.f32 	%f154, [%rd394];
	setp.geu.f32 	%p176, %f153, %f154;
	selp.b32 	%r659, %r646, %r643, %p176;
	selp.b32 	%r660, %r643, %r646, %p176;
	mul.wide.s32 	%rd395, %r648, 4;
	add.s64 	%rd396, %rd7, %rd395;
	ld.f32 	%f155, [%rd396];
	mul.wide.s32 	%rd397, %r645, 4;
	add.s64 	%rd398, %rd7, %rd397;
	ld.f32 	%f156, [%rd398];
	setp.geu.f32 	%p177, %f155, %f156;
	selp.b32 	%r661, %r648, %r645, %p177;
	selp.b32 	%r662, %r645, %r648, %p177;
	mul.wide.s32 	%rd399, %r631, 4;
	add.s64 	%rd400, %rd7, %rd399;
	ld.f32 	%f157, [%rd400];
	mul.wide.s32 	%rd401, %r647, 4;
	add.s64 	%rd402, %rd7, %rd401;
	ld.f32 	%f158, [%rd402];
	setp.geu.f32 	%p178, %f157, %f158;
	selp.b32 	%r663, %r631, %r647, %p178;
	selp.b32 	%r664, %r647, %r631, %p178;
	mul.wide.s32 	%rd403, %r650, 4;
	add.s64 	%rd404, %rd7, %rd403;
	ld.f32 	%f159, [%rd404];
	mul.wide.s32 	%rd405, %r634, 4;
	add.s64 	%rd406, %rd7, %rd405;
	ld.f32 	%f160, [%rd406];
	setp.geu.f32 	%p179, %f159, %f160;
	selp.b32 	%r665, %r650, %r634, %p179;
	selp.b32 	%r666, %r634, %r650, %p179;
	mul.wide.s32 	%rd407, %r652, 4;
	add.s64 	%rd408, %rd7, %rd407;
	ld.f32 	%f161, [%rd408];
	mul.wide.s32 	%rd409, %r649, 4;
	add.s64 	%rd410, %rd7, %rd409;
	ld.f32 	%f162, [%rd410];
	setp.geu.f32 	%p180, %f161, %f162;
	selp.b32 	%r667, %r652, %r649, %p180;
	selp.b32 	%r668, %r649, %r652, %p180;
	mul.wide.s32 	%rd411, %r654, 4;
	add.s64 	%rd412, %rd7, %rd411;
	ld.f32 	%f163, [%rd412];
	mul.wide.s32 	%rd413, %r651, 4;
	add.s64 	%rd414, %rd7, %rd413;
	ld.f32 	%f164, [%rd414];
	setp.geu.f32 	%p181, %f163, %f164;
	selp.b32 	%r669, %r654, %r651, %p181;
	selp.b32 	%r670, %r651, %r654, %p181;
	mul.wide.s32 	%rd415, %r656, 4;
	add.s64 	%rd416, %rd7, %rd415;
	ld.f32 	%f165, [%rd416];
	mul.wide.s32 	%rd417, %r653, 4;
	add.s64 	%rd418, %rd7, %rd417;
	ld.f32 	%f166, [%rd418];
	setp.geu.f32 	%p182, %f165, %f166;
	selp.b32 	%r671, %r656, %r653, %p182;
	selp.b32 	%r672, %r653, %r656, %p182;
	mul.wide.s32 	%rd419, %r658, 4;
	add.s64 	%rd420, %rd7, %rd419;
	ld.f32 	%f167, [%rd420];
	mul.wide.s32 	%rd421, %r655, 4;
	add.s64 	%rd422, %rd7, %rd421;
	ld.f32 	%f168, [%rd422];
	setp.geu.f32 	%p183, %f167, %f168;
	selp.b32 	%r673, %r658, %r655, %p183;
	selp.b32 	%r674, %r655, %r658, %p183;
	mul.wide.s32 	%rd423, %r660, 4;
	add.s64 	%rd424, %rd7, %rd423;
	ld.f32 	%f169, [%rd424];
	mul.wide.s32 	%rd425, %r657, 4;
	add.s64 	%rd426, %rd7, %rd425;
	ld.f32 	%f170, [%rd426];
	setp.geu.f32 	%p184, %f169, %f170;
	selp.b32 	%r675, %r660, %r657, %p184;
	selp.b32 	%r676, %r657, %r660, %p184;
	mul.wide.s32 	%rd427, %r662, 4;
	add.s64 	%rd428, %rd7, %rd427;
	ld.f32 	%f171, [%rd428];
	mul.wide.s32 	%rd429, %r659, 4;
	add.s64 	%rd430, %rd7, %rd429;
	ld.f32 	%f172, [%rd430];
	setp.geu.f32 	%p185, %f171, %f172;
	selp.b32 	%r677, %r662, %r659, %p185;
	selp.b32 	%r678, %r659, %r662, %p185;
	mul.wide.s32 	%rd431, %r664, 4;
	add.s64 	%rd432, %rd7, %rd431;
	ld.f32 	%f173, [%rd432];
	mul.wide.s32 	%rd433, %r661, 4;
	add.s64 	%rd434, %rd7, %rd433;
	ld.f32 	%f174, [%rd434];
	setp.geu.f32 	%p186, %f173, %f174;
	selp.b32 	%r679, %r664, %r661, %p186;
	selp.b32 	%r680, %r661, %r664, %p186;
	mul.wide.s32 	%rd435, %r668, 4;
	add.s64 	%rd436, %rd7, %rd435;
	ld.f32 	%f175, [%rd436];
	mul.wide.s32 	%rd437, %r665, 4;
	add.s64 	%rd438, %rd7, %rd437;
	ld.f32 	%f176, [%rd438];
	setp.geu.f32 	%p187, %f175, %f176;
	selp.b32 	%r681, %r668, %r665, %p187;
	selp.b32 	%r682, %r665, %r668, %p187;
	mul.wide.s32 	%rd439, %r670, 4;
	add.s64 	%rd440, %rd7, %rd439;
	ld.f32 	%f177, [%rd440];
	mul.wide.s32 	%rd441, %r667, 4;
	add.s64 	%rd442, %rd7, %rd441;
	ld.f32 	%f178, [%rd442];
	setp.geu.f32 	%p188, %f177, %f178;
	selp.b32 	%r683, %r670, %r667, %p188;
	selp.b32 	%r684, %r667, %r670, %p188;
	mul.wide.s32 	%rd443, %r672, 4;
	add.s64 	%rd444, %rd7, %rd443;
	ld.f32 	%f179, [%rd444];
	mul.wide.s32 	%rd445, %r669, 4;
	add.s64 	%rd446, %rd7, %rd445;
	ld.f32 	%f180, [%rd446];
	setp.geu.f32 	%p189, %f179, %f180;
	selp.b32 	%r685, %r672, %r669, %p189;
	selp.b32 	%r686, %r669, %r672, %p189;
	mul.wide.s32 	%rd447, %r674, 4;
	add.s64 	%rd448, %rd7, %rd447;
	ld.f32 	%f181, [%rd448];
	mul.wide.s32 	%rd449, %r671, 4;
	add.s64 	%rd450, %rd7, %rd449;
	ld.f32 	%f182, [%rd450];
	setp.geu.f32 	%p190, %f181, %f182;
	selp.b32 	%r687, %r674, %r671, %p190;
	selp.b32 	%r688, %r671, %r674, %p190;
	mul.wide.s32 	%rd451, %r676, 4;
	add.s64 	%rd452, %rd7, %rd451;
	ld.f32 	%f183, [%rd452];
	mul.wide.s32 	%rd453, %r673, 4;
	add.s64 	%rd454, %rd7, %rd453;
	ld.f32 	%f184, [%rd454];
	setp.geu.f32 	%p191, %f183, %f184;
	selp.b32 	%r689, %r676, %r673, %p191;
	selp.b32 	%r690, %r673, %r676, %p191;
	mul.wide.s32 	%rd455, %r678, 4;
	add.s64 	%rd456, %rd7, %rd455;
	ld.f32 	%f185, [%rd456];
	mul.wide.s32 	%rd457, %r675, 4;
	add.s64 	%rd458, %rd7, %rd457;
	ld.f32 	%f186, [%rd458];
	setp.geu.f32 	%p192, %f185, %f186;
	selp.b32 	%r691, %r678, %r675, %p192;
	selp.b32 	%r692, %r675, %r678, %p192;
	mul.wide.s32 	%rd459, %r680, 4;
	add.s64 	%rd460, %rd7, %rd459;
	ld.f32 	%f187, [%rd460];
	mul.wide.s32 	%rd461, %r677, 4;
	add.s64 	%rd462, %rd7, %rd461;
	ld.f32 	%f188, [%rd462];
	setp.geu.f32 	%p193, %f187, %f188;
	selp.b32 	%r693, %r680, %r677, %p193;
	selp.b32 	%r694, %r677, %r680, %p193;
	mul.wide.s32 	%rd463, %r663, 4;
	add.s64 	%rd464, %rd7, %rd463;
	ld.f32 	%f189, [%rd464];
	mul.wide.s32 	%rd465, %r679, 4;
	add.s64 	%rd466, %rd7, %rd465;
	ld.f32 	%f190, [%rd466];
	setp.geu.f32 	%p194, %f189, %f190;
	selp.b32 	%r695, %r663, %r679, %p194;
	selp.b32 	%r696, %r679, %r663, %p194;
	mul.wide.s32 	%rd467, %r682, 4;
	add.s64 	%rd468, %rd7, %rd467;
	ld.f32 	%f191, [%rd468];
	mul.wide.s32 	%rd469, %r666, 4;
	add.s64 	%rd470, %rd7, %rd469;
	ld.f32 	%f192, [%rd470];
	setp.geu.f32 	%p195, %f191, %f192;
	selp.b32 	%r697, %r682, %r666, %p195;
	selp.b32 	%r698, %r666, %r682, %p195;
	mul.wide.s32 	%rd471, %r684, 4;
	add.s64 	%rd472, %rd7, %rd471;
	ld.f32 	%f193, [%rd472];
	mul.wide.s32 	%rd473, %r681, 4;
	add.s64 	%rd474, %rd7, %rd473;
	ld.f32 	%f194, [%rd474];
	setp.geu.f32 	%p196, %f193, %f194;
	selp.b32 	%r699, %r684, %r681, %p196;
	selp.b32 	%r700, %r681, %r684, %p196;
	mul.wide.s32 	%rd475, %r686, 4;
	add.s64 	%rd476, %rd7, %rd475;
	ld.f32 	%f195, [%rd476];
	mul.wide.s32 	%rd477, %r683, 4;
	add.s64 	%rd478, %rd7, %rd477;
	ld.f32 	%f196, [%rd478];
	setp.geu.f32 	%p197, %f195, %f196;
	selp.b32 	%r701, %r686, %r683, %p197;
	selp.b32 	%r702, %r683, %r686, %p197;
	mul.wide.s32 	%rd479, %r688, 4;
	add.s64 	%rd480, %rd7, %rd479;
	ld.f32 	%f197, [%rd480];
	mul.wide.s32 	%rd481, %r685, 4;
	add.s64 	%rd482, %rd7, %rd481;
	ld.f32 	%f198, [%rd482];
	setp.geu.f32 	%p198, %f197, %f198;
	selp.b32 	%r703, %r688, %r685, %p198;
	selp.b32 	%r704, %r685, %r688, %p198;
	mul.wide.s32 	%rd483, %r690, 4;
	add.s64 	%rd484, %rd7, %rd483;
	ld.f32 	%f199, [%rd484];
	mul.wide.s32 	%rd485, %r687, 4;
	add.s64 	%rd486, %rd7, %rd485;
	ld.f32 	%f200, [%rd486];
	setp.geu.f32 	%p199, %f199, %f200;
	selp.b32 	%r705, %r690, %r687, %p199;
	selp.b32 	%r706, %r687, %r690, %p199;
	mul.wide.s32 	%rd487, %r692, 4;
	add.s64 	%rd488, %rd7, %rd487;
	ld.f32 	%f201, [%rd488];
	mul.wide.s32 	%rd489, %r689, 4;
	add.s64 	%rd490, %rd7, %rd489;
	ld.f32 	%f202, [%rd490];
	setp.geu.f32 	%p200, %f201, %f202;
	selp.b32 	%r707, %r692, %r689, %p200;
	selp.b32 	%r708, %r689, %r692, %p200;
	mul.wide.s32 	%rd491, %r694, 4;
	add.s64 	%rd492, %rd7, %rd491;
	ld.f32 	%f203, [%rd492];
	mul.wide.s32 	%rd493, %r691, 4;
	add.s64 	%rd494, %rd7, %rd493;
	ld.f32 	%f204, [%rd494];
	setp.geu.f32 	%p201, %f203, %f204;
	selp.b32 	%r709, %r694, %r691, %p201;
	selp.b32 	%r710, %r691, %r694, %p201;
	mul.wide.s32 	%rd495, %r696, 4;
	add.s64 	%rd496, %rd7, %rd495;
	ld.f32 	%f205, [%rd496];
	mul.wide.s32 	%rd497, %r693, 4;
	add.s64 	%rd498, %rd7, %rd497;
	ld.f32 	%f206, [%rd498];
	setp.geu.f32 	%p202, %f205, %f206;
	selp.b32 	%r711, %r696, %r693, %p202;
	selp.b32 	%r712, %r693, %r696, %p202;
	mul.wide.s32 	%rd499, %r700, 4;
	add.s64 	%rd500, %rd7, %rd499;
	ld.f32 	%f207, [%rd500];
	mul.wide.s32 	%rd501, %r697, 4;
	add.s64 	%rd502, %rd7, %rd501;
	ld.f32 	%f208, [%rd502];
	setp.geu.f32 	%p203, %f207, %f208;
	selp.b32 	%r713, %r700, %r697, %p203;
	selp.b32 	%r714, %r697, %r700, %p203;
	mul.wide.s32 	%rd503, %r702, 4;
	add.s64 	%rd504, %rd7, %rd503;
	ld.f32 	%f209, [%rd504];
	mul.wide.s32 	%rd505, %r699, 4;
	add.s64 	%rd506, %rd7, %rd505;
	ld.f32 	%f210, [%rd506];
	setp.geu.f32 	%p204, %f209, %f210;
	selp.b32 	%r715, %r702, %r699, %p204;
	selp.b32 	%r716, %r699, %r702, %p204;
	mul.wide.s32 	%rd507, %r704, 4;
	add.s64 	%rd508, %rd7, %rd507;
	ld.f32 	%f211, [%rd508];
	mul.wide.s32 	%rd509, %r701, 4;
	add.s64 	%rd510, %rd7, %rd509;
	ld.f32 	%f212, [%rd510];
	setp.geu.f32 	%p205, %f211, %f212;
	selp.b32 	%r717, %r704, %r701, %p205;
	selp.b32 	%r718, %r701, %r704, %p205;
	mul.wide.s32 	%rd511, %r706, 4;
	add.s64 	%rd512, %rd7, %rd511;
	ld.f32 	%f213, [%rd512];
	mul.wide.s32 	%rd513, %r703, 4;
	add.s64 	%rd514, %rd7, %rd513;
	ld.f32 	%f214, [%rd514];
	setp.geu.f32 	%p206, %f213, %f214;
	selp.b32 	%r719, %r706, %r703, %p206;
	selp.b32 	%r720, %r703, %r706, %p206;
	mul.wide.s32 	%rd515, %r708, 4;
	add.s64 	%rd516, %rd7, %rd515;
	ld.f32 	%f215, [%rd516];
	mul.wide.s32 	%rd517, %r705, 4;
	add.s64 	%rd518, %rd7, %rd517;
	ld.f32 	%f216, [%rd518];
	setp.geu.f32 	%p207, %f215, %f216;
	selp.b32 	%r721, %r708, %r705, %p207;
	selp.b32 	%r722, %r705, %r708, %p207;
	mul.wide.s32 	%rd519, %r710, 4;
	add.s64 	%rd520, %rd7, %rd519;
	ld.f32 	%f217, [%rd520];
	mul.wide.s32 	%rd521, %r707, 4;
	add.s64 	%rd522, %rd7, %rd521;
	ld.f32 	%f218, [%rd522];
	setp.geu.f32 	%p208, %f217, %f218;
	selp.b32 	%r723, %r710, %r707, %p208;
	selp.b32 	%r724, %r707, %r710, %p208;
	mul.wide.s32 	%rd523, %r712, 4;
	add.s64 	%rd524, %rd7, %rd523;
	ld.f32 	%f219, [%rd524];
	mul.wide.s32 	%rd525, %r709, 4;
	add.s64 	%rd526, %rd7, %rd525;
	ld.f32 	%f220, [%rd526];
	setp.geu.f32 	%p209, %f219, %f220;
	selp.b32 	%r725, %r712, %r709, %p209;
	selp.b32 	%r726, %r709, %r712, %p209;
	mul.wide.s32 	%rd527, %r695, 4;
	add.s64 	%rd528, %rd7, %rd527;
	ld.f32 	%f221, [%rd528];
	mul.wide.s32 	%rd529, %r711, 4;
	add.s64 	%rd530, %rd7, %rd529;
	ld.f32 	%f222, [%rd530];
	setp.geu.f32 	%p210, %f221, %f222;
	selp.b32 	%r727, %r695, %r711, %p210;
	selp.b32 	%r728, %r711, %r695, %p210;
	mul.wide.s32 	%rd531, %r714, 4;
	add.s64 	%rd532, %rd7, %rd531;
	ld.f32 	%f223, [%rd532];
	mul.wide.s32 	%rd533, %r698, 4;
	add.s64 	%rd534, %rd7, %rd533;
	ld.f32 	%f224, [%rd534];
	setp.geu.f32 	%p211, %f223, %f224;
	selp.b32 	%r729, %r714, %r698, %p211;
	selp.b32 	%r730, %r698, %r714, %p211;
	mul.wide.s32 	%rd535, %r716, 4;
	add.s64 	%rd536, %rd7, %rd535;
	ld.f32 	%f225, [%rd536];
	mul.wide.s32 	%rd537, %r713, 4;
	add.s64 	%rd538, %rd7, %rd537;
	ld.f32 	%f226, [%rd538];
	setp.geu.f32 	%p212, %f225, %f226;
	selp.b32 	%r731, %r716, %r713, %p212;
	selp.b32 	%r732, %r713, %r716, %p212;
	mul.wide.s32 	%rd539, %r718, 4;
	add.s64 	%rd540, %rd7, %rd539;
	ld.f32 	%f227, [%rd540];
	mul.wide.s32 	%rd541, %r715, 4;
	add.s64 	%rd542, %rd7, %rd541;
	ld.f32 	%f228, [%rd542];
	setp.geu.f32 	%p213, %f227, %f228;
	selp.b32 	%r733, %r718, %r715, %p213;
	selp.b32 	%r734, %r715, %r718, %p213;
	mul.wide.s32 	%rd543, %r720, 4;
	add.s64 	%rd544, %rd7, %rd543;
	ld.f32 	%f229, [%rd544];
	mul.wide.s32 	%rd545, %r717, 4;
	add.s64 	%rd546, %rd7, %rd545;
	ld.f32 	%f230, [%rd546];
	setp.geu.f32 	%p214, %f229, %f230;
	selp.b32 	%r735, %r720, %r717, %p214;
	selp.b32 	%r736, %r717, %r720, %p214;
	mul.wide.s32 	%rd547, %r722, 4;
	add.s64 	%rd548, %rd7, %rd547;
	ld.f32 	%f231, [%rd548];
	mul.wide.s32 	%rd549, %r719, 4;
	add.s64 	%rd550, %rd7, %rd549;
	ld.f32 	%f232, [%rd550];
	setp.geu.f32 	%p215, %f231, %f232;
	selp.b32 	%r737, %r722, %r719, %p215;
	selp.b32 	%r738, %r719, %r722, %p215;
	mul.wide.s32 	%rd551, %r724, 4;
	add.s64 	%rd552, %rd7, %rd551;
	ld.f32 	%f233, [%rd552];
	mul.wide.s32 	%rd553, %r721, 4;
	add.s64 	%rd554, %rd7, %rd553;
	ld.f32 	%f234, [%rd554];
	setp.geu.f32 	%p216, %f233, %f234;
	selp.b32 	%r739, %r724, %r721, %p216;
	selp.b32 	%r740, %r721, %r724, %p216;
	mul.wide.s32 	%rd555, %r726, 4;
	add.s64 	%rd556, %rd7, %rd555;
	ld.f32 	%f235, [%rd556];
	mul.wide.s32 	%rd557, %r723, 4;
	add.s64 	%rd558, %rd7, %rd557;
	ld.f32 	%f236, [%rd558];
	setp.geu.f32 	%p217, %f235, %f236;
	selp.b32 	%r741, %r726, %r723, %p217;
	selp.b32 	%r742, %r723, %r726, %p217;
	mul.wide.s32 	%rd559, %r728, 4;
	add.s64 	%rd560, %rd7, %rd559;
	ld.f32 	%f237, [%rd560];
	mul.wide.s32 	%rd561, %r725, 4;
	add.s64 	%rd562, %rd7, %rd561;
	ld.f32 	%f238, [%rd562];
	setp.geu.f32 	%p218, %f237, %f238;
	selp.b32 	%r743, %r728, %r725, %p218;
	selp.b32 	%r744, %r725, %r728, %p218;
	mul.wide.s32 	%rd563, %r732, 4;
	add.s64 	%rd564, %rd7, %rd563;
	ld.f32 	%f239, [%rd564];
	mul.wide.s32 	%rd565, %r729, 4;
	add.s64 	%rd566, %rd7, %rd565;
	ld.f32 	%f240, [%rd566];
	setp.geu.f32 	%p219, %f239, %f240;
	selp.b32 	%r745, %r732, %r729, %p219;
	selp.b32 	%r746, %r729, %r732, %p219;
	mul.wide.s32 	%rd567, %r734, 4;
	add.s64 	%rd568, %rd7, %rd567;
	ld.f32 	%f241, [%rd568];
	mul.wide.s32 	%rd569, %r731, 4;
	add.s64 	%rd570, %rd7, %rd569;
	ld.f32 	%f242, [%rd570];
	setp.geu.f32 	%p220, %f241, %f242;
	selp.b32 	%r747, %r734, %r731, %p220;
	selp.b32 	%r748, %r731, %r734, %p220;
	mul.wide.s32 	%rd571, %r736, 4;
	add.s64 	%rd572, %rd7, %rd571;
	ld.f32 	%f243, [%rd572];
	mul.wide.s32 	%rd573, %r733, 4;
	add.s64 	%rd574, %rd7, %rd573;
	ld.f32 	%f244, [%rd574];
	setp.geu.f32 	%p221, %f243, %f244;
	selp.b32 	%r749, %r736, %r733, %p221;
	selp.b32 	%r750, %r733, %r736, %p221;
	mul.wide.s32 	%rd575, %r738, 4;
	add.s64 	%rd576, %rd7, %rd575;
	ld.f32 	%f245, [%rd576];
	mul.wide.s32 	%rd577, %r735, 4;
	add.s64 	%rd578, %rd7, %rd577;
	ld.f32 	%f246, [%rd578];
	setp.geu.f32 	%p222, %f245, %f246;
	selp.b32 	%r751, %r738, %r735, %p222;
	selp.b32 	%r752, %r735, %r738, %p222;
	mul.wide.s32 	%rd579, %r740, 4;
	add.s64 	%rd580, %rd7, %rd579;
	ld.f32 	%f247, [%rd580];
	mul.wide.s32 	%rd581, %r737, 4;
	add.s64 	%rd582, %rd7, %rd581;
	ld.f32 	%f248, [%rd582];
	setp.geu.f32 	%p223, %f247, %f248;
	selp.b32 	%r753, %r740, %r737, %p223;
	selp.b32 	%r754, %r737, %r740, %p223;
	mul.wide.s32 	%rd583, %r742, 4;
	add.s64 	%rd584, %rd7, %rd583;
	ld.f32 	%f249, [%rd584];
	mul.wide.s32 	%rd585, %r739, 4;
	add.s64 	%rd586, %rd7, %rd585;
	ld.f32 	%f250, [%rd586];
	setp.geu.f32 	%p224, %f249, %f250;
	selp.b32 	%r755, %r742, %r739, %p224;
	selp.b32 	%r756, %r739, %r742, %p224;
	mul.wide.s32 	%rd587, %r744, 4;
	add.s64 	%rd588, %rd7, %rd587;
	ld.f32 	%f251, [%rd588];
	mul.wide.s32 	%rd589, %r741, 4;
	add.s64 	%rd590, %rd7, %rd589;
	ld.f32 	%f252, [%rd590];
	setp.geu.f32 	%p225, %f251, %f252;
	selp.b32 	%r757, %r744, %r741, %p225;
	selp.b32 	%r758, %r741, %r744, %p225;
	mul.wide.s32 	%rd591, %r727, 4;
	add.s64 	%rd592, %rd7, %rd591;
	ld.f32 	%f253, [%rd592];
	mul.wide.s32 	%rd593, %r743, 4;
	add.s64 	%rd594, %rd7, %rd593;
	ld.f32 	%f254, [%rd594];
	setp.geu.f32 	%p226, %f253, %f254;
	selp.b32 	%r759, %r727, %r743, %p226;
	selp.b32 	%r760, %r743, %r727, %p226;
	mul.wide.s32 	%rd595, %r746, 4;
	add.s64 	%rd596, %rd7, %rd595;
	ld.f32 	%f255, [%rd596];
	mul.wide.s32 	%rd597, %r730, 4;
	add.s64 	%rd598, %rd7, %rd597;
	ld.f32 	%f256, [%rd598];
	setp.geu.f32 	%p227, %f255, %f256;
	selp.b32 	%r761, %r746, %r730, %p227;
	selp.b32 	%r762, %r730, %r746, %p227;
	mul.wide.s32 	%rd599, %r748, 4;
	add.s64 	%rd600, %rd7, %rd599;
	ld.f32 	%f257, [%rd600];
	mul.wide.s32 	%rd601, %r745, 4;
	add.s64 	%rd602, %rd7, %rd601;
	ld.f32 	%f258, [%rd602];
	setp.geu.f32 	%p228, %f257, %f258;
	selp.b32 	%r763, %r748, %r745, %p228;
	selp.b32 	%r764, %r745, %r748, %p228;
	mul.wide.s32 	%rd603, %r750, 4;
	add.s64 	%rd604, %rd7, %rd603;
	ld.f32 	%f259, [%rd604];
	mul.wide.s32 	%rd605, %r747, 4;
	add.s64 	%rd606, %rd7, %rd605;
	ld.f32 	%f260, [%rd606];
	setp.geu.f32 	%p229, %f259, %f260;
	selp.b32 	%r765, %r750, %r747, %p229;
	selp.b32 	%r766, %r747, %r750, %p229;
	mul.wide.s32 	%rd607, %r752, 4;
	add.s64 	%rd608, %rd7, %rd607;
	ld.f32 	%f261, [%rd608];
	mul.wide.s32 	%rd609, %r749, 4;
	add.s64 	%rd610, %rd7, %rd609;
	ld.f32 	%f262, [%rd610];
	setp.geu.f32 	%p230, %f261, %f262;
	selp.b32 	%r767, %r752, %r749, %p230;
	selp.b32 	%r768, %r749, %r752, %p230;
	mul.wide.s32 	%rd611, %r754, 4;
	add.s64 	%rd612, %rd7, %rd611;
	ld.f32 	%f263, [%rd612];
	mul.wide.s32 	%rd613, %r751, 4;
	add.s64 	%rd614, %rd7, %rd613;
	ld.f32 	%f264, [%rd614];
	setp.geu.f32 	%p231, %f263, %f264;
	selp.b32 	%r769, %r754, %r751, %p231;
	selp.b32 	%r770, %r751, %r754, %p231;
	mul.wide.s32 	%rd615, %r756, 4;
	add.s64 	%rd616, %rd7, %rd615;
	ld.f32 	%f265, [%rd616];
	mul.wide.s32 	%rd617, %r753, 4;
	add.s64 	%rd618, %rd7, %rd617;
	ld.f32 	%f266, [%rd618];
	setp.geu.f32 	%p232, %f265, %f266;
	selp.b32 	%r771, %r756, %r753, %p232;
	selp.b32 	%r772, %r753, %r756, %p232;
	mul.wide.s32 	%rd619, %r758, 4;
	add.s64 	%rd620, %rd7, %rd619;
	ld.f32 	%f267, [%rd620];
	mul.wide.s32 	%rd621, %r755, 4;
	add.s64 	%rd622, %rd7, %rd621;
	ld.f32 	%f268, [%rd622];
	setp.geu.f32 	%p233, %f267, %f268;
	selp.b32 	%r773, %r758, %r755, %p233;
	selp.b32 	%r774, %r755, %r758, %p233;
	mul.wide.s32 	%rd623, %r760, 4;
	add.s64 	%rd624, %rd7, %rd623;
	ld.f32 	%f269, [%rd624];
	mul.wide.s32 	%rd625, %r757, 4;
	add.s64 	%rd626, %rd7, %rd625;
	ld.f32 	%f270, [%rd626];
	setp.geu.f32 	%p234, %f269, %f270;
	selp.b32 	%r775, %r760, %r757, %p234;
	selp.b32 	%r776, %r757, %r760, %p234;
	mul.wide.s32 	%rd627, %r764, 4;
	add.s64 	%rd628, %rd7, %rd627;
	ld.f32 	%f271, [%rd628];
	mul.wide.s32 	%rd629, %r761, 4;
	add.s64 	%rd630, %rd7, %rd629;
	ld.f32 	%f272, [%rd630];
	setp.geu.f32 	%p235, %f271, %f272;
	selp.b32 	%r777, %r764, %r761, %p235;
	selp.b32 	%r778, %r761, %r764, %p235;
	mul.wide.s32 	%rd631, %r766, 4;
	add.s64 	%rd632, %rd7, %rd631;
	ld.f32 	%f273, [%rd632];
	mul.wide.s32 	%rd633, %r763, 4;
	add.s64 	%rd634, %rd7, %rd633;
	ld.f32 	%f274, [%rd634];
	setp.geu.f32 	%p236, %f273, %f274;
	selp.b32 	%r779, %r766, %r763, %p236;
	selp.b32 	%r780, %r763, %r766, %p236;
	mul.wide.s32 	%rd635, %r768, 4;
	add.s64 	%rd636, %rd7, %rd635;
	ld.f32 	%f275, [%rd636];
	mul.wide.s32 	%rd637, %r765, 4;
	add.s64 	%rd638, %rd7, %rd637;
	ld.f32 	%f276, [%rd638];
	setp.geu.f32 	%p237, %f275, %f276;
	selp.b32 	%r781, %r768, %r765, %p237;
	selp.b32 	%r782, %r765, %r768, %p237;
	mul.wide.s32 	%rd639, %r770, 4;
	add.s64 	%rd640, %rd7, %rd639;
	ld.f32 	%f277, [%rd640];
	mul.wide.s32 	%rd641, %r767, 4;
	add.s64 	%rd642, %rd7, %rd641;
	ld.f32 	%f278, [%rd642];
	setp.geu.f32 	%p238, %f277, %f278;
	selp.b32 	%r783, %r770, %r767, %p238;
	selp.b32 	%r784, %r767, %r770, %p238;
	mul.wide.s32 	%rd643, %r772, 4;
	add.s64 	%rd644, %rd7, %rd643;
	ld.f32 	%f279, [%rd644];
	mul.wide.s32 	%rd645, %r769, 4;
	add.s64 	%rd646, %rd7, %rd645;
	ld.f32 	%f280, [%rd646];
	setp.geu.f32 	%p239, %f279, %f280;
	selp.b32 	%r785, %r772, %r769, %p239;
	selp.b32 	%r786, %r769, %r772, %p239;
	mul.wide.s32 	%rd647, %r774, 4;
	add.s64 	%rd648, %rd7, %rd647;
	ld.f32 	%f281, [%rd648];
	mul.wide.s32 	%rd649, %r771, 4;
	add.s64 	%rd650, %rd7, %rd649;
	ld.f32 	%f282, [%rd650];
	setp.geu.f32 	%p240, %f281, %f282;
	selp.b32 	%r787, %r774, %r771, %p240;
	selp.b32 	%r788, %r771, %r774, %p240;
	mul.wide.s32 	%rd651, %r776, 4;
	add.s64 	%rd652, %rd7, %rd651;
	ld.f32 	%f283, [%rd652];
	mul.wide.s32 	%rd653, %r773, 4;
	add.s64 	%rd654, %rd7, %rd653;
	ld.f32 	%f284, [%rd654];
	setp.geu.f32 	%p241, %f283, %f284;
	selp.b32 	%r1552, %r776, %r773, %p241;
	selp.b32 	%r789, %r773, %r776, %p241;
	mul.wide.s32 	%rd655, %r759, 4;
	add.s64 	%rd656, %rd7, %rd655;
	ld.f32 	%f285, [%rd656];
	mul.wide.s32 	%rd657, %r775, 4;
	add.s64 	%rd658, %rd7, %rd657;
	ld.f32 	%f286, [%rd658];
	setp.geu.f32 	%p242, %f285, %f286;
	selp.b32 	%r1626, %r759, %r775, %p242;
	selp.b32 	%r272, %r775, %r759, %p242;
	mul.wide.s32 	%rd659, %r778, 4;
	add.s64 	%rd660, %rd7, %rd659;
	ld.f32 	%f287, [%rd660];
	mul.wide.s32 	%rd661, %r762, 4;
	add.s64 	%rd662, %rd7, %rd661;
	ld.f32 	%f288, [%rd662];
	setp.geu.f32 	%p243, %f287, %f288;
	selp.b32 	%r1571, %r778, %r762, %p243;
	selp.b32 	%r1589, %r762, %r778, %p243;
	mul.wide.s32 	%rd663, %r780, 4;
	add.s64 	%rd664, %rd7, %rd663;
	ld.f32 	%f289, [%rd664];
	mul.wide.s32 	%rd665, %r777, 4;
	add.s64 	%rd666, %rd7, %rd665;
	ld.f32 	%f290, [%rd666];
	setp.geu.f32 	%p244, %f289, %f290;
	selp.b32 	%r1530, %r780, %r777, %p244;
	selp.b32 	%r1528, %r777, %r780, %p244;
	mul.wide.s32 	%rd667, %r782, 4;
	add.s64 	%rd668, %rd7, %rd667;
	ld.f32 	%f291, [%rd668];
	mul.wide.s32 	%rd669, %r779, 4;
	add.s64 	%rd670, %rd7, %rd669;
	ld.f32 	%f292, [%rd670];
	setp.geu.f32 	%p245, %f291, %f292;
	selp.b32 	%r1534, %r782, %r779, %p245;
	selp.b32 	%r1532, %r779, %r782, %p245;
	mul.wide.s32 	%rd671, %r784, 4;
	add.s64 	%rd672, %rd7, %rd671;
	ld.f32 	%f293, [%rd672];
	mul.wide.s32 	%rd673, %r781, 4;
	add.s64 	%rd674, %rd7, %rd673;
	ld.f32 	%f294, [%rd674];
	setp.geu.f32 	%p246, %f293, %f294;
	selp.b32 	%r1538, %r784, %r781, %p246;
	selp.b32 	%r1536, %r781, %r784, %p246;
	mul.wide.s32 	%rd675, %r786, 4;
	add.s64 	%rd676, %rd7, %rd675;
	ld.f32 	%f295, [%rd676];
	mul.wide.s32 	%rd677, %r783, 4;
	add.s64 	%rd678, %rd7, %rd677;
	ld.f32 	%f296, [%rd678];
	setp.geu.f32 	%p247, %f295, %f296;
	selp.b32 	%r1542, %r786, %r783, %p247;
	selp.b32 	%r1540, %r783, %r786, %p247;
	mul.wide.s32 	%rd679, %r788, 4;
	add.s64 	%rd680, %rd7, %rd679;
	ld.f32 	%f297, [%rd680];
	mul.wide.s32 	%rd681, %r785, 4;
	add.s64 	%rd682, %rd7, %rd681;
	ld.f32 	%f298, [%rd682];
	setp.geu.f32 	%p248, %f297, %f298;
	selp.b32 	%r1546, %r788, %r785, %p248;
	selp.b32 	%r1544, %r785, %r788, %p248;
	mul.wide.s32 	%rd683, %r789, 4;
	add.s64 	%rd684, %rd7, %rd683;
	ld.f32 	%f299, [%rd684];
	mul.wide.s32 	%rd685, %r787, 4;
	add.s64 	%rd686, %rd7, %rd685;
	ld.f32 	%f300, [%rd686];
	setp.geu.f32 	%p249, %f299, %f300;
	selp.b32 	%r1550, %r789, %r787, %p249;
	selp.b32 	%r1548, %r787, %r789, %p249;
	mul.wide.s32 	%rd687, %r272, 4;
	add.s64 	%rd688, %rd7, %rd687;
	ld.f32 	%f301, [%rd688];
	mul.wide.s32 	%rd689, %r1552, 4;
	add.s64 	%rd690, %rd7, %rd689;
	ld.f32 	%f302, [%rd690];
	setp.geu.f32 	%p250, %f301, %f302;
	mov.u32 	%r1554, %r272;
	@%p250 bra 	$L__BB11_190;
	mov.u32 	%r1554, %r1552;
	mov.u32 	%r1552, %r272;
$L__BB11_190:
	mov.b32 	%r1590, 2;
$L__BB11_191:
	mov.u32 	%r321, %r1590;
	bar.sync 	0;
	add.s32 	%r791, %r321, -1;
	shr.u32 	%r792, %r321, 1;
	mov.u32 	%r793, _ZZN3cub18CUB_300001_SM_10006detail10merge_sort30DeviceMergeSortBlockSortKernelINS2_10policy_hubIN6thrust24THRUST_300001_SM_1000_NS10device_ptrIiEEE9Policy600ES8_PNS0_8NullTypeES8_SC_m4cmpfiSB_EEvbT0_T1_T2_T3_T4_PT6_PT7_T5_NS1_7vsmem_tEE19static_temp_storage;
	mad.lo.s32 	%r794, %r174, 68, %r793;
	st.shared.u32 	[%r794], %r1589;
	st.shared.u32 	[%r794+4], %r1571;
	st.shared.u32 	[%r794+8], %r1528;
	st.shared.u32 	[%r794+12], %r1530;
	st.shared.u32 	[%r794+16], %r1532;
	st.shared.u32 	[%r794+20], %r1534;
	st.shared.u32 	[%r794+24], %r1536;
	st.shared.u32 	[%r794+28], %r1538;
	st.shared.u32 	[%r794+32], %r1540;
	st.shared.u32 	[%r794+36], %r1542;
	st.shared.u32 	[%r794+40], %r1544;
	st.shared.u32 	[%r794+44], %r1546;
	st.shared.u32 	[%r794+48], %r1548;
	st.shared.u32 	[%r794+52], %r1550;
	st.shared.u32 	[%r794+56], %r1552;
	st.shared.u32 	[%r794+60], %r1554;
	st.shared.u32 	[%r794+64], %r1626;
	bar.sync 	0;
	neg.s32 	%r795, %r321;
	and.b32  	%r796, %r174, %r795;
	mul.lo.s32 	%r797, %r796, 17;
	mul.lo.s32 	%r798, %r792, 17;
	and.b32  	%r799, %r791, %r174;
	mul.lo.s32 	%r800, %r799, 17;
	min.s32 	%r322, %r800, %r173;
	min.s32 	%r323, %r797, %r173;
	add.s32 	%r801, %r323, %r798;
	min.s32 	%r324, %r801, %r173;
	add.s32 	%r802, %r324, %r798;
	min.s32 	%r325, %r802, %r173;
	sub.s32 	%r803, %r324, %r323;
	sub.s32 	%r804, %r325, %r324;
	setp.lt.s32 	%p251, %r322, %r804;
	sub.s32 	%r805, %r322, %r804;
	selp.b32 	%r1593, 0, %r805, %p251;
	min.s32 	%r1591, %r803, %r322;
	setp.ge.s32 	%p252, %r1593, %r1591;
	ld.global.u64 	%rd8, [a_f];
	@%p252 bra 	$L__BB11_194;
	add.s32 	%r328, %r324, %r322;
$L__BB11_193:
	sub.s32 	%r806, %r1591, %r1593;
	shr.u32 	%r807, %r806, 31;
	add.s32 	%r808, %r806, %r807;
	shr.s32 	%r809, %r808, 1;
	add.s32 	%r810, %r809, %r1593;
	add.s32 	%r811, %r810, %r323;
	shl.b32 	%r812, %r811, 2;
	add.s32 	%r814, %r793, %r812;
	ld.shared.u32 	%r815, [%r814];
	not.b32 	%r816, %r810;
	add.s32 	%r817, %r328, %r816;
	shl.b32 	%r818, %r817, 2;
	add.s32 	%r819, %r793, %r818;
	ld.shared.u32 	%r820, [%r819];
	mul.wide.s32 	%rd691, %r820, 4;
	add.s64 	%rd692, %rd8, %rd691;
	ld.f32 	%f303, [%rd692];
	mul.wide.s32 	%rd693, %r815, 4;
	add.s64 	%rd694, %rd8, %rd693;
	ld.f32 	%f304, [%rd694];
	setp.geu.f32 	%p253, %f303, %f304;
	add.s32 	%r821, %r810, 1;
	selp.b32 	%r1593, %r821, %r1593, %p253;
	selp.b32 	%r1591, %r1591, %r810, %p253;
	setp.lt.s32 	%p254, %r1593, %r1591;
	@%p254 bra 	$L__BB11_193;
$L__BB11_194:
	add.s32 	%r334, %r1593, %r323;
	add.s32 	%r822, %r324, %r322;
	sub.s32 	%r335, %r822, %r1593;
	shl.b32 	%r823, %r334, 2;
	add.s32 	%r825, %r793, %r823;
	ld.shared.u32 	%r1596, [%r825];
	shl.b32 	%r826, %r335, 2;
	add.s32 	%r827, %r793, %r826;
	ld.shared.u32 	%r1595, [%r827];
	setp.ge.s32 	%p256, %r335, %r325;
	mov.pred 	%p617, 0;
	@%p256 bra 	$L__BB11_197;
	setp.ge.s32 	%p258, %r334, %r324;
	mov.pred 	%p617, -1;
	@%p258 bra 	$L__BB11_197;
	mul.wide.s32 	%rd695, %r1595, 4;
	add.s64 	%rd696, %rd8, %rd695;
	ld.f32 	%f305, [%rd696];
	mul.wide.s32 	%rd697, %r1596, 4;
	add.s64 	%rd698, %rd8, %rd697;
	ld.f32 	%f306, [%rd698];
	setp.lt.f32 	%p617, %f305, %f306;
$L__BB11_197:
	selp.b32 	%r1589, %r1595, %r1596, %p617;
	selp.u32 	%r828, 1, 0, %p617;
	add.s32 	%r339, %r335, %r828;
	not.pred 	%p259, %p617;
	selp.u32 	%r829, 1, 0, %p259;
	add.s32 	%r340, %r334, %r829;
	@%p259 bra 	$L__BB11_199;
	shl.b32 	%r833, %r339, 2;
	add.s32 	%r835, %r793, %r833;
	ld.shared.u32 	%r1595, [%r835];
	bra.uni 	$L__BB11_200;
$L__BB11_199:
	shl.b32 	%r830, %r340, 2;
	add.s32 	%r832, %r793, %r830;
	ld.shared.u32 	%r1596, [%r832];
$L__BB11_200:
	setp.ge.s32 	%p261, %r339, %r325;
	mov.pred 	%p618, 0;
	@%p261 bra 	$L__BB11_203;
	setp.ge.s32 	%p263, %r340, %r324;
	mov.pred 	%p618, -1;
	@%p263 bra 	$L__BB11_203;
	mul.wide.s32 	%rd699, %r1595, 4;
	add.s64 	%rd700, %rd8, %rd699;
	ld.f32 	%f307, [%rd700];
	mul.wide.s32 	%rd701, %r1596, 4;
	add.s64 	%rd702, %rd8, %rd701;
	ld.f32 	%f308, [%rd702];
	setp.lt.f32 	%p618, %f307, %f308;
$L__BB11_203:
	selp.b32 	%r1571, %r1595, %r1596, %p618;
	selp.u32 	%r836, 1, 0, %p618;
	add.s32 	%r346, %r339, %r836;
	not.pred 	%p264, %p618;
	selp.u32 	%r837, 1, 0, %p264;
	add.s32 	%r347, %r340, %r837;
	@%p618 bra 	$L__BB11_205;
	shl.b32 	%r838, %r347, 2;
	add.s32 	%r840, %r793, %r838;
	ld.shared.u32 	%r1596, [%r840];
	bra.uni 	$L__BB11_206;
$L__BB11_205:
	shl.b32 	%r841, %r346, 2;
	add.s32 	%r843, %r793, %r841;
	ld.shared.u32 	%r1595, [%r843];
$L__BB11_206:
	setp.ge.s32 	%p266, %r346, %r325;
	mov.pred 	%p619, 0;
	@%p266 bra 	$L__BB11_209;
	setp.ge.s32 	%p268, %r347, %r324;
	mov.pred 	%p619, -1;
	@%p268 bra 	$L__BB11_209;
	mul.wide.s32 	%rd703, %r1595, 4;
	add.s64 	%rd704, %rd8, %rd703;
	ld.f32 	%f309, [%rd704];
	mul.wide.s32 	%rd705, %r1596, 4;
	add.s64 	%rd706, %rd8, %rd705;
	ld.f32 	%f310, [%rd706];
	setp.lt.f32 	%p619, %f309, %f310;
$L__BB11_209:
	selp.b32 	%r1528, %r1595, %r1596, %p619;
	selp.u32 	%r844, 1, 0, %p619;
	add.s32 	%r353, %r346, %r844;
	not.pred 	%p269, %p619;
	selp.u32 	%r845, 1, 0, %p269;
	add.s32 	%r354, %r347, %r845;
	@%p619 bra 	$L__BB11_211;
	shl.b32 	%r846, %r354, 2;
	add.s32 	%r848, %r793, %r846;
	ld.shared.u32 	%r1596, [%r848];
	bra.uni 	$L__BB11_212;
$L__BB11_211:
	shl.b32 	%r849, %r353, 2;
	add.s32 	%r851, %r793, %r849;
	ld.shared.u32 	%r1595, [%r851];
$L__BB11_212:
	setp.ge.s32 	%p271, %r353, %r325;
	mov.pred 	%p620, 0;
	@%p271 bra 	$L__BB11_215;
	setp.ge.s32 	%p273, %r354, %r324;
	mov.pred 	%p620, -1;
	@%p273 bra 	$L__BB11_215;
	mul.wide.s32 	%rd707, %r1595, 4;
	add.s64 	%rd708, %rd8, %rd707;
	ld.f32 	%f311, [%rd708];
	mul.wide.s32 	%rd709, %r1596, 4;
	add.s64 	%rd710, %rd8, %rd709;
	ld.f32 	%f312, [%rd710];
	setp.lt.f32 	%p620, %f311, %f312;
$L__BB11_215:
	selp.b32 	%r1530, %r1595, %r1596, %p620;
	selp.u32 	%r852, 1, 0, %p620;
	add.s32 	%r360, %r353, %r852;
	not.pred 	%p274, %p620;
	selp.u32 	%r853, 1, 0, %p274;
	add.s32 	%r361, %r354, %r853;
	@%p620 bra 	$L__BB11_217;
	shl.b32 	%r854, %r361, 2;
	add.s32 	%r856, %r793, %r854;
	ld.shared.u32 	%r1596, [%r856];
	bra.uni 	$L__BB11_218;
$L__BB11_217:
	shl.b32 	%r857, %r360, 2;
	add.s32 	%r859, %r793, %r857;
	ld.shared.u32 	%r1595, [%r859];
$L__BB11_218:
	setp.ge.s32 	%p276, %r360, %r325;
	mov.pred 	%p621, 0;
	@%p276 bra 	$L__BB11_221;
	setp.ge.s32 	%p278, %r361, %r324;
	mov.pred 	%p621, -1;
	@%p278 bra 	$L__BB11_221;
	mul.wide.s32 	%rd711, %r1595, 4;
	add.s64 	%rd712, %rd8, %rd711;
	ld.f32 	%f313, [%rd712];
	mul.wide.s32 	%rd713, %r1596, 4;
	add.s64 	%rd714, %rd8, %rd713;
	ld.f32 	%f314, [%rd714];
	setp.lt.f32 	%p621, %f313, %f314;
$L__BB11_221:
	selp.b32 	%r1532, %r1595, %r1596, %p621;
	selp.u32 	%r860, 1, 0, %p621;
	add.s32 	%r367, %r360, %r860;
	not.pred 	%p279, %p621;
	selp.u32 	%r861, 1, 0, %p279;
	add.s32 	%r368, %r361, %r861;
	@%p621 bra 	$L__BB11_223;
	shl.b32 	%r862, %r368, 2;
	add.s32 	%r864, %r793, %r862;
	ld.shared.u32 	%r1596, [%r864];
	bra.uni 	$L__BB11_224;
$L__BB11_223:
	shl.b32 	%r865, %r367, 2;
	add.s32 	%r867, %r793, %r865;
	ld.shared.u32 	%r1595, [%r867];
$L__BB11_224:
	setp.ge.s32 	%p281, %r367, %r325;
	mov.pred 	%p622, 0;
	@%p281 bra 	$L__BB11_227;
	setp.ge.s32 	%p283, %r368, %r324;
	mov.pred 	%p622, -1;
	@%p283 bra 	$L__BB11_227;
	mul.wide.s32 	%rd715, %r1595, 4;
	add.s64 	%rd716, %rd8, %rd715;
	ld.f32 	%f315, [%rd716];
	mul.wide.s32 	%rd717, %r1596, 4;
	add.s64 	%rd718, %rd8, %rd717;
	ld.f32 	%f316, [%rd718];
	setp.lt.f32 	%p622, %f315, %f316;
$L__BB11_227:
	selp.b32 	%r1534, %r1595, %r1596, %p622;
	selp.u32 	%r868, 1, 0, %p622;
	add.s32 	%r374, %r367, %r868;
	not.pred 	%p284, %p622;
	selp.u32 	%r869, 1, 0, %p284;
	add.s32 	%r375, %r368, %r869;
	@%p622 bra 	$L__BB11_229;
	shl.b32 	%r870, %r375, 2;
	add.s32 	%r872, %r793, %r870;
	ld.shared.u32 	%r1596, [%r872];
	bra.uni 	$L__BB11_230;
$L__BB11_229:
	shl.b32 	%r873, %r374, 2;
	add.s32 	%r875, %r793, %r873;
	ld.shared.u32 	%r1595, [%r875];
$L__BB11_230:
	setp.ge.s32 	%p286, %r374, %r325;
	mov.pred 	%p623, 0;
	@%p286 bra 	$L__BB11_233;
	setp.ge.s32 	%p288, %r375, %r324;
	mov.pred 	%p623, -1;
	@%p288 bra 	$L__BB11_233;
	mul.wide.s32 	%rd719, %r1595, 4;
	add.s64 	%rd720, %rd8, %rd719;
	ld.f32 	%f317, [%rd720];
	mul.wide.s32 	%rd721, %r1596, 4;
	add.s64 	%rd722, %rd8, %rd721;
	ld.f32 	%f318, [%rd722];
	setp.lt.f32 	%p623, %f317, %f318;
$L__BB11_233:
	selp.b32 	%r1536, %r1595, %r1596, %p623;
	selp.u32 	%r876, 1, 0, %p623;
	add.s32 	%r381, %r374, %r876;
	not.pred 	%p289, %p623;
	selp.u32 	%r877, 1, 0, %p289;
	add.s32 	%r382, %r375, %r877;
	@%p623 bra 	$L__BB11_235;
	shl.b32 	%r878, %r382, 2;
	add.s32 	%r880, %r793, %r878;
	ld.shared.u32 	%r1596, [%r880];
	bra.uni 	$L__BB11_236;
$L__BB11_235:
	shl.b32 	%r881, %r381, 2;
	add.s32 	%r883, %r793, %r881;
	ld.shared.u32 	%r1595, [%r883];
$L__BB11_236:
	setp.ge.s32 	%p291, %r381, %r325;
	mov.pred 	%p624, 0;
	@%p291 bra 	$L__BB11_239;
	setp.ge.s32 	%p293, %r382, %r324;
	mov.pred 	%p624, -1;
	@%p293 bra 	$L__BB11_239;
	mul.wide.s32 	%rd723, %r1595, 4;
	add.s64 	%rd724, %rd8, %rd723;
	ld.f32 	%f319, [%rd724];
	mul.wide.s32 	%rd725, %r1596, 4;
	add.s64 	%rd726, %rd8, %rd725;
	ld.f32 	%f320, [%rd726];
	setp.lt.f32 	%p624, %f319, %f320;
$L__BB11_239:
	selp.b32 	%r1538, %r1595, %r1596, %p624;
	selp.u32 	%r884, 1, 0, %p624;
	add.s32 	%r388, %r381, %r884;
	not.pred 	%p294, %p624;
	selp.u32 	%r885, 1, 0, %p294;
	add.s32 	%r389, %r382, %r885;
	@%p624 bra 	$L__BB11_241;
	shl.b32 	%r886, %r389, 2;
	mov.u32 	%r887, _ZZN3cub18CUB_300001_SM_10006detail10merge_sort30DeviceMergeSortBlockSortKernelINS2_10policy_hubIN6thrust24THRUST_300001_SM_1000_NS10device_ptrIiEEE9Policy600ES8_PNS0_8NullTypeES8_SC_m4cmpfiSB_EEvbT0_T1_T2_T3_T4_PT6_PT7_T5_NS1_7vsmem_tEE19static_temp_storage;
	add.s32 	%r888, %r887, %r886;
	ld.shared.u32 	%r1596, [%r888];
	bra.uni 	$L__BB11_242;
$L__BB11_241:
	shl.b32 	%r889, %r388, 2;
	mov.u32 	%r890, _ZZN3cub18CUB_300001_SM_10006detail10merge_sort30DeviceMergeSortBlockSortKernelINS2_10policy_hubIN6thrust24THRUST_300001_SM_1000_NS10device_ptrIiEEE9Policy600ES8_PNS0_8NullTypeES8_SC_m4cmpfiSB_EEvbT0_T1_T2_T3_T4_PT6_PT7_T5_NS1_7vsmem_tEE19static_temp_storage;
	add.s32 	%r891, %r890, %r889;
	ld.shared.u32 	%r1595, [%r891];
$L__BB11_242:
	setp.ge.s32 	%p296, %r388, %r325;
	mov.pred 	%p625, 0;
	@%p296 bra 	$L__BB11_245;
	setp.ge.s32 	%p298, %r389, %r324;
	mov.pred 	%p625, -1;
	@%p298 bra 	$L__BB11_245;
	mul.wide.s32 	%rd727, %r1595, 4;
	add.s64 	%rd728, %rd8, %rd727;
	ld.f32 	%f321, [%rd728];
	mul.wide.s32 	%rd729, %r1596, 4;
	add.s64 	%rd730, %rd8, %rd729;
	ld.f32 	%f322, [%rd730];
	setp.lt.f32 	%p625, %f321, %f322;
$L__BB11_245:
	selp.b32 	%r1540, %r1595, %r1596, %p625;
	selp.u32 	%r892, 1, 0, %p625;
	add.s32 	%r395, %r388, %r892;
	not.pred 	%p299, %p625;
	selp.u32 	%r893, 1, 0, %p299;
	add.s32 	%r396, %r389, %r893;
	@%p625 bra 	$L__BB11_247;
	shl.b32 	%r894, %r396, 2;
	mov.u32 	%r895, _ZZN3cub18CUB_300001_SM_10006detail10merge_sort30DeviceMergeSortBlockSortKernelINS2_10policy_hubIN6thrust24THRUST_300001_SM_1000_NS10device_ptrIiEEE9Policy600ES8_PNS0_8NullTypeES8_SC_m4cmpfiSB_EEvbT0_T1_T2_T3_T4_PT6_PT7_T5_NS1_7vsmem_tEE19static_temp_storage;
	add.s32 	%r896, %r895, %r894;
	ld.shared.u32 	%r1596, [%r896];
	bra.uni 	$L__BB11_248;
$L__BB11_247:
	shl.b32 	%r897, %r395, 2;
	mov.u32 	%r898, _ZZN3cub18CUB_300001_SM_10006detail10merge_sort30DeviceMergeSortBlockSortKernelINS2_10policy_hubIN6thrust24THRUST_300001_SM_1000_NS10device_ptrIiEEE9Policy600ES8_PNS0_8NullTypeES8_SC_m4cmpfiSB_EEvbT0_T1_T2_T3_T4_PT6_PT7_T5_NS1_7vsmem_tEE19static_temp_storage;
	add.s32 	%r899, %r898, %r897;
	ld.shared.u32 	%r1595, [%r899];
$L__BB11_248:
	setp.ge.s32 	%p301, %r395, %r325;
	mov.pred 	%p626, 0;
	@%p301 bra 	$L__BB11_251;
	setp.ge.s32 	%p303, %r396, %r324;
	mov.pred 	%p626, -1;
	@%p303 bra 	$L__BB11_251;
	mul.wide.s32 	%rd731, %r1595, 4;
	add.s64 	%rd732, %rd8, %rd731;
	ld.f32 	%f323, [%rd732];
	mul.wide.s32 	%rd733, %r1596, 4;
	add.s64 	%rd734, %rd8, %rd733;
	ld.f32 	%f324, [%rd734];
	setp.lt.f32 	%p626, %f323, %f324;
$L__BB11_251:
	selp.b32 	%r1542, %r1595, %r1596, %p626;
	selp.u32 	%r900, 1, 0, %p626;
	add.s32 	%r402, %r395, %r900;
	not.pred 	%p304, %p626;
	selp.u32 	%r901, 1, 0, %p304;
	add.s32 	%r403, %r396, %r901;
	@%p626 bra 	$L__BB11_253;
	shl.b32 	%r902, %r403, 2;
	mov.u32 	%r903, _ZZN3cub18CUB_300001_SM_10006detail10merge_sort30DeviceMergeSortBlockSortKernelINS2_10policy_hubIN6thrust24THRUST_300001_SM_1000_NS10device_ptrIiEEE9Policy600ES8_PNS0_8NullTypeES8_SC_m4cmpfiSB_EEvbT0_T1_T2_T3_T4_PT6_PT7_T5_NS1_7vsmem_tEE19static_temp_storage;
	add.s32 	%r904, %r903, %r902;
	ld.shared.u32 	%r1596, [%r904];
	bra.uni 	$L__BB11_254;
$L__BB11_253:
	shl.b32 	%r905, %r402, 2;
	mov.u32 	%r906, _ZZN3cub18CUB_300001_SM_10006detail10merge_sort30DeviceMergeSortBlockSortKernelINS2_10policy_hubIN6thrust24THRUST_300001_SM_1000_NS10device_ptrIiEEE9Policy600ES8_PNS0_8NullTypeES8_SC_m4cmpfiSB_EEvbT0_T1_T2_T3_T4_PT6_PT7_T5_NS1_7vsmem_tEE19static_temp_storage;
	add.s32 	%r907, %r906, %r905;
	ld.shared.u32 	%r1595, [%r907];
$L__BB11_254:
	setp.ge.s32 	%p306, %r402, %r325;
	mov.pred 	%p627, 0;
	@%p306 bra 	$L__BB11_257;
	setp.ge.s32 	%p308, %r403, %r324;
	mov.pred 	%p627, -1;
	@%p308 bra 	$L__BB11_257;
	mul.wide.s32 	%rd735, %r1595, 4;
	add.s64 	%rd736, %rd8, %rd735;
	ld.f32 	%f325, [%rd736];
	mul.wide.s32 	%rd737, %r1596, 4;
	add.s64 	%rd738, %rd8, %rd737;
	ld.f32 	%f326, [%rd738];
	setp.lt.f32 	%p627, %f325, %f326;
$L__BB11_257:
	selp.b32 	%r1544, %r1595, %r1596, %p627;
	selp.u32 	%r908, 1, 0, %p627;
	add.s32 	%r409, %r402, %r908;
	not.pred 	%p309, %p627;
	selp.u32 	%r909, 1, 0, %p309;
	add.s32 	%r410, %r403, %r909;
	@%p627 bra 	$L__BB11_259;
	shl.b32 	%r910, %r410, 2;
	mov.u32 	%r911, _ZZN3cub18CUB_300001_SM_10006detail10merge_sort30DeviceMergeSortBlockSortKernelINS2_10policy_hubIN6thrust24THRUST_300001_SM_1000_NS10device_ptrIiEEE9Policy600ES8_PNS0_8NullTypeES8_SC_m4cmpfiSB_EEvbT0_T1_T2_T3_T4_PT6_PT7_T5_NS1_7vsmem_tEE19static_temp_storage;
	add.s32 	%r912, %r911, %r910;
	ld.shared.u32 	%r1596, [%r912];
	bra.uni 	$L__BB11_260;
$L__BB11_259:
	shl.b32 	%r913, %r409, 2;
	mov.u32 	%r914, _ZZN3cub18CUB_300001_SM_10006detail10merge_sort30DeviceMergeSortBlockSortKernelINS2_10policy_hubIN6thrust24THRUST_300001_SM_1000_NS10device_ptrIiEEE9Policy600ES8_PNS0_8NullTypeES8_SC_m4cmpfiSB_EEvbT0_T1_T2_T3_T4_PT6_PT7_T5_NS1_7vsmem_tEE19static_temp_storage;
	add.s32 	%r915, %r914, %r913;
	ld.shared.u32 	%r1595, [%r915];
$L__BB11_260:
	setp.ge.s32 	%p311, %r409, %r325;
	mov.pred 	%p628, 0;
	@%p311 bra 	$L__BB11_263;
	setp.ge.s32 	%p313, %r410, %r324;
	mov.pred 	%p628, -1;
	@%p313 bra 	$L__BB11_263;
	mul.wide.s32 	%rd739, %r1595, 4;
	add.s64 	%rd740, %rd8, %rd739;
	ld.f32 	%f327, [%rd740];
	mul.wide.s32 	%rd741, %r1596, 4;
	add.s64 	%rd742, %rd8, %rd741;
	ld.f32 	%f328, [%rd742];
	setp.lt.f32 	%p628, %f327, %f328;
$L__BB11_263:
	selp.b32 	%r1546, %r1595, %r1596, %p628;
	selp.u32 	%r916, 1, 0, %p628;
	add.s32 	%r416, %r409, %r916;
	not.pred 	%p314, %p628;
	selp.u32 	%r917, 1, 0, %p314;
	add.s32 	%r417, %r410, %r917;
	@%p628 bra 	$L__BB11_265;
	shl.b32 	%r918, %r417, 2;
	mov.u32 	%r919, _ZZN3cub18CUB_300001_SM_10006detail10merge_sort30DeviceMergeSortBlockSortKernelINS2_10policy_hubIN6thrust24THRUST_300001_SM_1000_NS10device_ptrIiEEE9Policy600ES8_PNS0_8NullTypeES8_SC_m4cmpfiSB_EEvbT0_T1_T2_T3_T4_PT6_PT7_T5_NS1_7vsmem_tEE19static_temp_storage;
	add.s32 	%r920, %r919, %r918;
	ld.shared.u32 	%r1596, [%r920];
	bra.uni 	$L__BB11_266;
$L__BB11_265:
	shl.b32 	%r921, %r416, 2;
	mov.u32 	%r922, _ZZN3cub18CUB_300001_SM_10006detail10merge_sort30DeviceMergeSortBlockSortKernelINS2_10policy_hubIN6thrust24THRUST_300001_SM_1000_NS10device_ptrIiEEE9Policy600ES8_PNS0_8NullTypeES8_SC_m4cmpfiSB_EEvbT0_T1_T2_T3_T4_PT6_PT7_T5_NS1_7vsmem_tEE19static_temp_storage;
	add.s32 	%r923, %r922, %r921;
	ld.shared.u32 	%r1595, [%r923];
$L__BB11_266:
	setp.ge.s32 	%p316, %r416, %r325;
	mov.pred 	%p629, 0;
	@%p316 bra 	$L__BB11_269;
	setp.ge.s32 	%p318, %r417, %r324;
	mov.pred 	%p629, -1;
	@%p318 bra 	$L__BB11_269;
	mul.wide.s32 	%rd743, %r1595, 4;
	add.s64 	%rd744, %rd8, %rd743;
	ld.f32 	%f329, [%rd744];
	mul.wide.s32 	%rd745, %r1596, 4;
	add.s64 	%rd746, %rd8, %rd745;
	ld.f32 	%f330, [%rd746];
	setp.lt.f32 	%p629, %f329, %f330;
$L__BB11_269:
	selp.b32 	%r1548, %r1595, %r1596, %p629;
	selp.u32 	%r924, 1, 0, %p629;
	add.s32 	%r423, %r416, %r924;
	not.pred 	%p319, %p629;
	selp.u32 	%r925, 1, 0, %p319;
	add.s32 	%r424, %r417, %r925;
	@%p629 bra 	$L__BB11_271;
	shl.b32 	%r926, %r424, 2;
	mov.u32 	%r927, _ZZN3cub18CUB_300001_SM_10006detail10merge_sort30DeviceMergeSortBlockSortKernelINS2_10policy_hubIN6thrust24THRUST_300001_SM_1000_NS10device_ptrIiEEE9Policy600ES8_PNS0_8NullTypeES8_SC_m4cmpfiSB_EEvbT0_T1_T2_T3_T4_PT6_PT7_T5_NS1_7vsmem_tEE19static_temp_storage;
	add.s32 	%r928, %r927, %r926;
	ld.shared.u32 	%r1596, [%r928];
	bra.uni 	$L__BB11_272;
$L__BB11_271:
	shl.b32 	%r929, %r423, 2;
	mov.u32 	%r930, _ZZN3cub18CUB_300001_SM_10006detail10merge_sort30DeviceMergeSortBlockSortKernelINS2_10policy_hubIN6thrust24THRUST_300001_SM_1000_NS10device_ptrIiEEE9Policy600ES8_PNS0_8NullTypeES8_SC_m4cmpfiSB_EEvbT0_T1_T2_T3_T4_PT6_PT7_T5_NS1_7vsmem_tEE19static_temp_storage;
	add.s32 	%r931, %r930, %r929;
	ld.shared.u32 	%r1595, [%r931];
$L__BB11_272:
	setp.ge.s32 	%p321, %r423, %r325;
	mov.pred 	%p630, 0;
	@%p321 bra 	$L__BB11_275;
	setp.ge.s32 	%p323, %r424, %r324;
	mov.pred 	%p630, -1;
	@%p323 bra 	$L__BB11_275;
	mul.wide.s32 	%rd747, %r1595, 4;
	add.s64 	%rd748, %rd8, %rd747;
	ld.f32 	%f331, [%rd748];
	mul.wide.s32 	%rd749, %r1596, 4;
	add.s64 	%rd750, %rd8, %rd749;
	ld.f32 	%f332, [%rd750];
	setp.lt.f32 	%p630, %f331, %f332;
$L__BB11_275:
	selp.b32 	%r1550, %r1595, %r1596, %p630;
	selp.u32 	%r932, 1, 0, %p630;
	add.s32 	%r430, %r423, %r932;
	not.pred 	%p324, %p630;
	selp.u32 	%r933, 1, 0, %p324;
	add.s32 	%r431, %r424, %r933;
	@%p630 bra 	$L__BB11_277;
	shl.b32 	%r934, %r431, 2;
	mov.u32 	%r935, _ZZN3cub18CUB_300001_SM_10006detail10merge_sort30DeviceMergeSortBlockSortKernelINS2_10policy_hubIN6thrust24THRUST_300001_SM_1000_NS10device_ptrIiEEE9Policy600ES8_PNS0_8NullTypeES8_SC_m4cmpfiSB_EEvbT0_T1_T2_T3_T4_PT6_PT7_T5_NS1_7vsmem_tEE19static_temp_storage;
	add.s32 	%r936, %r935, %r934;
	ld.shared.u32 	%r1596, [%r936];
	bra.uni 	$L__BB11_278;
$L__BB11_277:
	shl.b32 	%r937, %r430, 2;
	mov.u32 	%r938, _ZZN3cub18CUB_300001_SM_10006detail10merge_sort30DeviceMergeSortBlockSortKernelINS2_10policy_hubIN6thrust24THRUST_300001_SM_1000_NS10device_ptrIiEEE9Policy600ES8_PNS0_8NullTypeES8_SC_m4cmpfiSB_EEvbT0_T1_T2_T3_T4_PT6_PT7_T5_NS1_7vsmem_tEE19static_temp_storage;
	add.s32 	%r939, %r938, %r937;
	ld.shared.u32 	%r1595, [%r939];
$L__BB11_278:
	setp.ge.s32 	%p326, %r430, %r325;
	mov.pred 	%p631, 0;
	@%p326 bra 	$L__BB11_281;
	setp.ge.s32 	%p328, %r431, %r324;
	mov.pred 	%p631, -1;
	@%p328 bra 	$L__BB11_281;
	mul.wide.s32 	%rd751, %r1595, 4;
	add.s64 	%rd752, %rd8, %rd751;
	ld.f32 	%f333, [%rd752];
	mul.wide.s32 	%rd753, %r1596, 4;
	add.s64 	%rd754, %rd8, %rd753;
	ld.f32 	%f334, [%rd754];
	setp.lt.f32 	%p631, %f333, %f334;
$L__BB11_281:
	selp.b32 	%r1552, %r1595, %r1596, %p631;
	selp.u32 	%r940, 1, 0, %p631;
	add.s32 	%r437, %r430, %r940;
	not.pred 	%p329, %p631;
	selp.u32 	%r941, 1, 0, %p329;
	add.s32 	%r438, %r431, %r941;
	@%p631 bra 	$L__BB11_283;
	shl.b32 	%r942, %r438, 2;
	mov.u32 	%r943, _ZZN3cub18CUB_300001_SM_10006detail10merge_sort30DeviceMergeSortBlockSortKernelINS2_10policy_hubIN6thrust24THRUST_300001_SM_1000_NS10device_ptrIiEEE9Policy600ES8_PNS0_8NullTypeES8_SC_m4cmpfiSB_EEvbT0_T1_T2_T3_T4_PT6_PT7_T5_NS1_7vsmem_tEE19static_temp_storage;
	add.s32 	%r944, %r943, %r942;
	ld.shared.u32 	%r1596, [%r944];
	bra.uni 	$L__BB11_284;
$L__BB11_283:
	shl.b32 	%r945, %r437, 2;
	mov.u32 	%r946, _ZZN3cub18CUB_300001_SM_10006detail10merge_sort30DeviceMergeSortBlockSortKernelINS2_10policy_hubIN6thrust24THRUST_300001_SM_1000_NS10device_ptrIiEEE9Policy600ES8_PNS0_8NullTypeES8_SC_m4cmpfiSB_EEvbT0_T1_T2_T3_T4_PT6_PT7_T5_NS1_7vsmem_tEE19static_temp_storage;
	add.s32 	%r947, %r946, %r945;
	ld.shared.u32 	%r1595, [%r947];
$L__BB11_284:
	setp.ge.s32 	%p331, %r437, %r325;
	mov.pred 	%p632, 0;
	@%p331 bra 	$L__BB11_287;
	setp.ge.s32 	%p333, %r438, %r324;
	mov.pred 	%p632, -1;
	@%p333 bra 	$L__BB11_287;
	mul.wide.s32 	%rd755, %r1595, 4;
	add.s64 	%rd756, %rd8, %rd755;
	ld.f32 	%f335, [%rd756];
	mul.wide.s32 	%rd757, %r1596, 4;
	add.s64 	%rd758, %rd8, %rd757;
	ld.f32 	%f336, [%rd758];
	setp.lt.f32 	%p632, %f335, %f336;
$L__BB11_287:
	selp.b32 	%r1554, %r1595, %r1596, %p632;
	selp.u32 	%r948, 1, 0, %p632;
	add.s32 	%r444, %r437, %r948;
	not.pred 	%p334, %p632;
	selp.u32 	%r949, 1, 0, %p334;
	add.s32 	%r445, %r438, %r949;
	@%p632 bra 	$L__BB11_289;
	shl.b32 	%r950, %r445, 2;
	mov.u32 	%r951, _ZZN3cub18CUB_300001_SM_10006detail10merge_sort30DeviceMergeSortBlockSortKernelINS2_10policy_hubIN6thrust24THRUST_300001_SM_1000_NS10device_ptrIiEEE9Policy600ES8_PNS0_8NullTypeES8_SC_m4cmpfiSB_EEvbT0_T1_T2_T3_T4_PT6_PT7_T5_NS1_7vsmem_tEE19static_temp_storage;
	add.s32 	%r952, %r951, %r950;
	ld.shared.u32 	%r1596, [%r952];
	bra.uni 	$L__BB11_290;
$L__BB11_289:
	shl.b32 	%r953, %r444, 2;
	mov.u32 	%r954, _ZZN3cub18CUB_300001_SM_10006detail10merge_sort30DeviceMergeSortBlockSortKernelINS2_10policy_hubIN6thrust24THRUST_300001_SM_1000_NS10device_ptrIiEEE9Policy600ES8_PNS0_8NullTypeES8_SC_m4cmpfiSB_EEvbT0_T1_T2_T3_T4_PT6_PT7_T5_NS1_7vsmem_tEE19static_temp_storage;
	add.s32 	%r955, %r954, %r953;
	ld.shared.u32 	%r1595, [%r955];
$L__BB11_290:
	setp.ge.s32 	%p335, %r444, %r325;
	mov.u32 	%r1626, %r1596;
	@%p335 bra 	$L__BB11_293;
	setp.ge.s32 	%p336, %r445, %r324;
	mov.u32 	%r1626, %r1595;
	@%p336 bra 	$L__BB11_293;
	mul.wide.s32 	%rd759, %r1595, 4;
	add.s64 	%rd760, %rd8, %rd759;
	ld.f32 	%f337, [%rd760];
	mul.wide.s32 	%rd761, %r1596, 4;
	add.s64 	%rd762, %rd8, %rd761;
	ld.f32 	%f338, [%rd762];
	setp.lt.f32 	%p337, %f337, %f338;
	selp.b32 	%r1626, %r1595, %r1596, %p337;
$L__BB11_293:
	shl.b32 	%r1590, %r321, 1;
	setp.lt.u32 	%p338, %r321, 129;
	@%p338 bra 	$L__BB11_191;
	ld.param.s8 	%rs2, [_ZN3cub18CUB_300001_SM_10006detail10merge_sort30DeviceMergeSortBlockSortKernelINS2_10policy_hubIN6thrust24THRUST_300001_SM_1000_NS10device_ptrIiEEE9Policy600ES8_PNS0_8NullTypeES8_SC_m4cmpfiSB_EEvbT0_T1_T2_T3_T4_PT6_PT7_T5_NS1_7vsmem_tE_param_0];
	add.s32 	%r453, %r176, 416;
	add.s32 	%r454, %r176, 64;
	add.s32 	%r455, %r176, 448;
	add.s32 	%r456, %r176, 480;
	add.s32 	%r457, %r176, 96;
	add.s32 	%r458, %r176, 192;
	add.s32 	%r459, %r176, 128;
	add.s32 	%r460, %r176, 160;
	bar.sync 	0;
	setp.eq.s16 	%p339, %rs2, 0;
	@%p339 bra 	$L__BB11_331;
	st.shared.u32 	[%r220], %r1589;
	st.shared.u32 	[%r220+4], %r1571;
	st.shared.u32 	[%r220+8], %r1528;
	st.shared.u32 	[%r220+12], %r1530;
	st.shared.u32 	[%r220+16], %r1532;
	st.shared.u32 	[%r220+20], %r1534;
	st.shared.u32 	[%r220+24], %r1536;
	st.shared.u32 	[%r220+28], %r1538;
	st.shared.u32 	[%r220+32], %r1540;
	st.shared.u32 	[%r220+36], %r1542;
	st.shared.u32 	[%r220+40], %r1544;
	st.shared.u32 	[%r220+44], %r1546;
	st.shared.u32 	[%r220+48], %r1548;
	st.shared.u32 	[%r220+52], %r1550;
	st.shared.u32 	[%r220+56], %r1552;
	st.shared.u32 	[%r220+60], %r1554;
	st.shared.u32 	[%r220+64], %r1626;
	bar.warp.sync 	-1;
	ld.shared.u32 	%r461, [%r219];
	ld.shared.u32 	%r462, [%r219+128];
	ld.shared.u32 	%r463, [%r219+256];
	ld.shared.u32 	%r464, [%r219+384];
	ld.shared.u32 	%r465, [%r219+512];
	ld.shared.u32 	%r466, [%r219+640];
	ld.shared.u32 	%r467, [%r219+768];
	ld.shared.u32 	%r468, [%r219+896];
	ld.shared.u32 	%r469, [%r219+1024];
	ld.shared.u32 	%r470, [%r219+1152];
	ld.shared.u32 	%r471, [%r219+1280];
	ld.shared.u32 	%r472, [%r219+1408];
	ld.shared.u32 	%r473, [%r219+1536];
	ld.shared.u32 	%r474, [%r219+1664];
	ld.shared.u32 	%r475, [%r219+1792];
	ld.shared.u32 	%r476, [%r219+1920];
	ld.shared.u32 	%r477, [%r219+2048];
	setp.eq.s32 	%p340, %r174, 0;
	@%p340 bra 	$L__BB11_296;
	bra.uni 	$L__BB11_297;
$L__BB11_296:
	st.volatile.shared.u32 	[_ZZN3cub18CUB_300001_SM_10006detail10merge_sort30DeviceMergeSortBlockSortKernelINS2_10policy_hubIN6thrust24THRUST_300001_SM_1000_NS10device_ptrIiEEE9Policy600ES8_PNS0_8NullTypeES8_SC_m4cmpfiSB_EEvbT0_T1_T2_T3_T4_PT6_PT7_T5_NS1_7vsmem_tEE19static_temp_storage+17408], %r173;
$L__BB11_297:
	bar.sync 	0;
	ld.volatile.shared.u32 	%r495, [_ZZN3cub18CUB_300001_SM_10006detail10merge_sort30DeviceMergeSortBlockSortKernelINS2_10policy_hubIN6thrust24THRUST_300001_SM_1000_NS10device_ptrIiEEE9Policy600ES8_PNS0_8NullTypeES8_SC_m4cmpfiSB_EEvbT0_T1_T2_T3_T4_PT6_PT7_T5_NS1_7vsmem_tEE19static_temp_storage+17408];
	mov.u32 	%r956, %tid.x;
	and.b32  	%r957, %r956, 992;
	mul.lo.s32 	%r958, %r957, 17;
	cvt.u64.u32 	%rd763, %r958;
	and.b32  	%r959, %r956, 31;
	cvt.u64.u32 	%rd764, %r959;
	add.s64 	%rd765, %rd4, %rd764;
	add.s64 	%rd766, %rd765, %rd763;
	setp.ge.s32 	%p341, %r176, %r495;
	shl.b64 	%rd767, %rd766, 2;
	add.s64 	%rd9, %rd3, %rd767;
	@%p341 bra 	$L__BB11_299;
	st.global.u32 	[%rd9], %r461;
$L__BB11_299:
	setp.ge.s32 	%p342, %r179, %r495;
	@%p342 bra 	$L__BB11_301;
	st.global.u32 	[%rd9+128], %r462;
$L__BB11_301:
	setp.ge.s32 	%p343, %r454, %r495;
	@%p343 bra 	$L__BB11_303;
	st.global.u32 	[%rd9+256], %r463;
$L__BB11_303:
	setp.ge.s32 	%p344, %r457, %r495;
	@%p344 bra 	$L__BB11_305;
	st.global.u32 	[%rd9+384], %r464;
$L__BB11_305:
	setp.ge.s32 	%p345, %r459, %r495;
	@%p345 bra 	$L__BB11_307;
	st.global.u32 	[%rd9+512], %r465;
$L__BB11_307:
	setp.ge.s32 	%p346, %r460, %r495;
	@%p346 bra 	$L__BB11_309;
	st.global.u32 	[%rd9+640], %r466;
$L__BB11_309:
	setp.ge.s32 	%p347, %r458, %r495;
	@%p347 bra 	$L__BB11_311;
	st.global.u32 	[%rd9+768], %r467;
$L__BB11_311:
	setp.ge.s32 	%p348, %r192, %r495;
	@%p348 bra 	$L__BB11_313;
	st.global.u32 	[%rd9+896], %r468;
$L__BB11_313:
	setp.ge.s32 	%p349, %r195, %r495;
	@%p349 bra 	$L__BB11_315;
	st.global.u32 	[%rd9+1024], %r469;
$L__BB11_315:
	setp.ge.s32 	%p350, %r198, %r495;
	@%p350 bra 	$L__BB11_317;
	st.global.u32 	[%rd9+1152], %r470;
$L__BB11_317:
	setp.ge.s32 	%p351, %r201, %r495;
	@%p351 bra 	$L__BB11_319;
	st.global.u32 	[%rd9+1280], %r471;
$L__BB11_319:
	setp.ge.s32 	%p352, %r204, %r495;
	@%p352 bra 	$L__BB11_321;
	st.global.u32 	[%rd9+1408], %r472;
$L__BB11_321:
	setp.ge.s32 	%p353, %r207, %r495;
	@%p353 bra 	$L__BB11_323;
	st.global.u32 	[%rd9+1536], %r473;
$L__BB11_323:
	setp.ge.s32 	%p354, %r453, %r495;
	@%p354 bra 	$L__BB11_325;
	st.global.u32 	[%rd9+1664], %r474;
$L__BB11_325:
	setp.ge.s32 	%p355, %r455, %r495;
	@%p355 bra 	$L__BB11_327;
	st.global.u32 	[%rd9+1792], %r475;
$L__BB11_327:
	setp.ge.s32 	%p356, %r456, %r495;
	@%p356 bra 	$L__BB11_329;
	st.global.u32 	[%rd9+1920], %r476;
$L__BB11_329:
	setp.ge.s32 	%p357, %r216, %r495;
	@%p357 bra 	$L__BB11_367;
	st.global.u32 	[%rd9+2048], %r477;
	bra.uni 	$L__BB11_367;
$L__BB11_331:
	st.shared.u32 	[%r220], %r1589;
	st.shared.u32 	[%r220+4], %r1571;
	st.shared.u32 	[%r220+8], %r1528;
	st.shared.u32 	[%r220+12], %r1530;
	st.shared.u32 	[%r220+16], %r1532;
	st.shared.u32 	[%r220+20], %r1534;
	st.shared.u32 	[%r220+24], %r1536;
	st.shared.u32 	[%r220+28], %r1538;
	st.shared.u32 	[%r220+32], %r1540;
	st.shared.u32 	[%r220+36], %r1542;
	st.shared.u32 	[%r220+40], %r1544;
	st.shared.u32 	[%r220+44], %r1546;
	st.shared.u32 	[%r220+48], %r1548;
	st.shared.u32 	[%r220+52], %r1550;
	st.shared.u32 	[%r220+56], %r1552;
	st.shared.u32 	[%r220+60], %r1554;
	st.shared.u32 	[%r220+64], %r1626;
	bar.warp.sync 	-1;
	ld.shared.u32 	%r478, [%r219];
	ld.shared.u32 	%r479, [%r219+128];
	ld.shared.u32 	%r480, [%r219+256];
	ld.shared.u32 	%r481, [%r219+384];
	ld.shared.u32 	%r482, [%r219+512];
	ld.shared.u32 	%r483, [%r219+640];
	ld.shared.u32 	%r484, [%r219+768];
	ld.shared.u32 	%r485, [%r219+896];
	ld.shared.u32 	%r486, [%r219+1024];
	ld.shared.u32 	%r487, [%r219+1152];
	ld.shared.u32 	%r488, [%r219+1280];
	ld.shared.u32 	%r489, [%r219+1408];
	ld.shared.u32 	%r490, [%r219+1536];
	ld.shared.u32 	%r491, [%r219+1664];
	ld.shared.u32 	%r492, [%r219+1792];
	ld.shared.u32 	%r493, [%r219+1920];
	ld.shared.u32 	%r494, [%r219+2048];
	setp.eq.s32 	%p358, %r174, 0;
	@%p358 bra 	$L__BB11_332;
	bra.uni 	$L__BB11_333;
$L__BB11_332:
	st.volatile.shared.u32 	[_ZZN3cub18CUB_300001_SM_10006detail10merge_sort30DeviceMergeSortBlockSortKernelINS2_10policy_hubIN6thrust24THRUST_300001_SM_1000_NS10device_ptrIiEEE9Policy600ES8_PNS0_8NullTypeES8_SC_m4cmpfiSB_EEvbT0_T1_T2_T3_T4_PT6_PT7_T5_NS1_7vsmem_tEE19static_temp_storage+17408], %r173;
$L__BB11_333:
	bar.sync 	0;
	ld.volatile.shared.u32 	%r496, [_ZZN3cub18CUB_300001_SM_10006detail10merge_sort30DeviceMergeSortBlockSortKernelINS2_10policy_hubIN6thrust24THRUST_300001_SM_1000_NS10device_ptrIiEEE9Policy600ES8_PNS0_8NullTypeES8_SC_m4cmpfiSB_EEvbT0_T1_T2_T3_T4_PT6_PT7_T5_NS1_7vsmem_tEE19static_temp_storage+17408];
	setp.ge.s32 	%p359, %r176, %r496;
	@%p359 bra 	$L__BB11_335;
	cvt.u64.u32 	%rd768, %r176;
	add.s64 	%rd769, %rd4, %rd768;
	shl.b64 	%rd770, %rd769, 2;
	add.s64 	%rd771, %rd1, %rd770;
	st.global.u32 	[%rd771], %r478;
$L__BB11_335:
	setp.ge.s32 	%p360, %r179, %r496;
	@%p360 bra 	$L__BB11_337;
	cvt.u64.u32 	%rd772, %r176;
	add.s64 	%rd773, %rd4, %rd772;
	shl.b64 	%rd774, %rd773, 2;
	add.s64 	%rd775, %rd1, %rd774;
	st.global.u32 	[%rd775+128], %r479;
$L__BB11_337:
	setp.ge.s32 	%p361, %r454, %r496;
	@%p361 bra 	$L__BB11_339;
	cvt.u64.u32 	%rd776, %r176;
	add.s64 	%rd777, %rd4, %rd776;
	shl.b64 	%rd778, %rd777, 2;
	add.s64 	%rd779, %rd1, %rd778;
	st.global.u32 	[%rd779+256], %r480;
$L__BB11_339:
	setp.ge.s32 	%p362, %r457, %r496;
	@%p362 bra 	$L__BB11_341;
	cvt.u64.u32 	%rd780, %r176;
	add.s64 	%rd781, %rd4, %rd780;
	shl.b64 	%rd782, %rd781, 2;
	add.s64 	%rd783, %rd1, %rd782;
	st.global.u32 	[%rd783+384], %r481;
$L__BB11_341:
	setp.ge.s32 	%p363, %r459, %r496;
	@%p363 bra 	$L__BB11_343;
	cvt.u64.u32 	%rd784, %r176;
	add.s64 	%rd785, %rd4, %rd784;
	shl.b64 	%rd786, %rd785, 2;
	add.s64 	%rd787, %rd1, %rd786;
	st.global.u32 	[%rd787+512], %r482;
$L__BB11_343:
	setp.ge.s32 	%p364, %r460, %r496;
	@%p364 bra 	$L__BB11_345;
	cvt.u64.u32 	%rd788, %r176;
	add.s64 	%rd789, %rd4, %rd788;
	shl.b64 	%rd790, %rd789, 2;
	add.s64 	%rd791, %rd1, %rd790;
	st.global.u32 	[%rd791+640], %r483;
$L__BB11_345:
	setp.ge.s32 	%p365, %r458, %r496;
	@%p365 bra 	$L__BB11_347;
	cvt.u64.u32 	%rd792, %r176;
	add.s64 	%rd793, %rd4, %rd792;
	shl.b64 	%rd794, %rd793, 2;
	add.s64 	%rd795, %rd1, %rd794;
	st.global.u32 	[%rd795+768], %r484;
$L__BB11_347:
	setp.ge.s32 	%p366, %r192, %r496;
	@%p366 bra 	$L__BB11_349;
	cvt.u64.u32 	%rd796, %r176;
	add.s64 	%rd797, %rd4, %rd796;
	shl.b64 	%rd798, %rd797, 2;
	add.s64 	%rd799, %rd1, %rd798;
	st.global.u32 	[%rd799+896], %r485;
$L__BB11_349:
	setp.ge.s32 	%p367, %r195, %r496;
	@%p367 bra 	$L__BB11_351;
	cvt.u64.u32 	%rd800, %r176;
	add.s64 	%rd801, %rd4, %rd800;
	shl.b64 	%rd802, %rd801, 2;
	add.s64 	%rd803, %rd1, %rd802;
	st.global.u32 	[%rd803+1024], %r486;
$L__BB11_351:
	setp.ge.s32 	%p368, %r198, %r496;
	@%p368 bra 	$L__BB11_353;
	cvt.u64.u32 	%rd804, %r176;
	add.s64 	%rd805, %rd4, %rd804;
	shl.b64 	%rd806, %rd805, 2;
	add.s64 	%rd807, %rd1, %rd806;
	st.global.u32 	[%rd807+1152], %r487;
$L__BB11_353:
	setp.ge.s32 	%p369, %r201, %r496;
	@%p369 bra 	$L__BB11_355;
	cvt.u64.u32 	%rd808, %r176;
	add.s64 	%rd809, %rd4, %rd808;
	shl.b64 	%rd810, %rd809, 2;
	add.s64 	%rd811, %rd1, %rd810;
	st.global.u32 	[%rd811+1280], %r488;
$L__BB11_355:
	setp.ge.s32 	%p370, %r204, %r496;
	@%p370 bra 	$L__BB11_357;
	cvt.u64.u32 	%rd812, %r176;
	add.s64 	%rd813, %rd4, %rd812;
	shl.b64 	%rd814, %rd813, 2;
	add.s64 	%rd815, %rd1, %rd814;
	st.global.u32 	[%rd815+1408], %r489;
$L__BB11_357:
	setp.ge.s32 	%p371, %r207, %r496;
	@%p371 bra 	$L__BB11_359;
	cvt.u64.u32 	%rd816, %r176;
	add.s64 	%rd817, %rd4, %rd816;
	shl.b64 	%rd818, %rd817, 2;
	add.s64 	%rd819, %rd1, %rd818;
	st.global.u32 	[%rd819+1536], %r490;
$L__BB11_359:
	setp.ge.s32 	%p372, %r453, %r496;
	@%p372 bra 	$L__BB11_361;
	cvt.u64.u32 	%rd820, %r176;
	add.s64 	%rd821, %rd4, %rd820;
	shl.b64 	%rd822, %rd821, 2;
	add.s64 	%rd823, %rd1, %rd822;
	st.global.u32 	[%rd823+1664], %r491;
$L__BB11_361:
	setp.ge.s32 	%p373, %r455, %r496;
	@%p373 bra 	$L__BB11_363;
	cvt.u64.u32 	%rd824, %r176;
	add.s64 	%rd825, %rd4, %rd824;
	shl.b64 	%rd826, %rd825, 2;
	add.s64 	%rd827, %rd1, %rd826;
	st.global.u32 	[%rd827+1792], %r492;
$L__BB11_363:
	setp.ge.s32 	%p374, %r456, %r496;
	@%p374 bra 	$L__BB11_365;
	cvt.u64.u32 	%rd828, %r176;
	add.s64 	%rd829, %rd4, %rd828;
	shl.b64 	%rd830, %rd829, 2;
	add.s64 	%rd831, %rd1, %rd830;
	st.global.u32 	[%rd831+1920], %r493;
$L__BB11_365:
	setp.ge.s32 	%p375, %r216, %r496;
	@%p375 bra 	$L__BB11_367;
	cvt.u64.u32 	%rd832, %r176;
	add.s64 	%rd833, %rd4, %rd832;
	shl.b64 	%rd834, %rd833, 2;
	add.s64 	%rd835, %rd1, %rd834;
	st.global.u32 	[%rd835+2048], %r494;
$L__BB11_367:
	ret;

}
	// .globl	_ZN3cub18CUB_300001_SM_10006detail10merge_sort30DeviceMergeSortPartitionKernelIN6thrust24THRUST_300001_SM_1000_NS10device_ptrIiEEm4cmpfiEEvbT_PT2_T0_SC_PSC_T1_SC_i
.visible .entry _ZN3cub18CUB_300001_SM_10006detail10merge_sort30DeviceMergeSortPartitionKernelIN6thrust24THRUST_300001_SM_1000_NS10device_ptrIiEEm4cmpfiEEvbT_PT2_T0_SC_PSC_T1_SC_i(
	.param .u8 _ZN3cub18CUB_300001_SM_10006detail10merge_sort30DeviceMergeSortPartitionKernelIN6thrust24THRUST_300001_SM_1000_NS10device_ptrIiEEm4cmpfiEEvbT_PT2_T0_SC_PSC_T1_SC_i_param_0,
	.param .align 8 .b8 _ZN3cub18CUB_300001_SM_10006detail10merge_sort30DeviceMergeSortPartitionKernelIN6thrust24THRUST_300001_SM_1000_NS10device_ptrIiEEm4cmpfiEEvbT_PT2_T0_SC_PSC_T1_SC_i_param_1[8],
	.param .u64 .ptr .align 1 _ZN3cub18CUB_300001_SM_10006detail10merge_sort30DeviceMergeSortPartitionKernelIN6thrust24THRUST_300001_SM_1000_NS10device_ptrIiEEm4cmpfiEEvbT_PT2_T0_SC_PSC_T1_SC_i_param_2,
	.param .u64 _ZN3cub18CUB_300001_SM_10006detail10merge_sort30DeviceMergeSortPartitionKernelIN6thrust24THRUST_300001_SM_1000_NS10device_ptrIiEEm4cmpfiEEvbT_PT2_T0_SC_PSC_T1_SC_i_param_3,
	.param .u64 _ZN3cub18CUB_300001_SM_10006detail10merge_sort30DeviceMergeSortPartitionKernelIN6thrust24THRUST_300001_SM_1000_NS10device_ptrIiEEm4cmpfiEEvbT_PT2_T0_SC_PSC_T1_SC_i_param_4,
	.param .u64 .ptr .align 1 _ZN3cub18CUB_300001_SM_10006detail10merge_sort30DeviceMergeSortPartitionKernelIN6thrust24THRUST_300001_SM_1000_NS10device_ptrIiEEm4cmpfiEEvbT_PT2_T0_SC_PSC_T1_SC_i_param_5,
	.param .align 1 .b8 _ZN3cub18CUB_300001_SM_10006detail10merge_sort30DeviceMergeSortPartitionKernelIN6thrust24THRUST_300001_SM_1000_NS10device_ptrIiEEm4cmpfiEEvbT_PT2_T0_SC_PSC_T1_SC_i_param_6[1],
	.param .u64 _ZN3cub18CUB_300001_SM_10006detail10merge_sort30DeviceMergeSortPartitionKernelIN6thrust24THRUST_300001_SM_1000_NS10device_ptrIiEEm4cmpfiEEvbT_PT2_T0_SC_PSC_T1_SC_i_param_7,
	.param .u32 _ZN3cub18CUB_300001_SM_10006detail10merge_sort30DeviceMergeSortPartitionKernelIN6thrust24THRUST_300001_SM_1000_NS10device_ptrIiEEm4cmpfiEEvbT_PT2_T0_SC_PSC_T1_SC_i_param_8
)
{
	.reg .pred 	%p<10>;
	.reg .b16 	%rs<2>;
	.reg .b32 	%r<10>;
	.reg .b32 	%f<5>;
	.reg .b64 	%rd<96>;

	ld.param.u64 	%rd29, [_ZN3cub18CUB_300001_SM_10006detail10merge_sort30DeviceMergeSortPartitionKernelIN6thrust24THRUST_300001_SM_1000_NS10device_ptrIiEEm4cmpfiEEvbT_PT2_T0_SC_PSC_T1_SC_i_param_1];
	ld.param.s8 	%rs1, [_ZN3cub18CUB_300001_SM_10006detail10merge_sort30DeviceMergeSortPartitionKernelIN6thrust24THRUST_300001_SM_1000_NS10device_ptrIiEEm4cmpfiEEvbT_PT2_T0_SC_PSC_T1_SC_i_param_0];
	ld.param.u64 	%rd30, [_ZN3cub18CUB_300001_SM_10006detail10merge_sort30DeviceMergeSortPartitionKernelIN6thrust24THRUST_300001_SM_1000_NS10device_ptrIiEEm4cmpfiEEvbT_PT2_T0_SC_PSC_T1_SC_i_param_2];
	ld.param.u64 	%rd31, [_ZN3cub18CUB_300001_SM_10006detail10merge_sort30DeviceMergeSortPartitionKernelIN6thrust24THRUST_300001_SM_1000_NS10device_ptrIiEEm4cmpfiEEvbT_PT2_T0_SC_PSC_T1_SC_i_param_3];
	ld.param.u64 	%rd32, [_ZN3cub18CUB_300001_SM_10006detail10merge_sort30DeviceMergeSortPartitionKernelIN6thrust24THRUST_300001_SM_1000_NS10device_ptrIiEEm4cmpfiEEvbT_PT2_T0_SC_PSC_T1_SC_i_param_4];
	ld.param.u64 	%rd34, [_ZN3cub18CUB_300001_SM_10006detail10merge_sort30DeviceMergeSortPartitionKernelIN6thrust24THRUST_300001_SM_1000_NS10device_ptrIiEEm4cmpfiEEvbT_PT2_T0_SC_PSC_T1_SC_i_param_5];
	ld.param.u64 	%rd33, [_ZN3cub18CUB_300001_SM_10006detail10merge_sort30DeviceMergeSortPartitionKernelIN6thrust24THRUST_300001_SM_1000_NS10device_ptrIiEEm4cmpfiEEvbT_PT2_T0_SC_PSC_T1_SC_i_param_7];
	ld.param.u32 	%r1, [_ZN3cub18CUB_300001_SM_10006detail10merge_sort30DeviceMergeSortPartitionKernelIN6thrust24THRUST_300001_SM_1000_NS10device_ptrIiEEm4cmpfiEEvbT_PT2_T0_SC_PSC_T1_SC_i_param_8];
	cvta.to.global.u64 	%rd1, %rd34;
	mov.u32 	%r2, %ntid.x;
	mov.u32 	%r3, %ctaid.x;
	mov.u32 	%r4, %tid.x;
	mad.lo.s32 	%r5, %r2, %r3, %r4;
	cvt.u64.u32 	%rd2, %r5;
	setp.le.u64 	%p1, %rd32, %rd2;
	@%p1 bra 	$L__BB12_11;
	shr.u64 	%rd35, %rd33, 1;
	add.s64 	%rd4, %rd33, 4294967295;
	neg.s64 	%rd36, %rd33;
	and.b64  	%rd37, %rd36, %rd2;
	cvt.s64.s32 	%rd5, %r1;
	mul.lo.s64 	%rd38, %rd37, %rd5;
	mul.lo.s64 	%rd39, %rd35, %rd5;
	min.u64 	%rd6, %rd38, %rd31;
	not.b64 	%rd40, %rd38;
	min.u64 	%rd41, %rd39, %rd40;
	add.s64 	%rd42, %rd41, %rd38;
	min.u64 	%rd7, %rd42, %rd31;
	not.b64 	%rd43, %rd7;
	min.u64 	%rd44, %rd39, %rd43;
	add.s64 	%rd45, %rd44, %rd7;
	min.u64 	%rd8, %rd45, %rd31;
	// begin inline asm
	griddepcontrol.wait;
	// end inline asm
	add.s64 	%rd46, %rd2, 1;
	setp.ne.s64 	%p2, %rd46, %rd32;
	@%p2 bra 	$L__BB12_3;
	shl.b64 	%rd89, %rd2, 3;
	add.s64 	%rd90, %rd1, %rd89;
	st.global.u64 	[%rd90], %rd7;
	bra.uni 	$L__BB12_11;
$L__BB12_3:
	sub.s64 	%rd47, %rd8, %rd6;
	and.b64  	%rd48, %rd4, %rd2;
	mul.lo.s64 	%rd49, %rd48, %rd5;
	min.u64 	%rd9, %rd49, %rd47;
	setp.eq.s16 	%p3, %rs1, 0;
	@%p3 bra 	$L__BB12_7;
	sub.s64 	%rd50, %rd7, %rd6;
	sub.s64 	%rd51, %rd8, %rd7;
	max.u64 	%rd52, %rd9, %rd51;
	sub.s64 	%rd95, %rd52, %rd51;
	min.u64 	%rd91, %rd50, %rd9;
	setp.ge.u64 	%p4, %rd95, %rd91;
	@%p4 bra 	$L__BB12_10;
	cvta.to.global.u64 	%rd12, %rd29;
	add.s64 	%rd13, %rd9, %rd7;
	ld.global.u64 	%rd14, [a_f];
$L__BB12_6:
	sub.s64 	%rd53, %rd91, %rd95;
	shr.u64 	%rd54, %rd53, 1;
	add.s64 	%rd55, %rd54, %rd95;
	add.s64 	%rd56, %rd55, %rd6;
	shl.b64 	%rd57, %rd56, 2;
	add.s64 	%rd58, %rd12, %rd57;
	ld.global.u32 	%r6, [%rd58];
	not.b64 	%rd59, %rd55;
	add.s64 	%rd60, %rd13, %rd59;
	shl.b64 	%rd61, %rd60, 2;
	add.s64 	%rd62, %rd12, %rd61;
	ld.global.u32 	%r7, [%rd62];
	mul.wide.s32 	%rd63, %r7, 4;
	add.s64 	%rd64, %rd14, %rd63;
	ld.f32 	%f1, [%rd64];
	mul.wide.s32 	%rd65, %r6, 4;
	add.s64 	%rd66, %rd14, %rd65;
	ld.f32 	%f2, [%rd66];
	setp.geu.f32 	%p5, %f1, %f2;
	add.s64 	%rd67, %rd55, 1;
	selp.b64 	%rd95, %rd67, %rd95, %p5;
	selp.b64 	%rd91, %rd91, %rd55, %p5;
	setp.lt.u64 	%p6, %rd95, %rd91;
	@%p6 bra 	$L__BB12_6;
	bra.uni 	$L__BB12_10;
$L__BB12_7:
	sub.s64 	%rd68, %rd7, %rd6;
	sub.s64 	%rd69, %rd8, %rd7;
	max.u64 	%rd70, %rd9, %rd69;
	sub.s64 	%rd95, %rd70, %rd69;
	min.u64 	%rd93, %rd68, %rd9;
	setp.ge.u64 	%p7, %rd95, %rd93;
	@%p7 bra 	$L__BB12_10;
	cvta.to.global.u64 	%rd21, %rd30;
	add.s64 	%rd22, %rd9, %rd7;
	ld.global.u64 	%rd23, [a_f];
$L__BB12_9:
	sub.s64 	%rd71, %rd93, %rd95;
	shr.u64 	%rd72, %rd71, 1;
	add.s64 	%rd73, %rd72, %rd95;
	add.s64 	%rd74, %rd73, %rd6;
	shl.b64 	%rd75, %rd74, 2;
	add.s64 	%rd76, %rd21, %rd75;
	ld.global.u32 	%r8, [%rd76];
	not.b64 	%rd77, %rd73;
	add.s64 	%rd78, %rd22, %rd77;
	shl.b64 	%rd79, %rd78, 2;
	add.s64 	%rd80, %rd21, %rd79;
	ld.global.u32 	%r9, [%rd80];
	mul.wide.s32 	%rd81, %r9, 4;
	add.s64 	%rd82, %rd23, %rd81;
	ld.f32 	%f3, [%rd82];
	mul.wide.s32 	%rd83, %r8, 4;
	add.s64 	%rd84, %rd23, %rd83;
	ld.f32 	%f4, [%rd84];
	setp.geu.f32 	%p8, %f3, %f4;
	add.s64 	%rd85, %rd73, 1;
	selp.b64 	%rd95, %rd85, %rd95, %p8;
	selp.b64 	%rd93, %rd93, %rd73, %p8;
	setp.lt.u64 	%p9, %rd95, %rd93;
	@%p9 bra 	$L__BB12_9;
$L__BB12_10:
	add.s64 	%rd86, %rd95, %rd6;
	shl.b64 	%rd87, %rd2, 3;
	add.s64 	%rd88, %rd1, %rd87;
	st.global.u64 	[%rd88], %rd86;
$L__BB12_11:
	ret;

}
	// .globl	_ZN3cub18CUB_300001_SM_10006detail10merge_sort26DeviceMergeSortMergeKernelINS2_10policy_hubIN6thrust24THRUST_300001_SM_1000_NS10device_ptrIiEEE9Policy600ES8_PNS0_8NullTypeES8_SC_m4cmpfiSB_EEvbT2_T3_T4_PT6_PT7_T5_PSG_SG_NS1_7vsmem_tE
.visible .entry _ZN3cub18CUB_300001_SM_10006detail10merge_sort26DeviceMergeSortMergeKernelINS2_10policy_hubIN6thrust24THRUST_300001_SM_1000_NS10device_ptrIiEEE9Policy600ES8_PNS0_8NullTypeES8_SC_m4cmpfiSB_EEvbT2_T3_T4_PT6_PT7_T5_PSG_SG_NS1_7vsmem_tE(
	.param .u8 _ZN3cub18CUB_300001_SM_10006detail10merge_sort26DeviceMergeSortMergeKernelINS2_10policy_hubIN6thrust24THRUST_300001_SM_1000_NS10device_ptrIiEEE9Policy600ES8_PNS0_8NullTypeES8_SC_m4cmpfiSB_EEvbT2_T3_T4_PT6_PT7_T5_PSG_SG_NS1_7vsmem_tE_param_0,
	.param .align 8 .b8 _ZN3cub18CUB_300001_SM_10006detail10merge_sort26DeviceMergeSortMergeKernelINS2_10policy_hubIN6thrust24THRUST_300001_SM_1000_NS10device_ptrIiEEE9Policy600ES8_PNS0_8NullTypeES8_SC_m4cmpfiSB_EEvbT2_T3_T4_PT6_PT7_T5_PSG_SG_NS1_7vsmem_tE_param_1[8],
	.param .u64 .ptr .align 1 _ZN3cub18CUB_300001_SM_10006detail10merge_sort26DeviceMergeSortMergeKernelINS2_10policy_hubIN6thrust24THRUST_300001_SM_1000_NS10device_ptrIiEEE9Policy600ES8_PNS0_8NullTypeES8_SC_m4cmpfiSB_EEvbT2_T3_T4_PT6_PT7_T5_PSG_SG_NS1_7vsmem_tE_param_2,
	.param .u64 _ZN3cub18CUB_300001_SM_10006detail10merge_sort26DeviceMergeSortMergeKernelINS2_10policy_hubIN6thrust24THRUST_300001_SM_1000_NS10device_ptrIiEEE9Policy600ES8_PNS0_8NullTypeES8_SC_m4cmpfiSB_EEvbT2_T3_T4_PT6_PT7_T5_PSG_SG_NS1_7vsmem_tE_param_3,
	.param .u64 .ptr .align 1 _ZN3cub18CUB_300001_SM_10006detail10merge_sort26DeviceMergeSortMergeKernelINS2_10policy_hubIN6thrust24THRUST_300001_SM_1000_NS10device_ptrIiEEE9Policy600ES8_PNS0_8NullTypeES8_SC_m4cmpfiSB_EEvbT2_T3_T4_PT6_PT7_T5_PSG_SG_NS1_7vsmem_tE_param_4,
	.param .u64 .ptr .align 1 _ZN3cub18CUB_300001_SM_10006detail10merge_sort26DeviceMergeSortMergeKernelINS2_10policy_hubIN6thrust24THRUST_300001_SM_1000_NS10device_ptrIiEEE9Policy600ES8_PNS0_8NullTypeES8_SC_m4cmpfiSB_EEvbT2_T3_T4_PT6_PT7_T5_PSG_SG_NS1_7vsmem_tE_param_5,
	.param .align 1 .b8 _ZN3cub18CUB_300001_SM_10006detail10merge_sort26DeviceMergeSortMergeKernelINS2_10policy_hubIN6thrust24THRUST_300001_SM_1000_NS10device_ptrIiEEE9Policy600ES8_PNS0_8NullTypeES8_SC_m4cmpfiSB_EEvbT2_T3_T4_PT6_PT7_T5_PSG_SG_NS1_7vsmem_tE_param_6[1],
	.param .u64 .ptr .align 1 _ZN3cub18CUB_300001_SM_10006detail10merge_sort26DeviceMergeSortMergeKernelINS2_10policy_hubIN6thrust24THRUST_300001_SM_1000_NS10device_ptrIiEEE9Policy600ES8_PNS0_8NullTypeES8_SC_m4cmpfiSB_EEvbT2_T3_T4_PT6_PT7_T5_PSG_SG_NS1_7vsmem_tE_param_7,
	.param .u64 _ZN3cub18CUB_300001_SM_10006detail10merge_sort26DeviceMergeSortMergeKernelINS2_10policy_hubIN6thrust24THRUST_300001_SM_1000_NS10device_ptrIiEEE9Policy600ES8_PNS0_8NullTypeES8_SC_m4cmpfiSB_EEvbT2_T3_T4_PT6_PT7_T5_PSG_SG_NS1_7vsmem_tE_param_8,
	.param .align 8 .b8 _ZN3cub18CUB_300001_SM_10006detail10merge_sort26DeviceMergeSortMergeKernelINS2_10policy_hubIN6thrust24THRUST_300001_SM_1000_NS10device_ptrIiEEE9Policy600ES8_PNS0_8NullTypeES8_SC_m4cmpfiSB_EEvbT2_T3_T4_PT6_PT7_T5_PSG_SG_NS1_7vsmem_tE_param_9[8]
)
.maxntid 256
{
	.reg .pred 	%p<416>;
	.reg .b16 	%rs<6>;
	.reg .b32 	%r<1216>;
	.reg .b32 	%f<73>;
	.reg .b64 	%rd<527>;
	// demoted variable
	.shared .align 16 .b8 _ZZN3cub18CUB_300001_SM_10006detail10merge_sort26DeviceMergeSortMergeKernelINS2_10policy_hubIN6thrust24THRUST_300001_SM_1000_NS10device_ptrIiEEE9Policy600ES8_PNS0_8NullTypeES8_SC_m4cmpfiSB_EEvbT2_T3_T4_PT6_PT7_T5_PSG_SG_NS1_7vsmem_tEE19static_temp_storage[17424];
	ld.param.u64 	%rd25, [_ZN3cub18CUB_300001_SM_10006detail10merge_sort26DeviceMergeSortMergeKernelINS2_10policy_hubIN6thrust24THRUST_300001_SM_1000_NS10device_ptrIiEEE9Policy600ES8_PNS0_8NullTypeES8_SC_m4cmpfiSB_EEvbT2_T3_T4_PT6_PT7_T5_PSG_SG_NS1_7vsmem_tE_param_1];
	ld.param.u64 	%rd22, [_ZN3cub18CUB_300001_SM_10006detail10merge_sort26DeviceMergeSortMergeKernelINS2_10policy_hubIN6thrust24THRUST_300001_SM_1000_NS10device_ptrIiEEE9Policy600ES8_PNS0_8NullTypeES8_SC_m4cmpfiSB_EEvbT2_T3_T4_PT6_PT7_T5_PSG_SG_NS1_7vsmem_tE_param_4];
	cvta.to.global.u64 	%rd1, %rd22;
	cvta.to.global.u64 	%rd2, %rd25;
	mov.u32 	%r513, %ctaid.x;
	mov.u32 	%r514, %nctaid.x;
	mov.u32 	%r1, %tid.x;
	add.s32 	%r515, %r514, -1;
	setp.ge.u32 	%p65, %r513, %r515;
	@%p65 bra 	$L__BB13_158;
	ld.param.u64 	%rd525, [_ZN3cub18CUB_300001_SM_10006detail10merge_sort26DeviceMergeSortMergeKernelINS2_10policy_hubIN6thrust24THRUST_300001_SM_1000_NS10device_ptrIiEEE9Policy600ES8_PNS0_8NullTypeES8_SC_m4cmpfiSB_EEvbT2_T3_T4_PT6_PT7_T5_PSG_SG_NS1_7vsmem_tE_param_8];
	ld.param.u64 	%rd523, [_ZN3cub18CUB_300001_SM_10006detail10merge_sort26DeviceMergeSortMergeKernelINS2_10policy_hubIN6thrust24THRUST_300001_SM_1000_NS10device_ptrIiEEE9Policy600ES8_PNS0_8NullTypeES8_SC_m4cmpfiSB_EEvbT2_T3_T4_PT6_PT7_T5_PSG_SG_NS1_7vsmem_tE_param_7];
	ld.param.u64 	%rd510, [_ZN3cub18CUB_300001_SM_10006detail10merge_sort26DeviceMergeSortMergeKernelINS2_10policy_hubIN6thrust24THRUST_300001_SM_1000_NS10device_ptrIiEEE9Policy600ES8_PNS0_8NullTypeES8_SC_m4cmpfiSB_EEvbT2_T3_T4_PT6_PT7_T5_PSG_SG_NS1_7vsmem_tE_param_3];
	ld.param.s8 	%rs4, [_ZN3cub18CUB_300001_SM_10006detail10merge_sort26DeviceMergeSortMergeKernelINS2_10policy_hubIN6thrust24THRUST_300001_SM_1000_NS10device_ptrIiEEE9Policy600ES8_PNS0_8NullTypeES8_SC_m4cmpfiSB_EEvbT2_T3_T4_PT6_PT7_T5_PSG_SG_NS1_7vsmem_tE_param_0];
	cvta.to.global.u64 	%rd270, %rd523;
	cvt.u64.u32 	%rd271, %r513;
	mul.wide.u32 	%rd272, %r513, 8;
	add.s64 	%rd273, %rd270, %rd272;
	ld.global.u64 	%rd3, [%rd273];
	ld.global.u64 	%rd274, [%rd273+8];
	shr.u64 	%rd275, %rd525, 1;
	neg.s64 	%rd276, %rd525;
	and.b64  	%rd277, %rd276, %rd271;
	mul.lo.s64 	%rd4, %rd277, 4352;
	mul.lo.s64 	%rd5, %rd275, 4352;
	sub.s64 	%rd278, %rd271, %rd277;
	mul.lo.s64 	%rd279, %rd278, 4352;
	sub.s64 	%rd280, %rd3, %rd4;
	sub.s64 	%rd281, %rd274, %rd4;
	sub.s64 	%rd282, %rd510, %rd4;
	max.u64 	%rd283, %rd282, %rd5;
	sub.s64 	%rd284, %rd283, %rd5;
	sub.s64 	%rd285, %rd279, %rd280;
	min.u64 	%rd6, %rd285, %rd284;
	max.u64 	%rd286, %rd279, -4353;
	not.b64 	%rd287, %rd286;
	add.s64 	%rd288, %rd279, %rd287;
	sub.s64 	%rd289, %rd288, %rd281;
	or.b64  	%rd290, %rd276, %rd271;
	setp.eq.s64 	%p260, %rd290, -1;
	min.u64 	%rd291, %rd5, %rd282;
	selp.b64 	%rd292, %rd291, %rd281, %p260;
	selp.b64 	%rd293, %rd5, %rd289, %p260;
	min.u64 	%rd294, %rd293, %rd284;
	cvt.u32.u64 	%r797, %rd280;
	cvt.u32.u64 	%r798, %rd292;
	sub.s32 	%r2, %r798, %r797;
	cvt.u32.u64 	%r799, %rd294;
	cvt.u32.u64 	%r800, %rd6;
	sub.s32 	%r3, %r799, %r800;
	// begin inline asm
	griddepcontrol.wait;
	// end inline asm
	setp.eq.s16 	%p261, %rs4, 0;
	@%p261 bra 	$L__BB13_53;
	add.s64 	%rd295, %rd4, %rd5;
	add.s64 	%rd296, %rd295, %rd6;
	setp.ge.s32 	%p262, %r1, %r2;
	cvt.u64.u32 	%rd297, %r1;
	add.s64 	%rd298, %rd3, %rd297;
	shl.b64 	%rd299, %rd298, 2;
	add.s64 	%rd7, %rd2, %rd299;
	sub.s32 	%r801, %r1, %r2;
	cvt.s64.s32 	%rd300, %r801;
	add.s64 	%rd301, %rd296, %rd300;
	shl.b64 	%rd302, %rd301, 2;
	add.s64 	%rd8, %rd2, %rd302;
	@%p262 bra 	$L__BB13_4;
	ld.global.u32 	%r1094, [%rd7];
	bra.uni 	$L__BB13_5;
$L__BB13_4:
	ld.global.u32 	%r1094, [%rd8];
$L__BB13_5:
	add.s32 	%r802, %r1, 256;
	setp.lt.s32 	%p263, %r802, %r2;
	@%p263 bra 	$L__BB13_7;
	ld.global.u32 	%r1093, [%rd8+1024];
	bra.uni 	$L__BB13_8;
$L__BB13_7:
	ld.global.u32 	%r1093, [%rd7+1024];
$L__BB13_8:
	add.s32 	%r803, %r1, 512;
	setp.lt.s32 	%p264, %r803, %r2;
	@%p264 bra 	$L__BB13_10;
	ld.global.u32 	%r1092, [%rd8+2048];
	bra.uni 	$L__BB13_11;
$L__BB13_10:
	ld.global.u32 	%r1092, [%rd7+2048];
$L__BB13_11:
	add.s32 	%r804, %r1, 768;
	setp.lt.s32 	%p265, %r804, %r2;
	@%p265 bra 	$L__BB13_13;
	ld.global.u32 	%r1091, [%rd8+3072];
	bra.uni 	$L__BB13_14;
$L__BB13_13:
	ld.global.u32 	%r1091, [%rd7+3072];
$L__BB13_14:
	or.b32  	%r805, %r1, 1024;
	setp.lt.s32 	%p266, %r805, %r2;
	@%p266 bra 	$L__BB13_16;
	ld.global.u32 	%r1090, [%rd8+4096];
	bra.uni 	$L__BB13_17;
$L__BB13_16:
	ld.global.u32 	%r1090, [%rd7+4096];
$L__BB13_17:
	add.s32 	%r806, %r1, 1280;
	setp.lt.s32 	%p267, %r806, %r2;
	@%p267 bra 	$L__BB13_19;
	ld.global.u32 	%r1089, [%rd8+5120];
	bra.uni 	$L__BB13_20;
$L__BB13_19:
	ld.global.u32 	%r1089, [%rd7+5120];
$L__BB13_20:
	add.s32 	%r807, %r1, 1536;
	setp.lt.s32 	%p268, %r807, %r2;
	@%p268 bra 	$L__BB13_22;
	ld.global.u32 	%r1088, [%rd8+6144];
	bra.uni 	$L__BB13_23;
$L__BB13_22:
	ld.global.u32 	%r1088, [%rd7+6144];
$L__BB13_23:
	add.s32 	%r808, %r1, 1792;
	setp.lt.s32 	%p269, %r808, %r2;
	@%p269 bra 	$L__BB13_25;
	ld.global.u32 	%r1087, [%rd8+7168];
	bra.uni 	$L__BB13_26;
$L__BB13_25:
	ld.global.u32 	%r1087, [%rd7+7168];
$L__BB13_26:
	or.b32  	%r809, %r1, 2048;
	setp.lt.s32 	%p270, %r809, %r2;
	@%p270 bra 	$L__BB13_28;
	ld.global.u32 	%r1086, [%rd8+8192];
	bra.uni 	$L__BB13_29;
$L__BB13_28:
	ld.global.u32 	%r1086, [%rd7+8192];
$L__BB13_29:
	add.s32 	%r810, %r1, 2304;
	setp.lt.s32 	%p271, %r810, %r2;
	@%p271 bra 	$L__BB13_31;
	ld.global.u32 	%r1085, [%rd8+9216];
	bra.uni 	$L__BB13_32;
$L__BB13_31:
	ld.global.u32 	%r1085, [%rd7+9216];
$L__BB13_32:
	add.s32 	%r811, %r1, 2560;
	setp.lt.s32 	%p272, %r811, %r2;
	@%p272 bra 	$L__BB13_34;
	ld.global.u32 	%r1084, [%rd8+10240];
	bra.uni 	$L__BB13_35;
$L__BB13_34:
	ld.global.u32 	%r1084, [%rd7+10240];
$L__BB13_35:
	add.s32 	%r812, %r1, 2816;
	setp.lt.s32 	%p273, %r812, %r2;
	@%p273 bra 	$L__BB13_37;
	ld.global.u32 	%r1083, [%rd8+11264];
	bra.uni 	$L__BB13_38;
$L__BB13_37:
	ld.global.u32 	%r1083, [%rd7+11264];
$L__BB13_38:
	or.b32  	%r813, %r1, 3072;
	setp.lt.s32 	%p274, %r813, %r2;
	@%p274 bra 	$L__BB13_40;
	ld.global.u32 	%r1082, [%rd8+12288];
	bra.uni 	$L__BB13_41;
$L__BB13_40:
	ld.global.u32 	%r1082, [%rd7+12288];
$L__BB13_41:
	add.s32 	%r814, %r1, 3328;
	setp.lt.s32 	%p275, %r814, %r2;
	@%p275 bra 	$L__BB13_43;
	ld.global.u32 	%r1081, [%rd8+13312];
	bra.uni 	$L__BB13_44;
$L__BB13_43:
	ld.global.u32 	%r1081, [%rd7+13312];
$L__BB13_44:
	add.s32 	%r815, %r1, 3584;
	setp.lt.s32 	%p276, %r815, %r2;
	@%p276 bra 	$L__BB13_46;
	ld.global.u32 	%r1080, [%rd8+14336];
	bra.uni 	$L__BB13_47;
$L__BB13_46:
	ld.global.u32 	%r1080, [%rd7+14336];
$L__BB13_47:
	add.s32 	%r816, %r1, 3840;
	setp.lt.s32 	%p277, %r816, %r2;
	@%p277 bra 	$L__BB13_49;
	ld.global.u32 	%r1079, [%rd8+15360];
	bra.uni 	$L__BB13_50;
$L__BB13_49:
	ld.global.u32 	%r1079, [%rd7+15360];
$L__BB13_50:
	or.b32  	%r817, %r1, 4096;
	setp.lt.s32 	%p278, %r817, %r2;
	@%p278 bra 	$L__BB13_52;
	ld.global.u32 	%r1078, [%rd8+16384];
	bra.uni 	$L__BB13_54;
$L__BB13_52:
	ld.global.u32 	%r1078, [%rd7+16384];
	bra.uni 	$L__BB13_54;
$L__BB13_53:
	ld.param.u64 	%rd526, [_ZN3cub18CUB_300001_SM_10006detail10merge_sort26DeviceMergeSortMergeKernelINS2_10policy_hubIN6thrust24THRUST_300001_SM_1000_NS10device_ptrIiEEE9Policy600ES8_PNS0_8NullTypeES8_SC_m4cmpfiSB_EEvbT2_T3_T4_PT6_PT7_T5_PSG_SG_NS1_7vsmem_tE_param_8];
	ld.param.u64 	%rd520, [_ZN3cub18CUB_300001_SM_10006detail10merge_sort26DeviceMergeSortMergeKernelINS2_10policy_hubIN6thrust24THRUST_300001_SM_1000_NS10device_ptrIiEEE9Policy600ES8_PNS0_8NullTypeES8_SC_m4cmpfiSB_EEvbT2_T3_T4_PT6_PT7_T5_PSG_SG_NS1_7vsmem_tE_param_4];
	shr.u64 	%rd303, %rd526, 1;
	mad.lo.s64 	%rd304, %rd303, 4352, %rd4;
	add.s64 	%rd305, %rd304, %rd6;
	setp.lt.s32 	%p279, %r1, %r2;
	sub.s32 	%r818, %r1, %r2;
	cvt.s64.s32 	%rd306, %r818;
	cvt.u64.u32 	%rd307, %r1;
	selp.b64 	%rd308, %rd3, %rd305, %p279;
	selp.b64 	%rd309, %rd307, %rd306, %p279;
	add.s64 	%rd310, %rd309, %rd308;
	cvta.to.global.u64 	%rd311, %rd520;
	shl.b64 	%rd312, %rd310, 2;
	add.s64 	%rd313, %rd311, %rd312;
	ld.global.u32 	%r1094, [%rd313];
	add.s32 	%r819, %r1, 256;
	setp.lt.s32 	%p280, %r819, %r2;
	sub.s32 	%r820, %r819, %r2;
	cvt.s64.s32 	%rd314, %r820;
	cvt.u64.u32 	%rd315, %r819;
	selp.b64 	%rd316, %rd3, %rd305, %p280;
	selp.b64 	%rd317, %rd315, %rd314, %p280;
	add.s64 	%rd318, %rd317, %rd316;
	shl.b64 	%rd319, %rd318, 2;
	add.s64 	%rd320, %rd311, %rd319;
	ld.global.u32 	%r1093, [%rd320];
	add.s32 	%r821, %r1, 512;
	setp.lt.s32 	%p281, %r821, %r2;
	sub.s32 	%r822, %r821, %r2;
	cvt.s64.s32 	%rd321, %r822;
	cvt.u64.u32 	%rd322, %r821;
	selp.b64 	%rd323, %rd3, %rd305, %p281;
	selp.b64 	%rd324, %rd322, %rd321, %p281;
	add.s64 	%rd325, %rd324, %rd323;
	shl.b64 	%rd326, %rd325, 2;
	add.s64 	%rd327, %rd311, %rd326;
	ld.global.u32 	%r1092, [%rd327];
	add.s32 	%r823, %r1, 768;
	setp.lt.s32 	%p282, %r823, %r2;
	sub.s32 	%r824, %r823, %r2;
	cvt.s64.s32 	%rd328, %r824;
	cvt.u64.u32 	%rd329, %r823;
	selp.b64 	%rd330, %rd3, %rd305, %p282;
	selp.b64 	%rd331, %rd329, %rd328, %p282;
	add.s64 	%rd332, %rd331, %rd330;
	shl.b64 	%rd333, %rd332, 2;
	add.s64 	%rd334, %rd311, %rd333;
	ld.global.u32 	%r1091, [%rd334];
	or.b32  	%r825, %r1, 1024;
	setp.lt.s32 	%p283, %r825, %r2;
	sub.s32 	%r826, %r825, %r2;
	cvt.s64.s32 	%rd335, %r826;
	cvt.u64.u32 	%rd336, %r825;
	selp.b64 	%rd337, %rd3, %rd305, %p283;
	selp.b64 	%rd338, %rd336, %rd335, %p283;
	add.s64 	%rd339, %rd338, %rd337;
	shl.b64 	%rd340, %rd339, 2;
	add.s64 	%rd341, %rd311, %rd340;
	ld.global.u32 	%r1090, [%rd341];
	add.s32 	%r827, %r1, 1280;
	setp.lt.s32 	%p284, %r827, %r2;
	sub.s32 	%r828, %r827, %r2;
	cvt.s64.s32 	%rd342, %r828;
	cvt.u64.u32 	%rd343, %r827;
	selp.b64 	%rd344, %rd3, %rd305, %p284;
	selp.b64 	%rd345, %rd343, %rd342, %p284;
	add.s64 	%rd346, %rd345, %rd344;
	shl.b64 	%rd347, %rd346, 2;
	add.s64 	%rd348, %rd311, %rd347;
	ld.global.u32 	%r1089, [%rd348];
	add.s32 	%r829, %r1, 1536;
	setp.lt.s32 	%p285, %r829, %r2;
	sub.s32 	%r830, %r829, %r2;
	cvt.s64.s32 	%rd349, %r830;
	cvt.u64.u32 	%rd350, %r829;
	selp.b64 	%rd351, %rd3, %rd305, %p285;
	selp.b64 	%rd352, %rd350, %rd349, %p285;
	add.s64 	%rd353, %rd352, %rd351;
	shl.b64 	%rd354, %rd353, 2;
	add.s64 	%rd355, %rd311, %rd354;
	ld.global.u32 	%r1088, [%rd355];
	add.s32 	%r831, %r1, 1792;
	setp.lt.s32 	%p286, %r831, %r2;
	sub.s32 	%r832, %r831, %r2;
	cvt.s64.s32 	%rd356, %r832;
	cvt.u64.u32 	%rd357, %r831;
	selp.b64 	%rd358, %rd3, %rd305, %p286;
	selp.b64 	%rd359, %rd357, %rd356, %p286;
	add.s64 	%rd360, %rd359, %rd358;
	shl.b64 	%rd361, %rd360, 2;
	add.s64 	%rd362, %rd311, %rd361;
	ld.global.u32 	%r1087, [%rd362];
	or.b32  	%r833, %r1, 2048;
	setp.lt.s32 	%p287, %r833, %r2;
	sub.s32 	%r834, %r833, %r2;
	cvt.s64.s32 	%rd363, %r834;
	cvt.u64.u32 	%rd364, %r833;
	selp.b64 	%rd365, %rd3, %rd305, %p287;
	selp.b64 	%rd366, %rd364, %rd363, %p287;
	add.s64 	%rd367, %rd366, %rd365;
	shl.b64 	%rd368, %rd367, 2;
	add.s64 	%rd369, %rd311, %rd368;
	ld.global.u32 	%r1086, [%rd369];
	add.s32 	%r835, %r1, 2304;
	setp.lt.s32 	%p288, %r835, %r2;
	sub.s32 	%r836, %r835, %r2;
	cvt.s64.s32 	%rd370, %r836;
	cvt.u64.u32 	%rd371, %r835;
	selp.b64 	%rd372, %rd3, %rd305, %p288;
	selp.b64 	%rd373, %rd371, %rd370, %p288;
	add.s64 	%rd374, %rd373, %rd372;
	shl.b64 	%rd375, %rd374, 2;
	add.s64 	%rd376, %rd311, %rd375;
	ld.global.u32 	%r1085, [%rd376];
	add.s32 	%r837, %r1, 2560;
	setp.lt.s32 	%p289, %r837, %r2;
	sub.s32 	%r838, %r837, %r2;
	cvt.s64.s32 	%rd377, %r838;
	cvt.u64.u32 	%rd378, %r837;
	selp.b64 	%rd379, %rd3, %rd305, %p289;
	selp.b64 	%rd380, %rd378, %rd377, %p289;
	add.s64 	%rd381, %rd380, %rd379;
	shl.b64 	%rd382, %rd381, 2;
	add.s64 	%rd383, %rd311, %rd382;
	ld.global.u32 	%r1084, [%rd383];
	add.s32 	%r839, %r1, 2816;
	setp.lt.s32 	%p290, %r839, %r2;
	sub.s32 	%r840, %r839, %r2;
	cvt.s64.s32 	%rd384, %r840;
	cvt.u64.u32 	%rd385, %r839;
	selp.b64 	%rd386, %rd3, %rd305, %p290;
	selp.b64 	%rd387, %rd385, %rd384, %p290;
	add.s64 	%rd388, %rd387, %rd386;
	shl.b64 	%rd389, %rd388, 2;
	add.s64 	%rd390, %rd311, %rd389;
	ld.global.u32 	%r1083, [%rd390];
	or.b32  	%r841, %r1, 3072;
	setp.lt.s32 	%p291, %r841, %r2;
	sub.s32 	%r842, %r841, %r2;
	cvt.s64.s32 	%rd391, %r842;
	cvt.u64.u32 	%rd392, %r841;
	selp.b64 	%rd393, %rd3, %rd305, %p291;
	selp.b64 	%rd394, %rd392, %rd391, %p291;
	add.s64 	%rd395, %rd394, %rd393;
	shl.b64 	%rd396, %rd395, 2;
	add.s64 	%rd397, %rd311, %rd396;
	ld.global.u32 	%r1082, [%rd397];
	add.s32 	%r843, %r1, 3328;
	setp.lt.s32 	%p292, %r843, %r2;
	sub.s32 	%r844, %r843, %r2;
	cvt.s64.s32 	%rd398, %r844;
	cvt.u64.u32 	%rd399, %r843;
	selp.b64 	%rd400, %rd3, %rd305, %p292;
	selp.b64 	%rd401, %rd399, %rd398, %p292;
	add.s64 	%rd402, %rd401, %rd400;
	shl.b64 	%rd403, %rd402, 2;
	add.s64 	%rd404, %rd311, %rd403;
	ld.global.u32 	%r1081, [%rd404];
	add.s32 	%r845, %r1, 3584;
	setp.lt.s32 	%p293, %r845, %r2;
	sub.s32 	%r846, %r845, %r2;
	cvt.s64.s32 	%rd405, %r846;
	cvt.u64.u32 	%rd406, %r845;
	selp.b64 	%rd407, %rd3, %rd305, %p293;
	selp.b64 	%rd408, %rd406, %rd405, %p293;
	add.s64 	%rd409, %rd408, %rd407;
	shl.b64 	%rd410, %rd409, 2;
	add.s64 	%rd411, %rd311, %rd410;
	ld.global.u32 	%r1080, [%rd411];
	add.s32 	%r847, %r1, 3840;
	setp.lt.s32 	%p294, %r847, %r2;
	sub.s32 	%r848, %r847, %r2;
	cvt.s64.s32 	%rd412, %r848;
	cvt.u64.u32 	%rd413, %r847;
	selp.b64 	%rd414, %rd3, %rd305, %p294;
	selp.b64 	%rd415, %rd413, %rd412, %p294;
	add.s64 	%rd416, %rd415, %rd414;
	shl.b64 	%rd417, %rd416, 2;
	add.s64 	%rd418, %rd311, %rd417;
	ld.global.u32 	%r1079, [%rd418];
	or.b32  	%r849, %r1, 4096;
	setp.lt.s32 	%p295, %r849, %r2;
	sub.s32 	%r850, %r849, %r2;
	cvt.s64.s32 	%rd419, %r850;
	cvt.u64.u32 	%rd420, %r849;
	selp.b64 	%rd421, %rd3, %rd305, %p295;
	selp.b64 	%rd422, %rd420, %rd419, %p295;
	add.s64 	%rd423, %rd422, %rd421;
	shl.b64 	%rd424, %rd423, 2;
	add.s64 	%rd425, %rd311, %rd424;
	ld.global.u32 	%r1078, [%rd425];
$L__BB13_54:
	shl.b32 	%r851, %r1, 2;
	mov.u32 	%r852, _ZZN3cub18CUB_300001_SM_10006detail10merge_sort26DeviceMergeSortMergeKernelINS2_10policy_hubIN6thrust24THRUST_300001_SM_1000_NS10device_ptrIiEEE9Policy600ES8_PNS0_8NullTypeES8_SC_m4cmpfiSB_EEvbT2_T3_T4_PT6_PT7_T5_PSG_SG_NS1_7vsmem_tEE19static_temp_storage;
	add.s32 	%r853, %r852, %r851;
	st.shared.u32 	[%r853], %r1094;
	st.shared.u32 	[%r853+1024], %r1093;
	st.shared.u32 	[%r853+2048], %r1092;
	st.shared.u32 	[%r853+3072], %r1091;
	st.shared.u32 	[%r853+4096], %r1090;
	st.shared.u32 	[%r853+5120], %r1089;
	st.shared.u32 	[%r853+6144], %r1088;
	st.shared.u32 	[%r853+7168], %r1087;
	st.shared.u32 	[%r853+8192], %r1086;
	st.shared.u32 	[%r853+9216], %r1085;
	st.shared.u32 	[%r853+10240], %r1084;
	st.shared.u32 	[%r853+11264], %r1083;
	st.shared.u32 	[%r853+12288], %r1082;
	st.shared.u32 	[%r853+13312], %r1081;
	st.shared.u32 	[%r853+14336], %r1080;
	st.shared.u32 	[%r853+15360], %r1079;
	st.shared.u32 	[%r853+16384], %r1078;
	bar.sync 	0;
	// begin inline asm
	griddepcontrol.launch_dependents;
	// end inline asm
	add.s32 	%r88, %r3, %r2;
	mul.lo.s32 	%r854, %r1, 17;
	min.s32 	%r89, %r854, %r88;
	shl.b32 	%r855, %r2, 2;
	add.s32 	%r90, %r852, %r855;
	setp.lt.s32 	%p296, %r89, %r3;
	sub.s32 	%r856, %r89, %r3;
	selp.b32 	%r1097, 0, %r856, %p296;
	min.s32 	%r1095, %r89, %r2;
	setp.ge.s32 	%p297, %r1097, %r1095;
	ld.global.u64 	%rd9, [a_f];
	@%p297 bra 	$L__BB13_56;
$L__BB13_55:
	sub.s32 	%r857, %r1095, %r1097;
	shr.u32 	%r858, %r857, 31;
	add.s32 	%r859, %r857, %r858;
	shr.s32 	%r860, %r859, 1;
	add.s32 	%r861, %r860, %r1097;
	shl.b32 	%r862, %r861, 2;
	add.s32 	%r864, %r852, %r862;
	ld.shared.u32 	%r865, [%r864];
	not.b32 	%r866, %r861;
	add.s32 	%r867, %r89, %r866;
	shl.b32 	%r868, %r867, 2;
	add.s32 	%r869, %r90, %r868;
	ld.shared.u32 	%r870, [%r869];
	mul.wide.s32 	%rd426, %r870, 4;
	add.s64 	%rd427, %rd9, %rd426;
	ld.f32 	%f37, [%rd427];
	mul.wide.s32 	%rd428, %r865, 4;
	add.s64 	%rd429, %rd9, %rd428;
	ld.f32 	%f38, [%rd429];
	setp.geu.f32 	%p298, %f37, %f38;
	add.s32 	%r871, %r861, 1;
	selp.b32 	%r1097, %r871, %r1097, %p298;
	selp.b32 	%r1095, %r1095, %r861, %p298;
	setp.lt.s32 	%p299, %r1097, %r1095;
	@%p299 bra 	$L__BB13_55;
$L__BB13_56:
	sub.s32 	%r872, %r89, %r1097;
	add.s32 	%r98, %r872, %r2;
	shl.b32 	%r873, %r872, 2;
	add.s32 	%r99, %r90, %r873;
	ld.shared.u32 	%r1099, [%r99];
	shl.b32 	%r874, %r1097, 2;
	add.s32 	%r101, %r852, %r874;
	ld.shared.u32 	%r1100, [%r101];
	setp.ge.s32 	%p301, %r98, %r88;
	mov.pred 	%p384, 0;
	@%p301 bra 	$L__BB13_59;
	setp.ge.s32 	%p303, %r1097, %r2;
	mov.pred 	%p384, -1;
	@%p303 bra 	$L__BB13_59;
	mul.wide.s32 	%rd430, %r1099, 4;
	add.s64 	%rd431, %rd9, %rd430;
	ld.f32 	%f39, [%rd431];
	mul.wide.s32 	%rd432, %r1100, 4;
	add.s64 	%rd433, %rd9, %rd432;
	ld.f32 	%f40, [%rd433];
	setp.lt.f32 	%p384, %f39, %f40;
$L__BB13_59:
	selp.b32 	%r103, %r1099, %r1100, %p384;
	selp.u32 	%r876, 1, 0, %p384;
	add.s32 	%r104, %r98, %r876;
	not.pred 	%p304, %p384;
	selp.u32 	%r877, 1, 0, %p304;
	add.s32 	%r105, %r1097, %r877;
	@%p304 bra 	$L__BB13_61;
	ld.shared.u32 	%r1099, [%r99+4];
	bra.uni 	$L__BB13_62;
$L__BB13_61:
	ld.shared.u32 	%r1100, [%r101+4];
$L__BB13_62:
	setp.ge.s32 	%p306, %r104, %r88;
	mov.pred 	%p385, 0;
	@%p306 bra 	$L__BB13_65;
	setp.ge.s32 	%p308, %r105, %r2;
	mov.pred 	%p385, -1;
	@%p308 bra 	$L__BB13_65;
	mul.wide.s32 	%rd434, %r1099, 4;
	add.s64 	%rd435, %rd9, %rd434;
	ld.f32 	%f41, [%rd435];
	mul.wide.s32 	%rd436, %r1100, 4;
	add.s64 	%rd437, %rd9, %rd436;
	ld.f32 	%f42, [%rd437];
	setp.lt.f32 	%p385, %f41, %f42;
$L__BB13_65:
	selp.b32 	%r110, %r1099, %r1100, %p385;
	selp.u32 	%r878, 1, 0, %p385;
	add.s32 	%r111, %r104, %r878;
	not.pred 	%p309, %p385;
	selp.u32 	%r879, 1, 0, %p309;
	add.s32 	%r112, %r105, %r879;
	@%p385 bra 	$L__BB13_67;
	shl.b32 	%r880, %r112, 2;
	add.s32 	%r882, %r852, %r880;
	ld.shared.u32 	%r1100, [%r882];
	bra.uni 	$L__BB13_68;
$L__BB13_67:
	shl.b32 	%r883, %r111, 2;
	add.s32 	%r885, %r852, %r883;
	ld.shared.u32 	%r1099, [%r885];
$L__BB13_68:
	setp.ge.s32 	%p311, %r111, %r88;
	mov.pred 	%p386, 0;
	@%p311 bra 	$L__BB13_71;
	setp.ge.s32 	%p313, %r112, %r2;
	mov.pred 	%p386, -1;
	@%p313 bra 	$L__BB13_71;
	mul.wide.s32 	%rd438, %r1099, 4;
	add.s64 	%rd439, %rd9, %rd438;
	ld.f32 	%f43, [%rd439];
	mul.wide.s32 	%rd440, %r1100, 4;
	add.s64 	%rd441, %rd9, %rd440;
	ld.f32 	%f44, [%rd441];
	setp.lt.f32 	%p386, %f43, %f44;
$L__BB13_71:
	selp.b32 	%r117, %r1099, %r1100, %p386;
	selp.u32 	%r886, 1, 0, %p386;
	add.s32 	%r118, %r111, %r886;
	not.pred 	%p314, %p386;
	selp.u32 	%r887, 1, 0, %p314;
	add.s32 	%r119, %r112, %r887;
	@%p386 bra 	$L__BB13_73;
	shl.b32 	%r888, %r119, 2;
	add.s32 	%r890, %r852, %r888;
	ld.shared.u32 	%r1100, [%r890];
	bra.uni 	$L__BB13_74;
$L__BB13_73:
	shl.b32 	%r891, %r118, 2;
	add.s32 	%r893, %r852, %r891;
	ld.shared.u32 	%r1099, [%r893];
$L__BB13_74:
	setp.ge.s32 	%p316, %r118, %r88;
	mov.pred 	%p387, 0;
	@%p316 bra 	$L__BB13_77;
	setp.ge.s32 	%p318, %r119, %r2;
	mov.pred 	%p387, -1;
	@%p318 bra 	$L__BB13_77;
	mul.wide.s32 	%rd442, %r1099, 4;
	add.s64 	%rd443, %rd9, %rd442;
	ld.f32 	%f45, [%rd443];
	mul.wide.s32 	%rd444, %r1100, 4;
	add.s64 	%rd445, %rd9, %rd444;
	ld.f32 	%f46, [%rd445];
	setp.lt.f32 	%p387, %f45, %f46;
$L__BB13_77:
	selp.b32 	%r124, %r1099, %r1100, %p387;
	selp.u32 	%r894, 1, 0, %p387;
	add.s32 	%r125, %r118, %r894;
	not.pred 	%p319, %p387;
	selp.u32 	%r895, 1, 0, %p319;
	add.s32 	%r126, %r119, %r895;
	@%p387 bra 	$L__BB13_79;
	shl.b32 	%r896, %r126, 2;
	add.s32 	%r898, %r852, %r896;
	ld.shared.u32 	%r1100, [%r898];
	bra.uni 	$L__BB13_80;
$L__BB13_79:
	shl.b32 	%r899, %r125, 2;
	add.s32 	%r901, %r852, %r899;
	ld.shared.u32 	%r1099, [%r901];
$L__BB13_80:
	setp.ge.s32 	%p321, %r125, %r88;
	mov.pred 	%p388, 0;
	@%p321 bra 	$L__BB13_83;
	setp.ge.s32 	%p323, %r126, %r2;
	mov.pred 	%p388, -1;
	@%p323 bra 	$L__BB13_83;
	mul.wide.s32 	%rd446, %r1099, 4;
	add.s64 	%rd447, %rd9, %rd446;
	ld.f32 	%f47, [%rd447];
	mul.wide.s32 	%rd448, %r1100, 4;
	add.s64 	%rd449, %rd9, %rd448;
	ld.f32 	%f48, [%rd449];
	setp.lt.f32 	%p388, %f47, %f48;
$L__BB13_83:
	selp.b32 	%r131, %r1099, %r1100, %p388;
	selp.u32 	%r902, 1, 0, %p388;
	add.s32 	%r132, %r125, %r902;
	not.pred 	%p324, %p388;
	selp.u32 	%r903, 1, 0, %p324;
	add.s32 	%r133, %r126, %r903;
	@%p388 bra 	$L__BB13_85;
	shl.b32 	%r904, %r133, 2;
	add.s32 	%r906, %r852, %r904;
	ld.shared.u32 	%r1100, [%r906];
	bra.uni 	$L__BB13_86;
$L__BB13_85:
	shl.b32 	%r907, %r132, 2;
	add.s32 	%r909, %r852, %r907;
	ld.shared.u32 	%r1099, [%r909];
$L__BB13_86:
	setp.ge.s32 	%p326, %r132, %r88;
	mov.pred 	%p389, 0;
	@%p326 bra 	$L__BB13_89;
	setp.ge.s32 	%p328, %r133, %r2;
	mov.pred 	%p389, -1;
	@%p328 bra 	$L__BB13_89;
	mul.wide.s32 	%rd450, %r1099, 4;
	add.s64 	%rd451, %rd9, %rd450;
	ld.f32 	%f49, [%rd451];
	mul.wide.s32 	%rd452, %r1100, 4;
	add.s64 	%rd453, %rd9, %rd452;
	ld.f32 	%f50, [%rd453];
	setp.lt.f32 	%p389, %f49, %f50;
$L__BB13_89:
	selp.b32 	%r138, %r1099, %r1100, %p389;
	selp.u32 	%r910, 1, 0, %p389;
	add.s32 	%r139, %r132, %r910;
	not.pred 	%p329, %p389;
	selp.u32 	%r911, 1, 0, %p329;
	add.s32 	%r140, %r133, %r911;
	@%p389 bra 	$L__BB13_91;
	shl.b32 	%r912, %r140, 2;
	add.s32 	%r914, %r852, %r912;
	ld.shared.u32 	%r1100, [%r914];
	bra.uni 	$L__BB13_92;
$L__BB13_91:
	shl.b32 	%r915, %r139, 2;
	add.s32 	%r917, %r852, %r915;
	ld.shared.u32 	%r1099, [%r917];
$L__BB13_92:
	setp.ge.s32 	%p331, %r139, %r88;
	mov.pred 	%p390, 0;
	@%p331 bra 	$L__BB13_95;
	setp.ge.s32 	%p333, %r140, %r2;
	mov.pred 	%p390, -1;
	@%p333 bra 	$L__BB13_95;
	mul.wide.s32 	%rd454, %r1099, 4;
	add.s64 	%rd455, %rd9, %rd454;
	ld.f32 	%f51, [%rd455];
	mul.wide.s32 	%rd456, %r1100, 4;
	add.s64 	%rd457, %rd9, %rd456;
	ld.f32 	%f52, [%rd457];
	setp.lt.f32 	%p390, %f51, %f52;
$L__BB13_95:
	selp.b32 	%r145, %r1099, %r1100, %p390;
	selp.u32 	%r918, 1, 0, %p390;
	add.s32 	%r146, %r139, %r918;
	not.pred 	%p334, %p390;
	selp.u32 	%r919, 1, 0, %p334;
	add.s32 	%r147, %r140, %r919;
	@%p390 bra 	$L__BB13_97;
	shl.b32 	%r920, %r147, 2;
	add.s32 	%r922, %r852, %r920;
	ld.shared.u32 	%r1100, [%r922];
	bra.uni 	$L__BB13_98;
$L__BB13_97:
	shl.b32 	%r923, %r146, 2;
	add.s32 	%r925, %r852, %r923;
	ld.shared.u32 	%r1099, [%r925];
$L__BB13_98:
	setp.ge.s32 	%p336, %r146, %r88;
	mov.pred 	%p391, 0;
	@%p336 bra 	$L__BB13_101;
	setp.ge.s32 	%p338, %r147, %r2;
	mov.pred 	%p391, -1;
	@%p338 bra 	$L__BB13_101;
	mul.wide.s32 	%rd458, %r1099, 4;
	add.s64 	%rd459, %rd9, %rd458;
	ld.f32 	%f53, [%rd459];
	mul.wide.s32 	%rd460, %r1100, 4;
	add.s64 	%rd461, %rd9, %rd460;
	ld.f32 	%f54, [%rd461];
	setp.lt.f32 	%p391, %f53, %f54;
$L__BB13_101:
	selp.b32 	%r152, %r1099, %r1100, %p391;
	selp.u32 	%r926, 1, 0, %p391;
	add.s32 	%r153, %r146, %r926;
	not.pred 	%p339, %p391;
	selp.u32 	%r927, 1, 0, %p339;
	add.s32 	%r154, %r147, %r927;
	@%p391 bra 	$L__BB13_103;
	shl.b32 	%r928, %r154, 2;
	add.s32 	%r930, %r852, %r928;
	ld.shared.u32 	%r1100, [%r930];
	bra.uni 	$L__BB13_104;
$L__BB13_103:
	shl.b32 	%r931, %r153, 2;
	add.s32 	%r933, %r852, %r931;
	ld.shared.u32 	%r1099, [%r933];
$L__BB13_104:
	setp.ge.s32 	%p341, %r153, %r88;
	mov.pred 	%p392, 0;
	@%p341 bra 	$L__BB13_107;
	setp.ge.s32 	%p343, %r154, %r2;
	mov.pred 	%p392, -1;
	@%p343 bra 	$L__BB13_107;
	mul.wide.s32 	%rd462, %r1099, 4;
	add.s64 	%rd463, %rd9, %rd462;
	ld.f32 	%f55, [%rd463];
	mul.wide.s32 	%rd464, %r1100, 4;
	add.s64 	%rd465, %rd9, %rd464;
	ld.f32 	%f56, [%rd465];
	setp.lt.f32 	%p392, %f55, %f56;
$L__BB13_107:
	selp.b32 	%r159, %r1099, %r1100, %p392;
	selp.u32 	%r934, 1, 0, %p392;
	add.s32 	%r160, %r153, %r934;
	not.pred 	%p344, %p392;
	selp.u32 	%r935, 1, 0, %p344;
	add.s32 	%r161, %r154, %r935;
	@%p392 bra 	$L__BB13_109;
	shl.b32 	%r936, %r161, 2;
	add.s32 	%r938, %r852, %r936;
	ld.shared.u32 	%r1100, [%r938];
	bra.uni 	$L__BB13_110;
$L__BB13_109:
	shl.b32 	%r939, %r160, 2;
	add.s32 	%r941, %r852, %r939;
	ld.shared.u32 	%r1099, [%r941];
$L__BB13_110:
	setp.ge.s32 	%p346, %r160, %r88;
	mov.pred 	%p393, 0;
	@%p346 bra 	$L__BB13_113;
	setp.ge.s32 	%p348, %r161, %r2;
	mov.pred 	%p393, -1;
	@%p348 bra 	$L__BB13_113;
	mul.wide.s32 	%rd466, %r1099, 4;
	add.s64 	%rd467, %rd9, %rd466;
	ld.f32 	%f57, [%rd467];
	mul.wide.s32 	%rd468, %r1100, 4;
	add.s64 	%rd469, %rd9, %rd468;
	ld.f32 	%f58, [%rd469];
	setp.lt.f32 	%p393, %f57, %f58;
$L__BB13_113:
	selp.b32 	%r166, %r1099, %r1100, %p393;
	selp.u32 	%r942, 1, 0, %p393;
	add.s32 	%r167, %r160, %r942;
	not.pred 	%p349, %p393;
	selp.u32 	%r943, 1, 0, %p349;
	add.s32 	%r168, %r161, %r943;
	@%p393 bra 	$L__BB13_115;
	shl.b32 	%r944, %r168, 2;
	add.s32 	%r946, %r852, %r944;
	ld.shared.u32 	%r1100, [%r946];
	bra.uni 	$L__BB13_116;
$L__BB13_115:
	shl.b32 	%r947, %r167, 2;
	add.s32 	%r949, %r852, %r947;
	ld.shared.u32 	%r1099, [%r949];
$L__BB13_116:
	setp.ge.s32 	%p351, %r167, %r88;
	mov.pred 	%p394, 0;
	@%p351 bra 	$L__BB13_119;
	setp.ge.s32 	%p353, %r168, %r2;
	mov.pred 	%p394, -1;
	@%p353 bra 	$L__BB13_119;
	mul.wide.s32 	%rd470, %r1099, 4;
	add.s64 	%rd471, %rd9, %rd470;
	ld.f32 	%f59, [%rd471];
	mul.wide.s32 	%rd472, %r1100, 4;
	add.s64 	%rd473, %rd9, %rd472;
	ld.f32 	%f60, [%rd473];
	setp.lt.f32 	%p394, %f59, %f60;
$L__BB13_119:
	selp.b32 	%r173, %r1099, %r1100, %p394;
	selp.u32 	%r950, 1, 0, %p394;
	add.s32 	%r174, %r167, %r950;
	not.pred 	%p354, %p394;
	selp.u32 	%r951, 1, 0, %p354;
	add.s32 	%r175, %r168, %r951;
	@%p394 bra 	$L__BB13_121;
	shl.b32 	%r952, %r175, 2;
	add.s32 	%r954, %r852, %r952;
	ld.shared.u32 	%r1100, [%r954];
	bra.uni 	$L__BB13_122;
$L__BB13_121:
	shl.b32 	%r955, %r174, 2;
	add.s32 	%r957, %r852, %r955;
	ld.shared.u32 	%r1099, [%r957];
$L__BB13_122:
	setp.ge.s32 	%p356, %r174, %r88;
	mov.pred 	%p395, 0;
	@%p356 bra 	$L__BB13_125;
	setp.ge.s32 	%p358, %r175, %r2;
	mov.pred 	%p395, -1;
	@%p358 bra 	$L__BB13_125;
	mul.wide.s32 	%rd474, %r1099, 4;
	add.s64 	%rd475, %rd9, %rd474;
	ld.f32 	%f61, [%rd475];
	mul.wide.s32 	%rd476, %r1100, 4;
	add.s64 	%rd477, %rd9, %rd476;
	ld.f32 	%f62, [%rd477];
	setp.lt.f32 	%p395, %f61, %f62;
$L__BB13_125:
	selp.b32 	%r180, %r1099, %r1100, %p395;
	selp.u32 	%r958, 1, 0, %p395;
	add.s32 	%r181, %r174, %r958;
	not.pred 	%p359, %p395;
	selp.u32 	%r959, 1, 0, %p359;
	add.s32 	%r182, %r175, %r959;
	@%p395 bra 	$L__BB13_127;
	shl.b32 	%r960, %r182, 2;
	add.s32 	%r962, %r852, %r960;
	ld.shared.u32 	%r1100, [%r962];
	bra.uni 	$L__BB13_128;
$L__BB13_127:
	shl.b32 	%r963, %r181, 2;
	add.s32 	%r965, %r852, %r963;
	ld.shared.u32 	%r1099, [%r965];
$L__BB13_128:
	setp.ge.s32 	%p361, %r181, %r88;
	mov.pred 	%p396, 0;
	@%p361 bra 	$L__BB13_131;
	setp.ge.s32 	%p363, %r182, %r2;
	mov.pred 	%p396, -1;
	@%p363 bra 	$L__BB13_131;
	mul.wide.s32 	%rd478, %r1099, 4;
	add.s64 	%rd479, %rd9, %rd478;
	ld.f32 	%f63, [%rd479];
	mul.wide.s32 	%rd480, %r1100, 4;
	add.s64 	%rd481, %rd9, %rd480;
	ld.f32 	%f64, [%rd481];
	setp.lt.f32 	%p396, %f63, %f64;
$L__BB13_131:
	selp.b32 	%r187, %r1099, %r1100, %p396;
	selp.u32 	%r966, 1, 0, %p396;
	add.s32 	%r188, %r181, %r966;
	not.pred 	%p364, %p396;
	selp.u32 	%r967, 1, 0, %p364;
	add.s32 	%r189, %r182, %r967;
	@%p396 bra 	$L__BB13_133;
	shl.b32 	%r968, %r189, 2;
	add.s32 	%r970, %r852, %r968;
	ld.shared.u32 	%r1100, [%r970];
	bra.uni 	$L__BB13_134;
$L__BB13_133:
	shl.b32 	%r971, %r188, 2;
	add.s32 	%r973, %r852, %r971;
	ld.shared.u32 	%r1099, [%r973];
$L__BB13_134:
	setp.ge.s32 	%p366, %r188, %r88;
	mov.pred 	%p397, 0;
	@%p366 bra 	$L__BB13_137;
	setp.ge.s32 	%p368, %r189, %r2;
	mov.pred 	%p397, -1;
	@%p368 bra 	$L__BB13_137;
	mul.wide.s32 	%rd482, %r1099, 4;
	add.s64 	%rd483, %rd9, %rd482;
	ld.f32 	%f65, [%rd483];
	mul.wide.s32 	%rd484, %r1100, 4;
	add.s64 	%rd485, %rd9, %rd484;
	ld.f32 	%f66, [%rd485];
	setp.lt.f32 	%p397, %f65, %f66;
$L__BB13_137:
	selp.b32 	%r194, %r1099, %r1100, %p397;
	selp.u32 	%r974, 1, 0, %p397;
	add.s32 	%r195, %r188, %r974;
	not.pred 	%p369, %p397;
	selp.u32 	%r975, 1, 0, %p369;
	add.s32 	%r196, %r189, %r975;
	@%p397 bra 	$L__BB13_139;
	shl.b32 	%r976, %r196, 2;
	add.s32 	%r978, %r852, %r976;
	ld.shared.u32 	%r1100, [%r978];
	bra.uni 	$L__BB13_140;
$L__BB13_139:
	shl.b32 	%r979, %r195, 2;
	add.s32 	%r981, %r852, %r979;
	ld.shared.u32 	%r1099, [%r981];
$L__BB13_140:
	setp.ge.s32 	%p371, %r195, %r88;
	mov.pred 	%p398, 0;
	@%p371 bra 	$L__BB13_143;
	setp.ge.s32 	%p373, %r196, %r2;
	mov.pred 	%p398, -1;
	@%p373 bra 	$L__BB13_143;
	mul.wide.s32 	%rd486, %r1099, 4;
	add.s64 	%rd487, %rd9, %rd486;
	ld.f32 	%f67, [%rd487];
	mul.wide.s32 	%rd488, %r1100, 4;
	add.s64 	%rd489, %rd9, %rd488;
	ld.f32 	%f68, [%rd489];
	setp.lt.f32 	%p398, %f67, %f68;
$L__BB13_143:
	selp.b32 	%r201, %r1099, %r1100, %p398;
	selp.u32 	%r982, 1, 0, %p398;
	add.s32 	%r202, %r195, %r982;
	not.pred 	%p374, %p398;
	selp.u32 	%r983, 1, 0, %p374;
	add.s32 	%r203, %r196, %r983;
	@%p398 bra 	$L__BB13_145;
	shl.b32 	%r984, %r203, 2;
	add.s32 	%r986, %r852, %r984;
	ld.shared.u32 	%r1100, [%r986];
	bra.uni 	$L__BB13_146;
$L__BB13_145:
	shl.b32 	%r987, %r202, 2;
	add.s32 	%r989, %r852, %r987;
	ld.shared.u32 	%r1099, [%r989];
$L__BB13_146:
	setp.ge.s32 	%p376, %r202, %r88;
	mov.pred 	%p399, 0;
	@%p376 bra 	$L__BB13_149;
	setp.ge.s32 	%p378, %r203, %r2;
	mov.pred 	%p399, -1;
	@%p378 bra 	$L__BB13_149;
	mul.wide.s32 	%rd490, %r1099, 4;
	add.s64 	%rd491, %rd9, %rd490;
	ld.f32 	%f69, [%rd491];
	mul.wide.s32 	%rd492, %r1100, 4;
	add.s64 	%rd493, %rd9, %rd492;
	ld.f32 	%f70, [%rd493];
	setp.lt.f32 	%p399, %f69, %f70;
$L__BB13_149:
	selp.b32 	%r208, %r1099, %r1100, %p399;
	selp.u32 	%r990, 1, 0, %p399;
	add.s32 	%r209, %r202, %r990;
	not.pred 	%p379, %p399;
	selp.u32 	%r991, 1, 0, %p379;
	add.s32 	%r210, %r203, %r991;
	@%p399 bra 	$L__BB13_151;
	shl.b32 	%r992, %r210, 2;
	add.s32 	%r994, %r852, %r992;
	ld.shared.u32 	%r1100, [%r994];
	bra.uni 	$L__BB13_152;
$L__BB13_151:
	shl.b32 	%r995, %r209, 2;
	add.s32 	%r997, %r852, %r995;
	ld.shared.u32 	%r1099, [%r997];
$L__BB13_152:
	setp.ge.s32 	%p380, %r209, %r88;
	mov.u32 	%r1130, %r1100;
	@%p380 bra 	$L__BB13_155;
	setp.ge.s32 	%p381, %r210, %r2;
	mov.u32 	%r1130, %r1099;
	@%p381 bra 	$L__BB13_155;
	mul.wide.s32 	%rd494, %r1099, 4;
	add.s64 	%rd495, %rd9, %rd494;
	ld.f32 	%f71, [%rd495];
	mul.wide.s32 	%rd496, %r1100, 4;
	add.s64 	%rd497, %rd9, %rd496;
	ld.f32 	%f72, [%rd497];
	setp.lt.f32 	%p382, %f71, %f72;
	selp.b32 	%r1130, %r1099, %r1100, %p382;
$L__BB13_155:
	ld.param.s8 	%rs5, [_ZN3cub18CUB_300001_SM_10006detail10merge_sort26DeviceMergeSortMergeKernelINS2_10policy_hubIN6thrust24THRUST_300001_SM_1000_NS10device_ptrIiEEE9Policy600ES8_PNS0_8NullTypeES8_SC_m4cmpfiSB_EEvbT2_T3_T4_PT6_PT7_T5_PSG_SG_NS1_7vsmem_tE_param_0];
	mov.u32 	%r998, %ctaid.x;
	mul.wide.u32 	%rd10, %r998, 4352;
	setp.eq.s16 	%p383, %rs5, 0;
	bar.sync 	0;
	@%p383 bra 	$L__BB13_157;
	ld.param.u64 	%rd521, [_ZN3cub18CUB_300001_SM_10006detail10merge_sort26DeviceMergeSortMergeKernelINS2_10policy_hubIN6thrust24THRUST_300001_SM_1000_NS10device_ptrIiEEE9Policy600ES8_PNS0_8NullTypeES8_SC_m4cmpfiSB_EEvbT2_T3_T4_PT6_PT7_T5_PSG_SG_NS1_7vsmem_tE_param_4];
	// begin inline asm
	mov.u32 %r999, %laneid;
	// end inline asm
	shr.u32 	%r1000, %r1, 5;
	mul.lo.s32 	%r1001, %r1000, 544;
	mad.lo.s32 	%r1002, %r999, 17, %r1001;
	shl.b32 	%r1003, %r1002, 2;
	add.s32 	%r1005, %r852, %r1003;
	st.shared.u32 	[%r1005], %r103;
	st.shared.u32 	[%r1005+4], %r110;
	st.shared.u32 	[%r1005+8], %r117;
	st.shared.u32 	[%r1005+12], %r124;
	st.shared.u32 	[%r1005+16], %r131;
	st.shared.u32 	[%r1005+20], %r138;
	st.shared.u32 	[%r1005+24], %r145;
	st.shared.u32 	[%r1005+28], %r152;
	st.shared.u32 	[%r1005+32], %r159;
	st.shared.u32 	[%r1005+36], %r166;
	st.shared.u32 	[%r1005+40], %r173;
	st.shared.u32 	[%r1005+44], %r180;
	st.shared.u32 	[%r1005+48], %r187;
	st.shared.u32 	[%r1005+52], %r194;
	st.shared.u32 	[%r1005+56], %r201;
	st.shared.u32 	[%r1005+60], %r208;
	st.shared.u32 	[%r1005+64], %r1130;
	bar.warp.sync 	-1;
	shl.b32 	%r1006, %r999, 4;
	sub.s32 	%r1007, %r1002, %r1006;
	shl.b32 	%r1008, %r1007, 2;
	add.s32 	%r1009, %r852, %r1008;
	ld.shared.u32 	%r1010, [%r1009];
	ld.shared.u32 	%r1011, [%r1009+128];
	ld.shared.u32 	%r1012, [%r1009+256];
	ld.shared.u32 	%r1013, [%r1009+384];
	ld.shared.u32 	%r1014, [%r1009+512];
	ld.shared.u32 	%r1015, [%r1009+640];
	ld.shared.u32 	%r1016, [%r1009+768];
	ld.shared.u32 	%r1017, [%r1009+896];
	ld.shared.u32 	%r1018, [%r1009+1024];
	ld.shared.u32 	%r1019, [%r1009+1152];
	ld.shared.u32 	%r1020, [%r1009+1280];
	ld.shared.u32 	%r1021, [%r1009+1408];
	ld.shared.u32 	%r1022, [%r1009+1536];
	ld.shared.u32 	%r1023, [%r1009+1664];
	ld.shared.u32 	%r1024, [%r1009+1792];
	ld.shared.u32 	%r1025, [%r1009+1920];
	ld.shared.u32 	%r1026, [%r1009+2048];
	and.b32  	%r1027, %r1, 31;
	and.b32  	%r1028, %r1, 992;
	mul.lo.s32 	%r1029, %r1028, 17;
	or.b32  	%r1030, %r1029, %r1027;
	cvt.u64.u32 	%rd498, %r1030;
	add.s64 	%rd499, %rd10, %rd498;
	cvta.to.global.u64 	%rd500, %rd521;
	shl.b64 	%rd501, %rd499, 2;
	add.s64 	%rd502, %rd500, %rd501;
	st.global.u32 	[%rd502], %r1010;
	st.global.u32 	[%rd502+128], %r1011;
	st.global.u32 	[%rd502+256], %r1012;
	st.global.u32 	[%rd502+384], %r1013;
	st.global.u32 	[%rd502+512], %r1014;
	st.global.u32 	[%rd502+640], %r1015;
	st.global.u32 	[%rd502+768], %r1016;
	st.global.u32 	[%rd502+896], %r1017;
	st.global.u32 	[%rd502+1024], %r1018;
	st.global.u32 	[%rd502+1152], %r1019;
	st.global.u32 	[%rd502+1280], %r1020;
	st.global.u32 	[%rd502+1408], %r1021;
	st.global.u32 	[%rd502+1536], %r1022;
	st.global.u32 	[%rd502+1664], %r1023;
	st.global.u32 	[%rd502+1792], %r1024;
	st.global.u32 	[%rd502+1920], %r1025;
	st.global.u32 	[%rd502+2048], %r1026;
	bra.uni 	$L__BB13_435;
$L__BB13_157:
	// begin inline asm
	mov.u32 %r1031, %laneid;
	// end inline asm
	shr.u32 	%r1032, %r1, 5;
	mul.lo.s32 	%r1033, %r1032, 544;
	mad.lo.s32 	%r1034, %r1031, 17, %r1033;
	shl.b32 	%r1035, %r1034, 2;
	add.s32 	%r1037, %r852, %r1035;
	st.shared.u32 	[%r1037], %r103;
	st.shared.u32 	[%r1037+4], %r110;
	st.shared.u32 	[%r1037+8], %r117;
	st.shared.u32 	[%r1037+12], %r124;
	st.shared.u32 	[%r1037+16], %r131;
	st.shared.u32 	[%r1037+20], %r138;
	st.shared.u32 	[%r1037+24], %r145;
	st.shared.u32 	[%r1037+28], %r152;
	st.shared.u32 	[%r1037+32], %r159;
	st.shared.u32 	[%r1037+36], %r166;
	st.shared.u32 	[%r1037+40], %r173;
	st.shared.u32 	[%r1037+44], %r180;
	st.shared.u32 	[%r1037+48], %r187;
	st.shared.u32 	[%r1037+52], %r194;
	st.shared.u32 	[%r1037+56], %r201;
	st.shared.u32 	[%r1037+60], %r208;
	st.shared.u32 	[%r1037+64], %r1130;
	bar.warp.sync 	-1;
	shl.b32 	%r1038, %r1031, 4;
	sub.s32 	%r1039, %r1034, %r1038;
	shl.b32 	%r1040, %r1039, 2;
	add.s32 	%r1041, %r852, %r1040;
	ld.shared.u32 	%r1042, [%r1041];
	ld.shared.u32 	%r1043, [%r1041+128];
	ld.shared.u32 	%r1044, [%r1041+256];
	ld.shared.u32 	%r1045, [%r1041+384];
	ld.shared.u32 	%r1046, [%r1041+512];
	ld.shared.u32 	%r1047, [%r1041+640];
	ld.shared.u32 	%r1048, [%r1041+768];
	ld.shared.u32 	%r1049, [%r1041+896];
	ld.shared.u32 	%r1050, [%r1041+1024];
	ld.shared.u32 	%r1051, [%r1041+1152];
	ld.shared.u32 	%r1052, [%r1041+1280];
	ld.shared.u32 	%r1053, [%r1041+1408];
	ld.shared.u32 	%r1054, [%r1041+1536];
	ld.shared.u32 	%r1055, [%r1041+1664];
	ld.shared.u32 	%r1056, [%r1041+1792];
	ld.shared.u32 	%r1057, [%r1041+1920];
	ld.shared.u32 	%r1058, [%r1041+2048];
	and.b32  	%r1059, %r1, 31;
	and.b32  	%r1060, %r1, 992;
	mul.lo.s32 	%r1061, %r1060, 17;
	cvt.u64.u32 	%rd503, %r1061;
	cvt.u64.u32 	%rd504, %r1059;
	add.s64 	%rd505, %rd10, %rd504;
	add.s64 	%rd506, %rd505, %rd503;
	shl.b64 	%rd507, %rd506, 2;
	add.s64 	%rd508, %rd2, %rd507;
	st.global.u32 	[%rd508], %r1042;
	st.global.u32 	[%rd508+128], %r1043;
	st.global.u32 	[%rd508+256], %r1044;
	st.global.u32 	[%rd508+384], %r1045;
	st.global.u32 	[%rd508+512], %r1046;
	st.global.u32 	[%rd508+640], %r1047;
	st.global.u32 	[%rd508+768], %r1048;
	st.global.u32 	[%rd508+896], %r1049;
	st.global.u32 	[%rd508+1024], %r1050;
	st.global.u32 	[%rd508+1152], %r1051;
	st.global.u32 	[%rd508+1280], %r1052;
	st.global.u32 	[%rd508+1408], %r1053;
	st.global.u32 	[%rd508+1536], %r1054;
	st.global.u32 	[%rd508+1664], %r1055;
	st.global.u32 	[%rd508+1792], %r1056;
	st.global.u32 	[%rd508+1920], %r1057;
	st.global.u32 	[%rd508+2048], %r1058;
	bra.uni 	$L__BB13_435;
$L__BB13_158:
	ld.param.u64 	%rd524, [_ZN3cub18CUB_300001_SM_10006detail10merge_sort26DeviceMergeSortMergeKernelINS2_10policy_hubIN6thrust24THRUST_300001_SM_1000_NS10device_ptrIiEEE9Policy600ES8_PNS0_8NullTypeES8_SC_m4cmpfiSB_EEvbT2_T3_T4_PT6_PT7_T5_PSG_SG_NS1_7vsmem_tE_param_8];
	ld.param.u64 	%rd522, [_ZN3cub18CUB_300001_SM_10006detail10merge_sort26DeviceMergeSortMergeKernelINS2_10policy_hubIN6thrust24THRUST_300001_SM_1000_NS10device_ptrIiEEE9Policy600ES8_PNS0_8NullTypeES8_SC_m4cmpfiSB_EEvbT2_T3_T4_PT6_PT7_T5_PSG_SG_NS1_7vsmem_tE_param_7];
	ld.param.u64 	%rd509, [_ZN3cub18CUB_300001_SM_10006detail10merge_sort26DeviceMergeSortMergeKernelINS2_10policy_hubIN6thrust24THRUST_300001_SM_1000_NS10device_ptrIiEEE9Policy600ES8_PNS0_8NullTypeES8_SC_m4cmpfiSB_EEvbT2_T3_T4_PT6_PT7_T5_PSG_SG_NS1_7vsmem_tE_param_3];
	ld.param.s8 	%rs2, [_ZN3cub18CUB_300001_SM_10006detail10merge_sort26DeviceMergeSortMergeKernelINS2_10policy_hubIN6thrust24THRUST_300001_SM_1000_NS10device_ptrIiEEE9Policy600ES8_PNS0_8NullTypeES8_SC_m4cmpfiSB_EEvbT2_T3_T4_PT6_PT7_T5_PSG_SG_NS1_7vsmem_tE_param_0];
	cvta.to.global.u64 	%rd26, %rd522;
	mov.u32 	%r516, %ctaid.x;
	cvt.u64.u32 	%rd27, %r516;
	mul.wide.u32 	%rd28, %r516, 8;
	add.s64 	%rd29, %rd26, %rd28;
	ld.global.u64 	%rd11, [%rd29];
	ld.global.u64 	%rd30, [%rd29+8];
	shr.u64 	%rd31, %rd524, 1;
	neg.s64 	%rd32, %rd524;
	and.b64  	%rd33, %rd32, %rd27;
	mul.lo.s64 	%rd12, %rd33, 4352;
	mul.lo.s64 	%rd13, %rd31, 4352;
	sub.s64 	%rd34, %rd27, %rd33;
	mul.lo.s64 	%rd35, %rd34, 4352;
	sub.s64 	%rd36, %rd11, %rd12;
	sub.s64 	%rd37, %rd30, %rd12;
	sub.s64 	%rd38, %rd509, %rd12;
	max.u64 	%rd39, %rd38, %rd13;
	sub.s64 	%rd40, %rd39, %rd13;
	sub.s64 	%rd41, %rd35, %rd36;
	min.u64 	%rd14, %rd41, %rd40;
	max.u64 	%rd42, %rd35, -4353;
	not.b64 	%rd43, %rd42;
	add.s64 	%rd44, %rd35, %rd43;
	sub.s64 	%rd45, %rd44, %rd37;
	or.b64  	%rd46, %rd32, %rd27;
	setp.eq.s64 	%p66, %rd46, -1;
	min.u64 	%rd47, %rd13, %rd38;
	selp.b64 	%rd48, %rd47, %rd37, %p66;
	selp.b64 	%rd49, %rd13, %rd45, %p66;
	min.u64 	%rd50, %rd49, %rd40;
	cvt.u32.u64 	%r517, %rd36;
	cvt.u32.u64 	%r518, %rd48;
	sub.s32 	%r217, %r518, %r517;
	cvt.u32.u64 	%r519, %rd50;
	cvt.u32.u64 	%r520, %rd14;
	sub.s32 	%r218, %r519, %r520;
	// begin inline asm
	griddepcontrol.wait;
	// end inline asm
	setp.eq.s16 	%p67, %rs2, 0;
	@%p67 bra 	$L__BB13_227;
	add.s64 	%rd51, %rd12, %rd13;
	add.s64 	%rd52, %rd51, %rd14;
	add.s32 	%r219, %r218, %r217;
	setp.ge.s32 	%p68, %r1, %r219;
	cvt.u64.u32 	%rd53, %r1;
	add.s64 	%rd54, %rd11, %rd53;
	shl.b64 	%rd55, %rd54, 2;
	add.s64 	%rd15, %rd2, %rd55;
	sub.s32 	%r522, %r1, %r217;
	cvt.s64.s32 	%rd56, %r522;
	add.s64 	%rd57, %rd52, %rd56;
	shl.b64 	%rd58, %rd57, 2;
	add.s64 	%rd16, %rd2, %rd58;
	@%p68 bra 	$L__BB13_163;
	setp.ge.s32 	%p69, %r1, %r217;
	@%p69 bra 	$L__BB13_162;
	ld.global.u32 	%r1179, [%rd15];
	bra.uni 	$L__BB13_163;
$L__BB13_162:
	ld.global.u32 	%r1179, [%rd16];
$L__BB13_163:
	add.s32 	%r223, %r1, 256;
	setp.ge.s32 	%p70, %r223, %r219;
	@%p70 bra 	$L__BB13_167;
	setp.lt.s32 	%p71, %r223, %r217;
	@%p71 bra 	$L__BB13_166;
	ld.global.u32 	%r1178, [%rd16+1024];
	bra.uni 	$L__BB13_167;
$L__BB13_166:
	ld.global.u32 	%r1178, [%rd15+1024];
$L__BB13_167:
	add.s32 	%r227, %r1, 512;
	setp.ge.s32 	%p72, %r227, %r219;
	@%p72 bra 	$L__BB13_171;
	setp.lt.s32 	%p73, %r227, %r217;
	@%p73 bra 	$L__BB13_170;
	ld.global.u32 	%r1177, [%rd16+2048];
	bra.uni 	$L__BB13_171;
$L__BB13_170:
	ld.global.u32 	%r1177, [%rd15+2048];
$L__BB13_171:
	add.s32 	%r231, %r1, 768;
	setp.ge.s32 	%p74, %r231, %r219;
	@%p74 bra 	$L__BB13_175;
	setp.lt.s32 	%p75, %r231, %r217;
	@%p75 bra 	$L__BB13_174;
	ld.global.u32 	%r1176, [%rd16+3072];
	bra.uni 	$L__BB13_175;
$L__BB13_174:
	ld.global.u32 	%r1176, [%rd15+3072];
$L__BB13_175:
	or.b32  	%r235, %r1, 1024;
	setp.ge.s32 	%p76, %r235, %r219;
	@%p76 bra 	$L__BB13_179;
	setp.lt.s32 	%p77, %r235, %r217;
	@%p77 bra 	$L__BB13_178;
	ld.global.u32 	%r1175, [%rd16+4096];
	bra.uni 	$L__BB13_179;
$L__BB13_178:
	ld.global.u32 	%r1175, [%rd15+4096];
$L__BB13_179:
	add.s32 	%r239, %r1, 1280;
	setp.ge.s32 	%p78, %r239, %r219;
	@%p78 bra 	$L__BB13_183;
	setp.lt.s32 	%p79, %r239, %r217;
	@%p79 bra 	$L__BB13_182;
	ld.global.u32 	%r1174, [%rd16+5120];
	bra.uni 	$L__BB13_183;
$L__BB13_182:
	ld.global.u32 	%r1174, [%rd15+5120];
$L__BB13_183:
	add.s32 	%r243, %r1, 1536;
	setp.ge.s32 	%p80, %r243, %r219;
	@%p80 bra 	$L__BB13_187;
	setp.lt.s32 	%p81, %r243, %r217;
	@%p81 bra 	$L__BB13_186;
	ld.global.u32 	%r1173, [%rd16+6144];
	bra.uni 	$L__BB13_187;
$L__BB13_186:
	ld.global.u32 	%r1173, [%rd15+6144];
$L__BB13_187:
	add.s32 	%r247, %r1, 1792;
	setp.ge.s32 	%p82, %r247, %r219;
	@%p82 bra 	$L__BB13_191;
	setp.lt.s32 	%p83, %r247, %r217;
	@%p83 bra 	$L__BB13_190;
	ld.global.u32 	%r1172, [%rd16+7168];
	bra.uni 	$L__BB13_191;
$L__BB13_190:
	ld.global.u32 	%r1172, [%rd15+7168];
$L__BB13_191:
	or.b32  	%r251, %r1, 2048;
	setp.ge.s32 	%p84, %r251, %r219;
	@%p84 bra 	$L__BB13_195;
	setp.lt.s32 	%p85, %r251, %r217;
	@%p85 bra 	$L__BB13_194;
	ld.global.u32 	%r1171, [%rd16+8192];
	bra.uni 	$L__BB13_195;
$L__BB13_194:
	ld.global.u32 	%r1171, [%rd15+8192];
$L__BB13_195:
	add.s32 	%r255, %r1, 2304;
	setp.ge.s32 	%p86, %r255, %r219;
	@%p86 bra 	$L__BB13_199;
	setp.lt.s32 	%p87, %r255, %r217;
	@%p87 bra 	$L__BB13_198;
	ld.global.u32 	%r1170, [%rd16+9216];
	bra.uni 	$L__BB13_199;
$L__BB13_198:
	ld.global.u32 	%r1170, [%rd15+9216];
$L__BB13_199:
	add.s32 	%r259, %r1, 2560;
	setp.ge.s32 	%p88, %r259, %r219;
	@%p88 bra 	$L__BB13_203;
	setp.lt.s32 	%p89, %r259, %r217;
	@%p89 bra 	$L__BB13_202;
	ld.global.u32 	%r1169, [%rd16+10240];
	bra.uni 	$L__BB13_203;
$L__BB13_202:
	ld.global.u32 	%r1169, [%rd15+10240];
$L__BB13_203:
	add.s32 	%r263, %r1, 2816;
	setp.ge.s32 	%p90, %r263, %r219;
	@%p90 bra 	$L__BB13_207;
	setp.lt.s32 	%p91, %r263, %r217;
	@%p91 bra 	$L__BB13_206;
	ld.global.u32 	%r1168, [%rd16+11264];
	bra.uni 	$L__BB13_207;
$L__BB13_206:
	ld.global.u32 	%r1168, [%rd15+11264];
$L__BB13_207:
	or.b32  	%r267, %r1, 3072;
	setp.ge.s32 	%p92, %r267, %r219;
	@%p92 bra 	$L__BB13_211;
	setp.lt.s32 	%p93, %r267, %r217;
	@%p93 bra 	$L__BB13_210;
	ld.global.u32 	%r1167, [%rd16+12288];
	bra.uni 	$L__BB13_211;
$L__BB13_210:
	ld.global.u32 	%r1167, [%rd15+12288];
$L__BB13_211:
	add.s32 	%r271, %r1, 3328;
	setp.ge.s32 	%p94, %r271, %r219;
	@%p94 bra 	$L__BB13_215;
	setp.lt.s32 	%p95, %r271, %r217;
	@%p95 bra 	$L__BB13_214;
	ld.global.u32 	%r1166, [%rd16+13312];
	bra.uni 	$L__BB13_215;
$L__BB13_214:
	ld.global.u32 	%r1166, [%rd15+13312];
$L__BB13_215:
	add.s32 	%r275, %r1, 3584;
	setp.ge.s32 	%p96, %r275, %r219;
	@%p96 bra 	$L__BB13_219;
	setp.lt.s32 	%p97, %r275, %r217;
	@%p97 bra 	$L__BB13_218;
	ld.global.u32 	%r1165, [%rd16+14336];
	bra.uni 	$L__BB13_219;
$L__BB13_218:
	ld.global.u32 	%r1165, [%rd15+14336];
$L__BB13_219:
	add.s32 	%r279, %r1, 3840;
	setp.ge.s32 	%p98, %r279, %r219;
	@%p98 bra 	$L__BB13_223;
	setp.lt.s32 	%p99, %r279, %r217;
	@%p99 bra 	$L__BB13_222;
	ld.global.u32 	%r1164, [%rd16+15360];
	bra.uni 	$L__BB13_223;
$L__BB13_222:
	ld.global.u32 	%r1164, [%rd15+15360];
$L__BB13_223:
	or.b32  	%r283, %r1, 4096;
	setp.ge.s32 	%p100, %r283, %r219;
	@%p100 bra 	$L__BB13_261;
	setp.lt.s32 	%p101, %r283, %r217;
	@%p101 bra 	$L__BB13_226;
	ld.global.u32 	%r1163, [%rd16+16384];
	bra.uni 	$L__BB13_261;
$L__BB13_226:
	ld.global.u32 	%r1163, [%rd15+16384];
	bra.uni 	$L__BB13_261;
$L__BB13_227:
	add.s64 	%rd59, %rd12, %rd13;
	add.s64 	%rd17, %rd59, %rd14;
	add.s32 	%r286, %r218, %r217;
	setp.ge.s32 	%p102, %r1, %r286;
	@%p102 bra 	$L__BB13_229;
	setp.lt.s32 	%p103, %r1, %r217;
	sub.s32 	%r540, %r1, %r217;
	cvt.s64.s32 	%rd60, %r540;
	cvt.u64.u32 	%rd61, %r1;
	selp.b64 	%rd62, %rd11, %rd17, %p103;
	selp.b64 	%rd63, %rd61, %rd60, %p103;
	add.s64 	%rd64, %rd63, %rd62;
	shl.b64 	%rd65, %rd64, 2;
	add.s64 	%rd66, %rd1, %rd65;
	ld.global.u32 	%r1179, [%rd66];
$L__BB13_229:
	add.s32 	%r289, %r1, 256;
	setp.ge.s32 	%p104, %r289, %r286;
	@%p104 bra 	$L__BB13_231;
	setp.lt.s32 	%p105, %r289, %r217;
	sub.s32 	%r542, %r289, %r217;
	cvt.s64.s32 	%rd67, %r542;
	cvt.u64.u32 	%rd68, %r289;
	selp.b64 	%rd69, %rd11, %rd17, %p105;
	selp.b64 	%rd70, %rd68, %rd67, %p105;
	add.s64 	%rd71, %rd70, %rd69;
	shl.b64 	%rd72, %rd71, 2;
	add.s64 	%rd73, %rd1, %rd72;
	ld.global.u32 	%r1178, [%rd73];
$L__BB13_231:
	add.s32 	%r292, %r1, 512;
	setp.ge.s32 	%p106, %r292, %r286;
	@%p106 bra 	$L__BB13_233;
	setp.lt.s32 	%p107, %r292, %r217;
	sub.s32 	%r544, %r292, %r217;
	cvt.s64.s32 	%rd74, %r544;
	cvt.u64.u32 	%rd75, %r292;
	selp.b64 	%rd76, %rd11, %rd17, %p107;
	selp.b64 	%rd77, %rd75, %rd74, %p107;
	add.s64 	%rd78, %rd77, %rd76;
	shl.b64 	%rd79, %rd78, 2;
	add.s64 	%rd80, %rd1, %rd79;
	ld.global.u32 	%r1177, [%rd80];
$L__BB13_233:
	add.s32 	%r295, %r1, 768;
	setp.ge.s32 	%p108, %r295, %r286;
	@%p108 bra 	$L__BB13_235;
	setp.lt.s32 	%p109, %r295, %r217;
	sub.s32 	%r546, %r295, %r217;
	cvt.s64.s32 	%rd81, %r546;
	cvt.u64.u32 	%rd82, %r295;
	selp.b64 	%rd83, %rd11, %rd17, %p109;
	selp.b64 	%rd84, %rd82, %rd81, %p109;
	add.s64 	%rd85, %rd84, %rd83;
	shl.b64 	%rd86, %rd85, 2;
	add.s64 	%rd87, %rd1, %rd86;
	ld.global.u32 	%r1176, [%rd87];
$L__BB13_235:
	or.b32  	%r298, %r1, 1024;
	setp.ge.s32 	%p110, %r298, %r286;
	@%p110 bra 	$L__BB13_237;
	setp.lt.s32 	%p111, %r298, %r217;
	sub.s32 	%r548, %r298, %r217;
	cvt.s64.s32 	%rd88, %r548;
	cvt.u64.u32 	%rd89, %r298;
	selp.b64 	%rd90, %rd11, %rd17, %p111;
	selp.b64 	%rd91, %rd89, %rd88, %p111;
	add.s64 	%rd92, %rd91, %rd90;
	shl.b64 	%rd93, %rd92, 2;
	add.s64 	%rd94, %rd1, %rd93;
	ld.global.u32 	%r1175, [%rd94];
$L__BB13_237:
	add.s32 	%r301, %r1, 1280;
	setp.ge.s32 	%p112, %r301, %r286;
	@%p112 bra 	$L__BB13_239;
	setp.lt.s32 	%p113, %r301, %r217;
	sub.s32 	%r550, %r301, %r217;
	cvt.s64.s32 	%rd95, %r550;
	cvt.u64.u32 	%rd96, %r301;
	selp.b64 	%rd97, %rd11, %rd17, %p113;
	selp.b64 	%rd98, %rd96, %rd95, %p113;
	add.s64 	%rd99, %rd98, %rd97;
	shl.b64 	%rd100, %rd99, 2;
	add.s64 	%rd101, %rd1, %rd100;
	ld.global.u32 	%r1174, [%rd101];
$L__BB13_239:
	add.s32 	%r304, %r1, 1536;
	setp.ge.s32 	%p114, %r304, %r286;
	@%p114 bra 	$L__BB13_241;
	setp.lt.s32 	%p115, %r304, %r217;
	sub.s32 	%r552, %r304, %r217;
	cvt.s64.s32 	%rd102, %r552;
	cvt.u64.u32 	%rd103, %r304;
	selp.b64 	%rd104, %rd11, %rd17, %p115;
	selp.b64 	%rd105, %rd103, %rd102, %p115;
	add.s64 	%rd106, %rd105, %rd104;
	shl.b64 	%rd107, %rd106, 2;
	add.s64 	%rd108, %rd1, %rd107;
	ld.global.u32 	%r1173, [%rd108];
$L__BB13_241:
	add.s32 	%r307, %r1, 1792;
	setp.ge.s32 	%p116, %r307, %r286;
	@%p116 bra 	$L__BB13_243;
	setp.lt.s32 	%p117, %r307, %r217;
	sub.s32 	%r554, %r307, %r217;
	cvt.s64.s32 	%rd109, %r554;
	cvt.u64.u32 	%rd110, %r307;
	selp.b64 	%rd111, %rd11, %rd17, %p117;
	selp.b64 	%rd112, %rd110, %rd109, %p117;
	add.s64 	%rd113, %rd112, %rd111;
	shl.b64 	%rd114, %rd113, 2;
	add.s64 	%rd115, %rd1, %rd114;
	ld.global.u32 	%r1172, [%rd115];
$L__BB13_243:
	or.b32  	%r310, %r1, 2048;
	setp.ge.s32 	%p118, %r310, %r286;
	@%p118 bra 	$L__BB13_245;
	setp.lt.s32 	%p119, %r310, %r217;
	sub.s32 	%r556, %r310, %r217;
	cvt.s64.s32 	%rd116, %r556;
	cvt.u64.u32 	%rd117, %r310;
	selp.b64 	%rd118, %rd11, %rd17, %p119;
	selp.b64 	%rd119, %rd117, %rd116, %p119;
	add.s64 	%rd120, %rd119, %rd118;
	shl.b64 	%rd121, %rd120, 2;
	add.s64 	%rd122, %rd1, %rd121;
	ld.global.u32 	%r1171, [%rd122];
$L__BB13_245:
	add.s32 	%r313, %r1, 2304;
	setp.ge.s32 	%p120, %r313, %r286;
	@%p120 bra 	$L__BB13_247;
	ld.param.u64 	%rd511, [_ZN3cub18CUB_300001_SM_10006detail10merge_sort26DeviceMergeSortMergeKernelINS2_10policy_hubIN6thrust24THRUST_300001_SM_1000_NS10device_ptrIiEEE9Policy600ES8_PNS0_8NullTypeES8_SC_m4cmpfiSB_EEvbT2_T3_T4_PT6_PT7_T5_PSG_SG_NS1_7vsmem_tE_param_4];
	setp.lt.s32 	%p121, %r313, %r217;
	sub.s32 	%r558, %r313, %r217;
	cvt.s64.s32 	%rd123, %r558;
	cvt.u64.u32 	%rd124, %r313;
	selp.b64 	%rd125, %rd11, %rd17, %p121;
	selp.b64 	%rd126, %rd124, %rd123, %p121;
	add.s64 	%rd127, %rd126, %rd125;
	cvta.to.global.u64 	%rd128, %rd511;
	shl.b64 	%rd129, %rd127, 2;
	add.s64 	%rd130, %rd128, %rd129;
	ld.global.u32 	%r1170, [%rd130];
$L__BB13_247:
	add.s32 	%r560, %r1, 2560;
	setp.ge.s32 	%p122, %r560, %r286;
	@%p122 bra 	$L__BB13_249;
	ld.param.u64 	%rd512, [_ZN3cub18CUB_300001_SM_10006detail10merge_sort26DeviceMergeSortMergeKernelINS2_10policy_hubIN6thrust24THRUST_300001_SM_1000_NS10device_ptrIiEEE9Policy600ES8_PNS0_8NullTypeES8_SC_m4cmpfiSB_EEvbT2_T3_T4_PT6_PT7_T5_PSG_SG_NS1_7vsmem_tE_param_4];
	setp.lt.s32 	%p123, %r560, %r217;
	sub.s32 	%r562, %r560, %r217;
	cvt.s64.s32 	%rd131, %r562;
	cvt.u64.u32 	%rd132, %r560;
	selp.b64 	%rd133, %rd11, %rd17, %p123;
	selp.b64 	%rd134, %rd132, %rd131, %p123;
	add.s64 	%rd135, %rd134, %rd133;
	cvta.to.global.u64 	%rd136, %rd512;
	shl.b64 	%rd137, %rd135, 2;
	add.s64 	%rd138, %rd136, %rd137;
	ld.global.u32 	%r1169, [%rd138];
$L__BB13_249:
	add.s32 	%r564, %r1, 2816;
	setp.ge.s32 	%p124, %r564, %r286;
	@%p124 bra 	$L__BB13_251;
	ld.param.u64 	%rd513, [_ZN3cub18CUB_300001_SM_10006detail10merge_sort26DeviceMergeSortMergeKernelINS2_10policy_hubIN6thrust24THRUST_300001_SM_1000_NS10device_ptrIiEEE9Policy600ES8_PNS0_8NullTypeES8_SC_m4cmpfiSB_EEvbT2_T3_T4_PT6_PT7_T5_PSG_SG_NS1_7vsmem_tE_param_4];
	setp.lt.s32 	%p125, %r564, %r217;
	sub.s32 	%r566, %r564, %r217;
	cvt.s64.s32 	%rd139, %r566;
	cvt.u64.u32 	%rd140, %r564;
	selp.b64 	%rd141, %rd11, %rd17, %p125;
	selp.b64 	%rd142, %rd140, %rd139, %p125;
	add.s64 	%rd143, %rd142, %rd141;
	cvta.to.global.u64 	%rd144, %rd513;
	shl.b64 	%rd145, %rd143, 2;
	add.s64 	%rd146, %rd144, %rd145;
	ld.global.u32 	%r1168, [%rd146];
$L__BB13_251:
	or.b32  	%r568, %r1, 3072;
	setp.ge.s32 	%p126, %r568, %r286;
	@%p126 bra 	$L__BB13_253;
	ld.param.u64 	%rd514, [_ZN3cub18CUB_300001_SM_10006detail10merge_sort26DeviceMergeSortMergeKernelINS2_10policy_hubIN6thrust24THRUST_300001_SM_1000_NS10device_ptrIiEEE9Policy600ES8_PNS0_8NullTypeES8_SC_m4cmpfiSB_EEvbT2_T3_T4_PT6_PT7_T5_PSG_SG_NS1_7vsmem_tE_param_4];
	or.b32  	%r569, %r1, 3072;
	setp.lt.s32 	%p127, %r569, %r217;
	sub.s32 	%r570, %r569, %r217;
	cvt.s64.s32 	%rd147, %r570;
	cvt.u64.u32 	%rd148, %r569;
	selp.b64 	%rd149, %rd11, %rd17, %p127;
	selp.b64 	%rd150, %rd148, %rd147, %p127;
	add.s64 	%rd151, %rd150, %rd149;
	cvta.to.global.u64 	%rd152, %rd514;
	shl.b64 	%rd153, %rd151, 2;
	add.s64 	%rd154, %rd152, %rd153;
	ld.global.u32 	%r1167, [%rd154];
$L__BB13_253:
	add.s32 	%r572, %r1, 3328;
	setp.ge.s32 	%p128, %r572, %r286;
	@%p128 bra 	$L__BB13_255;
	ld.param.u64 	%rd515, [_ZN3cub18CUB_300001_SM_10006detail10merge_sort26DeviceMergeSortMergeKernelINS2_10policy_hubIN6thrust24THRUST_300001_SM_1000_NS10device_ptrIiEEE9Policy600ES8_PNS0_8NullTypeES8_SC_m4cmpfiSB_EEvbT2_T3_T4_PT6_PT7_T5_PSG_SG_NS1_7vsmem_tE_param_4];
	add.s32 	%r573, %r1, 3328;
	setp.lt.s32 	%p129, %r573, %r217;
	sub.s32 	%r574, %r573, %r217;
	cvt.s64.s32 	%rd155, %r574;
	cvt.u64.u32 	%rd156, %r573;
	selp.b64 	%rd157, %rd11, %rd17, %p129;
	selp.b64 	%rd158, %rd156, %rd155, %p129;
	add.s64 	%rd159, %rd158, %rd157;
	cvta.to.global.u64 	%rd160, %rd515;
	shl.b64 	%rd161, %rd159, 2;
	add.s64 	%rd162, %rd160, %rd161;
	ld.global.u32 	%r1166, [%rd162];
$L__BB13_255:
	add.s32 	%r576, %r1, 3584;
	setp.ge.s32 	%p130, %r576, %r286;
	@%p130 bra 	$L__BB13_257;
	ld.param.u64 	%rd516, [_ZN3cub18CUB_300001_SM_10006detail10merge_sort26DeviceMergeSortMergeKernelINS2_10policy_hubIN6thrust24THRUST_300001_SM_1000_NS10device_ptrIiEEE9Policy600ES8_PNS0_8NullTypeES8_SC_m4cmpfiSB_EEvbT2_T3_T4_PT6_PT7_T5_PSG_SG_NS1_7vsmem_tE_param_4];
	add.s32 	%r577, %r1, 3584;
	setp.lt.s32 	%p131, %r577, %r217;
	sub.s32 	%r578, %r577, %r217;
	cvt.s64.s32 	%rd163, %r578;
	cvt.u64.u32 	%rd164, %r577;
	selp.b64 	%rd165, %rd11, %rd17, %p131;
	selp.b64 	%rd166, %rd164, %rd163, %p131;
	add.s64 	%rd167, %rd166, %rd165;
	cvta.to.global.u64 	%rd168, %rd516;
	shl.b64 	%rd169, %rd167, 2;
	add.s64 	%rd170, %rd168, %rd169;
	ld.global.u32 	%r1165, [%rd170];
$L__BB13_257:
	add.s32 	%r580, %r1, 3840;
	setp.ge.s32 	%p132, %r580, %r286;
	@%p132 bra 	$L__BB13_259;
	ld.param.u64 	%rd517, [_ZN3cub18CUB_300001_SM_10006detail10merge_sort26DeviceMergeSortMergeKernelINS2_10policy_hubIN6thrust24THRUST_300001_SM_1000_NS10device_ptrIiEEE9Policy600ES8_PNS0_8NullTypeES8_SC_m4cmpfiSB_EEvbT2_T3_T4_PT6_PT7_T5_PSG_SG_NS1_7vsmem_tE_param_4];
	add.s32 	%r581, %r1, 3840;
	setp.lt.s32 	%p133, %r581, %r217;
	sub.s32 	%r582, %r581, %r217;
	cvt.s64.s32 	%rd171, %r582;
	cvt.u64.u32 	%rd172, %r581;
	selp.b64 	%rd173, %rd11, %rd17, %p133;
	selp.b64 	%rd174, %rd172, %rd171, %p133;
	add.s64 	%rd175, %rd174, %rd173;
	cvta.to.global.u64 	%rd176, %rd517;
	shl.b64 	%rd177, %rd175, 2;
	add.s64 	%rd178, %rd176, %rd177;
	ld.global.u32 	%r1164, [%rd178];
$L__BB13_259:
	or.b32  	%r584, %r1, 4096;
	setp.ge.s32 	%p134, %r584, %r286;
	@%p134 bra 	$L__BB13_261;
	ld.param.u64 	%rd518, [_ZN3cub18CUB_300001_SM_10006detail10merge_sort26DeviceMergeSortMergeKernelINS2_10policy_hubIN6thrust24THRUST_300001_SM_1000_NS10device_ptrIiEEE9Policy600ES8_PNS0_8NullTypeES8_SC_m4cmpfiSB_EEvbT2_T3_T4_PT6_PT7_T5_PSG_SG_NS1_7vsmem_tE_param_4];
	or.b32  	%r585, %r1, 4096;
	setp.lt.s32 	%p135, %r585, %r217;
	sub.s32 	%r586, %r585, %r217;
	cvt.s64.s32 	%rd179, %r586;
	cvt.u64.u32 	%rd180, %r585;
	selp.b64 	%rd181, %rd11, %rd17, %p135;
	selp.b64 	%rd182, %rd180, %rd179, %p135;
	add.s64 	%rd183, %rd182, %rd181;
	cvta.to.global.u64 	%rd184, %rd518;
	shl.b64 	%rd185, %rd183, 2;
	add.s64 	%rd186, %rd184, %rd185;
	ld.global.u32 	%r1163, [%rd186];
$L__BB13_261:
	shl.b32 	%r587, %r1, 2;
	mov.u32 	%r588, _ZZN3cub18CUB_300001_SM_10006detail10merge_sort26DeviceMergeSortMergeKernelINS2_10policy_hubIN6thrust24THRUST_300001_SM_1000_NS10device_ptrIiEEE9Policy600ES8_PNS0_8NullTypeES8_SC_m4cmpfiSB_EEvbT2_T3_T4_PT6_PT7_T5_PSG_SG_NS1_7vsmem_tEE19static_temp_storage;
	add.s32 	%r589, %r588, %r587;
	st.shared.u32 	[%r589], %r1179;
	st.shared.u32 	[%r589+1024], %r1178;
	st.shared.u32 	[%r589+2048], %r1177;
	st.shared.u32 	[%r589+3072], %r1176;
	st.shared.u32 	[%r589+4096], %r1175;
	st.shared.u32 	[%r589+5120], %r1174;
	st.shared.u32 	[%r589+6144], %r1173;
	st.shared.u32 	[%r589+7168], %r1172;
	st.shared.u32 	[%r589+8192], %r1171;
	st.shared.u32 	[%r589+9216], %r1170;
	st.shared.u32 	[%r589+10240], %r1169;
	st.shared.u32 	[%r589+11264], %r1168;
	st.shared.u32 	[%r589+12288], %r1167;
	st.shared.u32 	[%r589+13312], %r1166;
	st.shared.u32 	[%r589+14336], %r1165;
	st.shared.u32 	[%r589+15360], %r1164;
	st.shared.u32 	[%r589+16384], %r1163;
	bar.sync 	0;
	// begin inline asm
	griddepcontrol.launch_dependents;
	// end inline asm
	add.s32 	%r346, %r218, %r217;
	mul.lo.s32 	%r590, %r1, 17;
	min.s32 	%r347, %r590, %r346;
	shl.b32 	%r591, %r217, 2;
	add.s32 	%r348, %r588, %r591;
	setp.lt.s32 	%p136, %r347, %r218;
	sub.s32 	%r592, %r347, %r218;
	selp.b32 	%r1182, 0, %r592, %p136;
	min.s32 	%r1180, %r347, %r217;
	setp.ge.s32 	%p137, %r1182, %r1180;
	ld.global.u64 	%rd18, [a_f];
	@%p137 bra 	$L__BB13_263;
$L__BB13_262:
	sub.s32 	%r593, %r1180, %r1182;
	shr.u32 	%r594, %r593, 31;
	add.s32 	%r595, %r593, %r594;
	shr.s32 	%r596, %r595, 1;
	add.s32 	%r597, %r596, %r1182;
	shl.b32 	%r598, %r597, 2;
	add.s32 	%r600, %r588, %r598;
	ld.shared.u32 	%r601, [%r600];
	not.b32 	%r602, %r597;
	add.s32 	%r603, %r347, %r602;
	shl.b32 	%r604, %r603, 2;
	add.s32 	%r605, %r348, %r604;
	ld.shared.u32 	%r606, [%r605];
	mul.wide.s32 	%rd187, %r606, 4;
	add.s64 	%rd188, %rd18, %rd187;
	ld.f32 	%f1, [%rd188];
	mul.wide.s32 	%rd189, %r601, 4;
	add.s64 	%rd190, %rd18, %rd189;
	ld.f32 	%f2, [%rd190];
	setp.geu.f32 	%p138, %f1, %f2;
	add.s32 	%r607, %r597, 1;
	selp.b32 	%r1182, %r607, %r1182, %p138;
	selp.b32 	%r1180, %r1180, %r597, %p138;
	setp.lt.s32 	%p139, %r1182, %r1180;
	@%p139 bra 	$L__BB13_262;
$L__BB13_263:
	sub.s32 	%r608, %r347, %r1182;
	add.s32 	%r356, %r608, %r217;
	shl.b32 	%r609, %r608, 2;
	add.s32 	%r357, %r348, %r609;
	ld.shared.u32 	%r1184, [%r357];
	shl.b32 	%r610, %r1182, 2;
	add.s32 	%r359, %r588, %r610;
	ld.shared.u32 	%r1185, [%r359];
	setp.ge.s32 	%p141, %r356, %r346;
	mov.pred 	%p400, 0;
	@%p141 bra 	$L__BB13_266;
	setp.ge.s32 	%p143, %r1182, %r217;
	mov.pred 	%p400, -1;
	@%p143 bra 	$L__BB13_266;
	mul.wide.s32 	%rd191, %r1184, 4;
	add.s64 	%rd192, %rd18, %rd191;
	ld.f32 	%f3, [%rd192];
	mul.wide.s32 	%rd193, %r1185, 4;
	add.s64 	%rd194, %rd18, %rd193;
	ld.f32 	%f4, [%rd194];
	setp.lt.f32 	%p400, %f3, %f4;
$L__BB13_266:
	selp.b32 	%r361, %r1184, %r1185, %p400;
	selp.u32 	%r612, 1, 0, %p400;
	add.s32 	%r362, %r356, %r612;
	not.pred 	%p144, %p400;
	selp.u32 	%r613, 1, 0, %p144;
	add.s32 	%r363, %r1182, %r613;
	@%p144 bra 	$L__BB13_268;
	ld.shared.u32 	%r1184, [%r357+4];
	bra.uni 	$L__BB13_269;
$L__BB13_268:
	ld.shared.u32 	%r1185, [%r359+4];
$L__BB13_269:
	setp.ge.s32 	%p146, %r362, %r346;
	mov.pred 	%p401, 0;
	@%p146 bra 	$L__BB13_272;
	setp.ge.s32 	%p148, %r363, %r217;
	mov.pred 	%p401, -1;
	@%p148 bra 	$L__BB13_272;
	mul.wide.s32 	%rd195, %r1184, 4;
	add.s64 	%rd196, %rd18, %rd195;
	ld.f32 	%f5, [%rd196];
	mul.wide.s32 	%rd197, %r1185, 4;
	add.s64 	%rd198, %rd18, %rd197;
	ld.f32 	%f6, [%rd198];
	setp.lt.f32 	%p401, %f5, %f6;
$L__BB13_272:
	selp.b32 	%r368, %r1184, %r1185, %p401;
	selp.u32 	%r614, 1, 0, %p401;
	add.s32 	%r369, %r362, %r614;
	not.pred 	%p149, %p401;
	selp.u32 	%r615, 1, 0, %p149;
	add.s32 	%r370, %r363, %r615;
	@%p401 bra 	$L__BB13_274;
	shl.b32 	%r616, %r370, 2;
	add.s32 	%r618, %r588, %r616;
	ld.shared.u32 	%r1185, [%r618];
	bra.uni 	$L__BB13_275;
$L__BB13_274:
	shl.b32 	%r619, %r369, 2;
	add.s32 	%r621, %r588, %r619;
	ld.shared.u32 	%r1184, [%r621];
$L__BB13_275:
	setp.ge.s32 	%p151, %r369, %r346;
	mov.pred 	%p402, 0;
	@%p151 bra 	$L__BB13_278;
	setp.ge.s32 	%p153, %r370, %r217;
	mov.pred 	%p402, -1;
	@%p153 bra 	$L__BB13_278;
	mul.wide.s32 	%rd199, %r1184, 4;
	add.s64 	%rd200, %rd18, %rd199;
	ld.f32 	%f7, [%rd200];
	mul.wide.s32 	%rd201, %r1185, 4;
	add.s64 	%rd202, %rd18, %rd201;
	ld.f32 	%f8, [%rd202];
	setp.lt.f32 	%p402, %f7, %f8;
$L__BB13_278:
	selp.b32 	%r375, %r1184, %r1185, %p402;
	selp.u32 	%r622, 1, 0, %p402;
	add.s32 	%r376, %r369, %r622;
	not.pred 	%p154, %p402;
	selp.u32 	%r623, 1, 0, %p154;
	add.s32 	%r377, %r370, %r623;
	@%p402 bra 	$L__BB13_280;
	shl.b32 	%r624, %r377, 2;
	add.s32 	%r626, %r588, %r624;
	ld.shared.u32 	%r1185, [%r626];
	bra.uni 	$L__BB13_281;
$L__BB13_280:
	shl.b32 	%r627, %r376, 2;
	add.s32 	%r629, %r588, %r627;
	ld.shared.u32 	%r1184, [%r629];
$L__BB13_281:
	setp.ge.s32 	%p156, %r376, %r346;
	mov.pred 	%p403, 0;
	@%p156 bra 	$L__BB13_284;
	setp.ge.s32 	%p158, %r377, %r217;
	mov.pred 	%p403, -1;
	@%p158 bra 	$L__BB13_284;
	mul.wide.s32 	%rd203, %r1184, 4;
	add.s64 	%rd204, %rd18, %rd203;
	ld.f32 	%f9, [%rd204];
	mul.wide.s32 	%rd205, %r1185, 4;
	add.s64 	%rd206, %rd18, %rd205;
	ld.f32 	%f10, [%rd206];
	setp.lt.f32 	%p403, %f9, %f10;
$L__BB13_284:
	selp.b32 	%r382, %r1184, %r1185, %p403;
	selp.u32 	%r630, 1, 0, %p403;
	add.s32 	%r383, %r376, %r630;
	not.pred 	%p159, %p403;
	selp.u32 	%r631, 1, 0, %p159;
	add.s32 	%r384, %r377, %r631;
	@%p403 bra 	$L__BB13_286;
	shl.b32 	%r632, %r384, 2;
	add.s32 	%r634, %r588, %r632;
	ld.shared.u32 	%r1185, [%r634];
	bra.uni 	$L__BB13_287;
$L__BB13_286:
	shl.b32 	%r635, %r383, 2;
	add.s32 	%r637, %r588, %r635;
	ld.shared.u32 	%r1184, [%r637];
$L__BB13_287:
	setp.ge.s32 	%p161, %r383, %r346;
	mov.pred 	%p404, 0;
	@%p161 bra 	$L__BB13_290;
	setp.ge.s32 	%p163, %r384, %r217;
	mov.pred 	%p404, -1;
	@%p163 bra 	$L__BB13_290;
	mul.wide.s32 	%rd207, %r1184, 4;
	add.s64 	%rd208, %rd18, %rd207;
	ld.f32 	%f11, [%rd208];
	mul.wide.s32 	%rd209, %r1185, 4;
	add.s64 	%rd210, %rd18, %rd209;
	ld.f32 	%f12, [%rd210];
	setp.lt.f32 	%p404, %f11, %f12;
$L__BB13_290:
	selp.b32 	%r389, %r1184, %r1185, %p404;
	selp.u32 	%r638, 1, 0, %p404;
	add.s32 	%r390, %r383, %r638;
	not.pred 	%p164, %p404;
	selp.u32 	%r639, 1, 0, %p164;
	add.s32 	%r391, %r384, %r639;
	@%p404 bra 	$L__BB13_292;
	shl.b32 	%r640, %r391, 2;
	add.s32 	%r642, %r588, %r640;
	ld.shared.u32 	%r1185, [%r642];
	bra.uni 	$L__BB13_293;
$L__BB13_292:
	shl.b32 	%r643, %r390, 2;
	add.s32 	%r645, %r588, %r643;
	ld.shared.u32 	%r1184, [%r645];
$L__BB13_293:
	setp.ge.s32 	%p166, %r390, %r346;
	mov.pred 	%p405, 0;
	@%p166 bra 	$L__BB13_296;
	setp.ge.s32 	%p168, %r391, %r217;
	mov.pred 	%p405, -1;
	@%p168 bra 	$L__BB13_296;
	mul.wide.s32 	%rd211, %r1184, 4;
	add.s64 	%rd212, %rd18, %rd211;
	ld.f32 	%f13, [%rd212];
	mul.wide.s32 	%rd213, %r1185, 4;
	add.s64 	%rd214, %rd18, %rd213;
	ld.f32 	%f14, [%rd214];
	setp.lt.f32 	%p405, %f13, %f14;
$L__BB13_296:
	selp.b32 	%r396, %r1184, %r1185, %p405;
	selp.u32 	%r646, 1, 0, %p405;
	add.s32 	%r397, %r390, %r646;
	not.pred 	%p169, %p405;
	selp.u32 	%r647, 1, 0, %p169;
	add.s32 	%r398, %r391, %r647;
	@%p405 bra 	$L__BB13_298;
	shl.b32 	%r648, %r398, 2;
	add.s32 	%r650, %r588, %r648;
	ld.shared.u32 	%r1185, [%r650];
	bra.uni 	$L__BB13_299;
$L__BB13_298:
	shl.b32 	%r651, %r397, 2;
	add.s32 	%r653, %r588, %r651;
	ld.shared.u32 	%r1184, [%r653];
$L__BB13_299:
	setp.ge.s32 	%p171, %r397, %r346;
	mov.pred 	%p406, 0;
	@%p171 bra 	$L__BB13_302;
	setp.ge.s32 	%p173, %r398, %r217;
	mov.pred 	%p406, -1;
	@%p173 bra 	$L__BB13_302;
	mul.wide.s32 	%rd215, %r1184, 4;
	add.s64 	%rd216, %rd18, %rd215;
	ld.f32 	%f15, [%rd216];
	mul.wide.s32 	%rd217, %r1185, 4;
	add.s64 	%rd218, %rd18, %rd217;
	ld.f32 	%f16, [%rd218];
	setp.lt.f32 	%p406, %f15, %f16;
$L__BB13_302:
	selp.b32 	%r403, %r1184, %r1185, %p406;
	selp.u32 	%r654, 1, 0, %p406;
	add.s32 	%r404, %r397, %r654;
	not.pred 	%p174, %p406;
	selp.u32 	%r655, 1, 0, %p174;
	add.s32 	%r405, %r398, %r655;
	@%p406 bra 	$L__BB13_304;
	shl.b32 	%r656, %r405, 2;
	add.s32 	%r658, %r588, %r656;
	ld.shared.u32 	%r1185, [%r658];
	bra.uni 	$L__BB13_305;
$L__BB13_304:
	shl.b32 	%r659, %r404, 2;
	add.s32 	%r661, %r588, %r659;
	ld.shared.u32 	%r1184, [%r661];
$L__BB13_305:
	setp.ge.s32 	%p176, %r404, %r346;
	mov.pred 	%p407, 0;
	@%p176 bra 	$L__BB13_308;
	setp.ge.s32 	%p178, %r405, %r217;
	mov.pred 	%p407, -1;
	@%p178 bra 	$L__BB13_308;
	mul.wide.s32 	%rd219, %r1184, 4;
	add.s64 	%rd220, %rd18, %rd219;
	ld.f32 	%f17, [%rd220];
	mul.wide.s32 	%rd221, %r1185, 4;
	add.s64 	%rd222, %rd18, %rd221;
	ld.f32 	%f18, [%rd222];
	setp.lt.f32 	%p407, %f17, %f18;
$L__BB13_308:
	selp.b32 	%r410, %r1184, %r1185, %p407;
	selp.u32 	%r662, 1, 0, %p407;
	add.s32 	%r411, %r404, %r662;
	not.pred 	%p179, %p407;
	selp.u32 	%r663, 1, 0, %p179;
	add.s32 	%r412, %r405, %r663;
	@%p407 bra 	$L__BB13_310;
	shl.b32 	%r664, %r412, 2;
	add.s32 	%r666, %r588, %r664;
	ld.shared.u32 	%r1185, [%r666];
	bra.uni 	$L__BB13_311;
$L__BB13_310:
	shl.b32 	%r667, %r411, 2;
	add.s32 	%r669, %r588, %r667;
	ld.shared.u32 	%r1184, [%r669];
$L__BB13_311:
	setp.ge.s32 	%p181, %r411, %r346;
	mov.pred 	%p408, 0;
	@%p181 bra 	$L__BB13_314;
	setp.ge.s32 	%p183, %r412, %r217;
	mov.pred 	%p408, -1;
	@%p183 bra 	$L__BB13_314;
	mul.wide.s32 	%rd223, %r1184, 4;
	add.s64 	%rd224, %rd18, %rd223;
	ld.f32 	%f19, [%rd224];
	mul.wide.s32 	%rd225, %r1185, 4;
	add.s64 	%rd226, %rd18, %rd225;
	ld.f32 	%f20, [%rd226];
	setp.lt.f32 	%p408, %f19, %f20;
$L__BB13_314:
	selp.b32 	%r417, %r1184, %r1185, %p408;
	selp.u32 	%r670, 1, 0, %p408;
	add.s32 	%r418, %r411, %r670;
	not.pred 	%p184, %p408;
	selp.u32 	%r671, 1, 0, %p184;
	add.s32 	%r419, %r412, %r671;
	@%p408 bra 	$L__BB13_316;
	shl.b32 	%r672, %r419, 2;
	add.s32 	%r674, %r588, %r672;
	ld.shared.u32 	%r1185, [%r674];
	bra.uni 	$L__BB13_317;
$L__BB13_316:
	shl.b32 	%r675, %r418, 2;
	add.s32 	%r677, %r588, %r675;
	ld.shared.u32 	%r1184, [%r677];
$L__BB13_317:
	setp.ge.s32 	%p186, %r418, %r346;
	mov.pred 	%p409, 0;
	@%p186 bra 	$L__BB13_320;
	setp.ge.s32 	%p188, %r419, %r217;
	mov.pred 	%p409, -1;
	@%p188 bra 	$L__BB13_320;
	mul.wide.s32 	%rd227, %r1184, 4;
	add.s64 	%rd228, %rd18, %rd227;
	ld.f32 	%f21, [%rd228];
	mul.wide.s32 	%rd229, %r1185, 4;
	add.s64 	%rd230, %rd18, %rd229;
	ld.f32 	%f22, [%rd230];
	setp.lt.f32 	%p409, %f21, %f22;
$L__BB13_320:
	selp.b32 	%r424, %r1184, %r1185, %p409;
	selp.u32 	%r678, 1, 0, %p409;
	add.s32 	%r425, %r418, %r678;
	not.pred 	%p189, %p409;
	selp.u32 	%r679, 1, 0, %p189;
	add.s32 	%r426, %r419, %r679;
	@%p409 bra 	$L__BB13_322;
	shl.b32 	%r680, %r426, 2;
	add.s32 	%r682, %r588, %r680;
	ld.shared.u32 	%r1185, [%r682];
	bra.uni 	$L__BB13_323;
$L__BB13_322:
	shl.b32 	%r683, %r425, 2;
	add.s32 	%r685, %r588, %r683;
	ld.shared.u32 	%r1184, [%r685];
$L__BB13_323:
	setp.ge.s32 	%p191, %r425, %r346;
	mov.pred 	%p410, 0;
	@%p191 bra 	$L__BB13_326;
	setp.ge.s32 	%p193, %r426, %r217;
	mov.pred 	%p410, -1;
	@%p193 bra 	$L__BB13_326;
	mul.wide.s32 	%rd231, %r1184, 4;
	add.s64 	%rd232, %rd18, %rd231;
	ld.f32 	%f23, [%rd232];
	mul.wide.s32 	%rd233, %r1185, 4;
	add.s64 	%rd234, %rd18, %rd233;
	ld.f32 	%f24, [%rd234];
	setp.lt.f32 	%p410, %f23, %f24;
$L__BB13_326:
	selp.b32 	%r431, %r1184, %r1185, %p410;
	selp.u32 	%r686, 1, 0, %p410;
	add.s32 	%r432, %r425, %r686;
	not.pred 	%p194, %p410;
	selp.u32 	%r687, 1, 0, %p194;
	add.s32 	%r433, %r426, %r687;
	@%p410 bra 	$L__BB13_328;
	shl.b32 	%r688, %r433, 2;
	add.s32 	%r690, %r588, %r688;
	ld.shared.u32 	%r1185, [%r690];
	bra.uni 	$L__BB13_329;
$L__BB13_328:
	shl.b32 	%r691, %r432, 2;
	add.s32 	%r693, %r588, %r691;
	ld.shared.u32 	%r1184, [%r693];
$L__BB13_329:
	setp.ge.s32 	%p196, %r432, %r346;
	mov.pred 	%p411, 0;
	@%p196 bra 	$L__BB13_332;
	setp.ge.s32 	%p198, %r433, %r217;
	mov.pred 	%p411, -1;
	@%p198 bra 	$L__BB13_332;
	mul.wide.s32 	%rd235, %r1184, 4;
	add.s64 	%rd236, %rd18, %rd235;
	ld.f32 	%f25, [%rd236];
	mul.wide.s32 	%rd237, %r1185, 4;
	add.s64 	%rd238, %rd18, %rd237;
	ld.f32 	%f26, [%rd238];
	setp.lt.f32 	%p411, %f25, %f26;
$L__BB13_332:
	selp.b32 	%r438, %r1184, %r1185, %p411;
	selp.u32 	%r694, 1, 0, %p411;
	add.s32 	%r439, %r432, %r694;
	not.pred 	%p199, %p411;
	selp.u32 	%r695, 1, 0, %p199;
	add.s32 	%r440, %r433, %r695;
	@%p411 bra 	$L__BB13_334;
	shl.b32 	%r696, %r440, 2;
	add.s32 	%r698, %r588, %r696;
	ld.shared.u32 	%r1185, [%r698];
	bra.uni 	$L__BB13_335;
$L__BB13_334:
	shl.b32 	%r699, %r439, 2;
	add.s32 	%r701, %r588, %r699;
	ld.shared.u32 	%r1184, [%r701];
$L__BB13_335:
	setp.ge.s32 	%p201, %r439, %r346;
	mov.pred 	%p412, 0;
	@%p201 bra 	$L__BB13_338;
	setp.ge.s32 	%p203, %r440, %r217;
	mov.pred 	%p412, -1;
	@%p203 bra 	$L__BB13_338;
	mul.wide.s32 	%rd239, %r1184, 4;
	add.s64 	%rd240, %rd18, %rd239;
	ld.f32 	%f27, [%rd240];
	mul.wide.s32 	%rd241, %r1185, 4;
	add.s64 	%rd242, %rd18, %rd241;
	ld.f32 	%f28, [%rd242];
	setp.lt.f32 	%p412, %f27, %f28;
$L__BB13_338:
	selp.b32 	%r445, %r1184, %r1185, %p412;
	selp.u32 	%r702, 1, 0, %p412;
	add.s32 	%r446, %r439, %r702;
	not.pred 	%p204, %p412;
	selp.u32 	%r703, 1, 0, %p204;
	add.s32 	%r447, %r440, %r703;
	@%p412 bra 	$L__BB13_340;
	shl.b32 	%r704, %r447, 2;
	add.s32 	%r706, %r588, %r704;
	ld.shared.u32 	%r1185, [%r706];
	bra.uni 	$L__BB13_341;
$L__BB13_340:
	shl.b32 	%r707, %r446, 2;
	add.s32 	%r709, %r588, %r707;
	ld.shared.u32 	%r1184, [%r709];
$L__BB13_341:
	setp.ge.s32 	%p206, %r446, %r346;
	mov.pred 	%p413, 0;
	@%p206 bra 	$L__BB13_344;
	setp.ge.s32 	%p208, %r447, %r217;
	mov.pred 	%p413, -1;
	@%p208 bra 	$L__BB13_344;
	mul.wide.s32 	%rd243, %r1184, 4;
	add.s64 	%rd244, %rd18, %rd243;
	ld.f32 	%f29, [%rd244];
	mul.wide.s32 	%rd245, %r1185, 4;
	add.s64 	%rd246, %rd18, %rd245;
	ld.f32 	%f30, [%rd246];
	setp.lt.f32 	%p413, %f29, %f30;
$L__BB13_344:
	selp.b32 	%r452, %r1184, %r1185, %p413;
	selp.u32 	%r710, 1, 0, %p413;
	add.s32 	%r453, %r446, %r710;
	not.pred 	%p209, %p413;
	selp.u32 	%r711, 1, 0, %p209;
	add.s32 	%r454, %r447, %r711;
	@%p413 bra 	$L__BB13_346;
	shl.b32 	%r712, %r454, 2;
	add.s32 	%r714, %r588, %r712;
	ld.shared.u32 	%r1185, [%r714];
	bra.uni 	$L__BB13_347;
$L__BB13_346:
	shl.b32 	%r715, %r453, 2;
	add.s32 	%r717, %r588, %r715;
	ld.shared.u32 	%r1184, [%r717];
$L__BB13_347:
	setp.ge.s32 	%p211, %r453, %r346;
	mov.pred 	%p414, 0;
	@%p211 bra 	$L__BB13_350;
	setp.ge.s32 	%p213, %r454, %r217;
	mov.pred 	%p414, -1;
	@%p213 bra 	$L__BB13_350;
	mul.wide.s32 	%rd247, %r1184, 4;
	add.s64 	%rd248, %rd18, %rd247;
	ld.f32 	%f31, [%rd248];
	mul.wide.s32 	%rd249, %r1185, 4;
	add.s64 	%rd250, %rd18, %rd249;
	ld.f32 	%f32, [%rd250];
	setp.lt.f32 	%p414, %f31, %f32;
$L__BB13_350:
	selp.b32 	%r459, %r1184, %r1185, %p414;
	selp.u32 	%r718, 1, 0, %p414;
	add.s32 	%r460, %r453, %r718;
	not.pred 	%p214, %p414;
	selp.u32 	%r719, 1, 0, %p214;
	add.s32 	%r461, %r454, %r719;
	@%p414 bra 	$L__BB13_352;
	shl.b32 	%r720, %r461, 2;
	add.s32 	%r722, %r588, %r720;
	ld.shared.u32 	%r1185, [%r722];
	bra.uni 	$L__BB13_353;
$L__BB13_352:
	shl.b32 	%r723, %r460, 2;
	add.s32 	%r725, %r588, %r723;
	ld.shared.u32 	%r1184, [%r725];
$L__BB13_353:
	setp.ge.s32 	%p216, %r460, %r346;
	mov.pred 	%p415, 0;
	@%p216 bra 	$L__BB13_356;
	setp.ge.s32 	%p218, %r461, %r217;
	mov.pred 	%p415, -1;
	@%p218 bra 	$L__BB13_356;
	mul.wide.s32 	%rd251, %r1184, 4;
	add.s64 	%rd252, %rd18, %rd251;
	ld.f32 	%f33, [%rd252];
	mul.wide.s32 	%rd253, %r1185, 4;
	add.s64 	%rd254, %rd18, %rd253;
	ld.f32 	%f34, [%rd254];
	setp.lt.f32 	%p415, %f33, %f34;
$L__BB13_356:
	selp.b32 	%r466, %r1184, %r1185, %p415;
	selp.u32 	%r726, 1, 0, %p415;
	add.s32 	%r467, %r460, %r726;
	not.pred 	%p219, %p415;
	selp.u32 	%r727, 1, 0, %p219;
	add.s32 	%r468, %r461, %r727;
	@%p415 bra 	$L__BB13_358;
	shl.b32 	%r728, %r468, 2;
	add.s32 	%r730, %r588, %r728;
	ld.shared.u32 	%r1185, [%r730];
	bra.uni 	$L__BB13_359;
$L__BB13_358:
	shl.b32 	%r731, %r467, 2;
	add.s32 	%r733, %r588, %r731;
	ld.shared.u32 	%r1184, [%r733];
$L__BB13_359:
	setp.ge.s32 	%p220, %r467, %r346;
	mov.u32 	%r1215, %r1185;
	@%p220 bra 	$L__BB13_362;
	setp.ge.s32 	%p221, %r468, %r217;
	mov.u32 	%r1215, %r1184;
	@%p221 bra 	$L__BB13_362;
	mul.wide.s32 	%rd255, %r1184, 4;
	add.s64 	%rd256, %rd18, %rd255;
	ld.f32 	%f35, [%rd256];
	mul.wide.s32 	%rd257, %r1185, 4;
	add.s64 	%rd258, %rd18, %rd257;
	ld.f32 	%f36, [%rd258];
	setp.lt.f32 	%p222, %f35, %f36;
	selp.b32 	%r1215, %r1184, %r1185, %p222;
$L__BB13_362:
	ld.param.s8 	%rs3, [_ZN3cub18CUB_300001_SM_10006detail10merge_sort26DeviceMergeSortMergeKernelINS2_10policy_hubIN6thrust24THRUST_300001_SM_1000_NS10device_ptrIiEEE9Policy600ES8_PNS0_8NullTypeES8_SC_m4cmpfiSB_EEvbT2_T3_T4_PT6_PT7_T5_PSG_SG_NS1_7vsmem_tE_param_0];
	setp.eq.s16 	%p223, %rs3, 0;
	bar.sync 	0;
	@%p223 bra 	$L__BB13_399;
	// begin inline asm
	mov.u32 %r734, %laneid;
	// end inline asm
	shr.u32 	%r735, %r1, 5;
	mul.lo.s32 	%r736, %r735, 544;
	mad.lo.s32 	%r737, %r734, 17, %r736;
	shl.b32 	%r738, %r737, 2;
	add.s32 	%r740, %r588, %r738;
	st.shared.u32 	[%r740], %r361;
	st.shared.u32 	[%r740+4], %r368;
	st.shared.u32 	[%r740+8], %r375;
	st.shared.u32 	[%r740+12], %r382;
	st.shared.u32 	[%r740+16], %r389;
	st.shared.u32 	[%r740+20], %r396;
	st.shared.u32 	[%r740+24], %r403;
	st.shared.u32 	[%r740+28], %r410;
	st.shared.u32 	[%r740+32], %r417;
	st.shared.u32 	[%r740+36], %r424;
	st.shared.u32 	[%r740+40], %r431;
	st.shared.u32 	[%r740+44], %r438;
	st.shared.u32 	[%r740+48], %r445;
	st.shared.u32 	[%r740+52], %r452;
	st.shared.u32 	[%r740+56], %r459;
	st.shared.u32 	[%r740+60], %r466;
	st.shared.u32 	[%r740+64], %r1215;
	bar.warp.sync 	-1;
	shl.b32 	%r741, %r734, 4;
	sub.s32 	%r742, %r737, %r741;
	shl.b32 	%r743, %r742, 2;
	add.s32 	%r744, %r588, %r743;
	ld.shared.u32 	%r475, [%r744];
	ld.shared.u32 	%r476, [%r744+128];
	ld.shared.u32 	%r477, [%r744+256];
	ld.shared.u32 	%r478, [%r744+384];
	ld.shared.u32 	%r479, [%r744+512];
	ld.shared.u32 	%r480, [%r744+640];
	ld.shared.u32 	%r481, [%r744+768];
	ld.shared.u32 	%r482, [%r744+896];
	ld.shared.u32 	%r483, [%r744+1024];
	ld.shared.u32 	%r484, [%r744+1152];
	ld.shared.u32 	%r485, [%r744+1280];
	ld.shared.u32 	%r486, [%r744+1408];
	ld.shared.u32 	%r487, [%r744+1536];
	ld.shared.u32 	%r488, [%r744+1664];
	ld.shared.u32 	%r489, [%r744+1792];
	ld.shared.u32 	%r490, [%r744+1920];
	ld.shared.u32 	%r491, [%r744+2048];
	setp.ne.s32 	%p224, %r1, 0;
	@%p224 bra 	$L__BB13_365;
	st.volatile.shared.u32 	[_ZZN3cub18CUB_300001_SM_10006detail10merge_sort26DeviceMergeSortMergeKernelINS2_10policy_hubIN6thrust24THRUST_300001_SM_1000_NS10device_ptrIiEEE9Policy600ES8_PNS0_8NullTypeES8_SC_m4cmpfiSB_EEvbT2_T3_T4_PT6_PT7_T5_PSG_SG_NS1_7vsmem_tEE19static_temp_storage+17408], %r346;
$L__BB13_365:
	ld.param.u64 	%rd519, [_ZN3cub18CUB_300001_SM_10006detail10merge_sort26DeviceMergeSortMergeKernelINS2_10policy_hubIN6thrust24THRUST_300001_SM_1000_NS10device_ptrIiEEE9Policy600ES8_PNS0_8NullTypeES8_SC_m4cmpfiSB_EEvbT2_T3_T4_PT6_PT7_T5_PSG_SG_NS1_7vsmem_tE_param_4];
	bar.sync 	0;
	ld.volatile.shared.u32 	%r492, [_ZZN3cub18CUB_300001_SM_10006detail10merge_sort26DeviceMergeSortMergeKernelINS2_10policy_hubIN6thrust24THRUST_300001_SM_1000_NS10device_ptrIiEEE9Policy600ES8_PNS0_8NullTypeES8_SC_m4cmpfiSB_EEvbT2_T3_T4_PT6_PT7_T5_PSG_SG_NS1_7vsmem_tEE19static_temp_storage+17408];
	and.b32  	%r745, %r1, 31;
	and.b32  	%r746, %r1, 992;
	mul.lo.s32 	%r747, %r746, 17;
	or.b32  	%r493, %r747, %r745;
	setp.ge.s32 	%p225, %r493, %r492;
	cvt.u64.u32 	%rd259, %r493;
	mov.u32 	%r748, %ctaid.x;
	mul.wide.u32 	%rd260, %r748, 4352;
	add.s64 	%rd261, %rd260, %rd259;
	cvta.to.global.u64 	%rd262, %rd519;
	shl.b64 	%rd263, %rd261, 2;
	add.s64 	%rd19, %rd262, %rd263;
	@%p225 bra 	$L__BB13_367;
	st.global.u32 	[%rd19], %r475;
$L__BB13_367:
	add.s32 	%r749, %r493, 32;
	setp.ge.s32 	%p226, %r749, %r492;
	@%p226 bra 	$L__BB13_369;
	st.global.u32 	[%rd19+128], %r476;
$L__BB13_369:
	add.s32 	%r750, %r493, 64;
	setp.ge.s32 	%p227, %r750, %r492;
	@%p227 bra 	$L__BB13_371;
	st.global.u32 	[%rd19+256], %r477;
$L__BB13_371:
	add.s32 	%r751, %r493, 96;
	setp.ge.s32 	%p228, %r751, %r492;
	@%p228 bra 	$L__BB13_373;
	st.global.u32 	[%rd19+384], %r478;
$L__BB13_373:
	add.s32 	%r752, %r493, 128;
	setp.ge.s32 	%p229, %r752, %r492;
	@%p229 bra 	$L__BB13_375;
	st.global.u32 	[%rd19+512], %r479;
$L__BB13_375:
	add.s32 	%r753, %r493, 160;
	setp.ge.s32 	%p230, %r753, %r492;
	@%p230 bra 	$L__BB13_377;
	st.global.u32 	[%rd19+640], %r480;
$L__BB13_377:
	add.s32 	%r754, %r493, 192;
	setp.ge.s32 	%p231, %r754, %r492;
	@%p231 bra 	$L__BB13_379;
	st.global.u32 	[%rd19+768], %r481;
$L__BB13_379:
	add.s32 	%r755, %r493, 224;
	setp.ge.s32 	%p232, %r755, %r492;
	@%p232 bra 	$L__BB13_381;
	st.global.u32 	[%rd19+896], %r482;
$L__BB13_381:
	add.s32 	%r756, %r493, 256;
	setp.ge.s32 	%p233, %r756, %r492;
	@%p233 bra 	$L__BB13_383;
	st.global.u32 	[%rd19+1024], %r483;
$L__BB13_383:
	add.s32 	%r757, %r493, 288;
	setp.ge.s32 	%p234, %r757, %r492;
	@%p234 bra 	$L__BB13_385;
	st.global.u32 	[%rd19+1152], %r484;
$L__BB13_385:
	add.s32 	%r758, %r493, 320;
	setp.ge.s32 	%p235, %r758, %r492;
	@%p235 bra 	$L__BB13_387;
	st.global.u32 	[%rd19+1280], %r485;
$L__BB13_387:
	add.s32 	%r759, %r493, 352;
	setp.ge.s32 	%p236, %r759, %r492;
	@%p236 bra 	$L__BB13_389;
	st.global.u32 	[%rd19+1408], %r486;
$L__BB13_389:
	add.s32 	%r760, %r493, 384;
	setp.ge.s32 	%p237, %r760, %r492;
	@%p237 bra 	$L__BB13_391;
	st.global.u32 	[%rd19+1536], %r487;
$L__BB13_391:
	add.s32 	%r761, %r493, 416;
	setp.ge.s32 	%p238, %r761, %r492;
	@%p238 bra 	$L__BB13_393;
	st.global.u32 	[%rd19+1664], %r488;
$L__BB13_393:
	add.s32 	%r762, %r493, 448;
	setp.ge.s32 	%p239, %r762, %r492;
	@%p239 bra 	$L__BB13_395;
	st.global.u32 	[%rd19+1792], %r489;
$L__BB13_395:
	add.s32 	%r763, %r493, 480;
	setp.ge.s32 	%p240, %r763, %r492;
	@%p240 bra 	$L__BB13_397;
	st.global.u32 	[%rd19+1920], %r490;
$L__BB13_397:
	add.s32 	%r764, %r493, 512;
	setp.ge.s32 	%p241, %r764, %r492;
	@%p241 bra 	$L__BB13_435;
	st.global.u32 	[%rd19+2048], %r491;
	bra.uni 	$L__BB13_435;
$L__BB13_399:
	// begin inline asm
	mov.u32 %r765, %laneid;
	// end inline asm
	shr.u32 	%r766, %r1, 5;
	mul.lo.s32 	%r767, %r766, 544;
	mad.lo.s32 	%r768, %r765, 17, %r767;
	shl.b32 	%r769, %r768, 2;
	add.s32 	%r771, %r588, %r769;
	st.shared.u32 	[%r771], %r361;
	st.shared.u32 	[%r771+4], %r368;
	st.shared.u32 	[%r771+8], %r375;
	st.shared.u32 	[%r771+12], %r382;
	st.shared.u32 	[%r771+16], %r389;
	st.shared.u32 	[%r771+20], %r396;
	st.shared.u32 	[%r771+24], %r403;
	st.shared.u32 	[%r771+28], %r410;
	st.shared.u32 	[%r771+32], %r417;
	st.shared.u32 	[%r771+36], %r424;
	st.shared.u32 	[%r771+40], %r431;
	st.shared.u32 	[%r771+44], %r438;
	st.shared.u32 	[%r771+48], %r445;
	st.shared.u32 	[%r771+52], %r452;
	st.shared.u32 	[%r771+56], %r459;
	st.shared.u32 	[%r771+60], %r466;
	st.shared.u32 	[%r771+64], %r1215;
	bar.warp.sync 	-1;
	shl.b32 	%r772, %r765, 4;
	sub.s32 	%r773, %r768, %r772;
	shl.b32 	%r774, %r773, 2;
	add.s32 	%r775, %r588, %r774;
	ld.shared.u32 	%r494, [%r775];
	ld.shared.u32 	%r495, [%r775+128];
	ld.shared.u32 	%r496, [%r775+256];
	ld.shared.u32 	%r497, [%r775+384];
	ld.shared.u32 	%r498, [%r775+512];
	ld.shared.u32 	%r499, [%r775+640];
	ld.shared.u32 	%r500, [%r775+768];
	ld.shared.u32 	%r501, [%r775+896];
	ld.shared.u32 	%r502, [%r775+1024];
	ld.shared.u32 	%r503, [%r775+1152];
	ld.shared.u32 	%r504, [%r775+1280];
	ld.shared.u32 	%r505, [%r775+1408];
	ld.shared.u32 	%r506, [%r775+1536];
	ld.shared.u32 	%r507, [%r775+1664];
	ld.shared.u32 	%r508, [%r775+1792];
	ld.shared.u32 	%r509, [%r775+1920];
	ld.shared.u32 	%r510, [%r775+2048];
	setp.ne.s32 	%p242, %r1, 0;
	@%p242 bra 	$L__BB13_401;
	st.volatile.shared.u32 	[_ZZN3cub18CUB_300001_SM_10006detail10merge_sort26DeviceMergeSortMergeKernelINS2_10policy_hubIN6thrust24THRUST_300001_SM_1000_NS10device_ptrIiEEE9Policy600ES8_PNS0_8NullTypeES8_SC_m4cmpfiSB_EEvbT2_T3_T4_PT6_PT7_T5_PSG_SG_NS1_7vsmem_tEE19static_temp_storage+17408], %r346;
$L__BB13_401:
	bar.sync 	0;
	ld.volatile.shared.u32 	%r511, [_ZZN3cub18CUB_300001_SM_10006detail10merge_sort26DeviceMergeSortMergeKernelINS2_10policy_hubIN6thrust24THRUST_300001_SM_1000_NS10device_ptrIiEEE9Policy600ES8_PNS0_8NullTypeES8_SC_m4cmpfiSB_EEvbT2_T3_T4_PT6_PT7_T5_PSG_SG_NS1_7vsmem_tEE19static_temp_storage+17408];
	and.b32  	%r776, %r1, 31;
	and.b32  	%r777, %r1, 992;
	mul.lo.s32 	%r778, %r777, 17;
	cvt.u64.u32 	%rd264, %r778;
	cvt.u64.u32 	%rd265, %r776;
	or.b32  	%r512, %r778, %r776;
	mov.u32 	%r779, %ctaid.x;
	mul.wide.u32 	%rd266, %r779, 4352;
	or.b64  	%rd267, %rd266, %rd265;
	add.s64 	%rd268, %rd267, %rd264;
	setp.ge.s32 	%p243, %r512, %r511;
	shl.b64 	%rd269, %rd268, 2;
	add.s64 	%rd20, %rd2, %rd269;
	@%p243 bra 	$L__BB13_403;
	st.global.u32 	[%rd20], %r494;
$L__BB13_403:
	add.s32 	%r780, %r512, 32;
	setp.ge.s32 	%p244, %r780, %r511;
	@%p244 bra 	$L__BB13_405;
	st.global.u32 	[%rd20+128], %r495;
$L__BB13_405:
	add.s32 	%r781, %r512, 64;
	setp.ge.s32 	%p245, %r781, %r511;
	@%p245 bra 	$L__BB13_407;
	st.global.u32 	[%rd20+256], %r496;
$L__BB13_407:
	add.s32 	%r782, %r512, 96;
	setp.ge.s32 	%p246, %r782, %r511;
	@%p246 bra 	$L__BB13_409;
	st.global.u32 	[%rd20+384], %r497;
$L__BB13_409:
	add.s32 	%r783, %r512, 128;
	setp.ge.s32 	%p247, %r783, %r511;
	@%p247 bra 	$L__BB13_411;
	st.global.u32 	[%rd20+512], %r498;
$L__BB13_411:
	add.s32 	%r784, %r512, 160;
	setp.ge.s32 	%p248, %r784, %r511;
	@%p248 bra 	$L__BB13_413;
	st.global.u32 	[%rd20+640], %r499;
$L__BB13_413:
	add.s32 	%r785, %r512, 192;
	setp.ge.s32 	%p249, %r785, %r511;
	@%p249 bra 	$L__BB13_415;
	st.global.u32 	[%rd20+768], %r500;
$L__BB13_415:
	add.s32 	%r786, %r512, 224;
	setp.ge.s32 	%p250, %r786, %r511;
	@%p250 bra 	$L__BB13_417;
	st.global.u32 	[%rd20+896], %r501;
$L__BB13_417:
	add.s32 	%r787, %r512, 256;
	setp.ge.s32 	%p251, %r787, %r511;
	@%p251 bra 	$L__BB13_419;
	st.global.u32 	[%rd20+1024], %r502;
$L__BB13_419:
	add.s32 	%r788, %r512, 288;
	setp.ge.s32 	%p252, %r788, %r511;
	@%p252 bra 	$L__BB13_421;
	st.global.u32 	[%rd20+1152], %r503;
$L__BB13_421:
	add.s32 	%r789, %r512, 320;
	setp.ge.s32 	%p253, %r789, %r511;
	@%p253 bra 	$L__BB13_423;
	st.global.u32 	[%rd20+1280], %r504;
$L__BB13_423:
	add.s32 	%r790, %r512, 352;
	setp.ge.s32 	%p254, %r790, %r511;
	@%p254 bra 	$L__BB13_425;
	st.global.u32 	[%rd20+1408], %r505;
$L__BB13_425:
	add.s32 	%r791, %r512, 384;
	setp.ge.s32 	%p255, %r791, %r511;
	@%p255 bra 	$L__BB13_427;
	st.global.u32 	[%rd20+1536], %r506;
$L__BB13_427:
	add.s32 	%r792, %r512, 416;
	setp.ge.s32 	%p256, %r792, %r511;
	@%p256 bra 	$L__BB13_429;
	st.global.u32 	[%rd20+1664], %r507;
$L__BB13_429:
	add.s32 	%r793, %r512, 448;
	setp.ge.s32 	%p257, %r793, %r511;
	@%p257 bra 	$L__BB13_431;
	st.global.u32 	[%rd20+1792], %r508;
$L__BB13_431:
	add.s32 	%r794, %r512, 480;
	setp.ge.s32 	%p258, %r794, %r511;
	@%p258 bra 	$L__BB13_433;
	st.global.u32 	[%rd20+1920], %r509;
$L__BB13_433:
	add.s32 	%r795, %r512, 512;
	setp.ge.s32 	%p259, %r795, %r511;
	@%p259 bra 	$L__BB13_435;
	st.global.u32 	[%rd20+2048], %r510;
$L__BB13_435:
	ret;

}
	// .globl	_ZN3cub18CUB_300001_SM_10006detail10merge_sort30DeviceMergeSortBlockSortKernelINS2_10policy_hubIN6thrust24THRUST_300001_SM_1000_NS10device_ptrIiEEE9Policy600ES8_PNS0_8NullTypeES8_SC_j4cmpdiSB_EEvbT0_T1_T2_T3_T4_PT6_PT7_T5_NS1_7vsmem_tE
.visible .entry _ZN3cub18CUB_300001_SM_10006detail10merge_sort30DeviceMergeSortBlockSortKernelINS2_10policy_hubIN6thrust24THRUST_300001_SM_1000_NS10device_ptrIiEEE9Policy600ES8_PNS0_8NullTypeES8_SC_j4cmpdiSB_EEvbT0_T1_T2_T3_T4_PT6_PT7_T5_NS1_7vsmem_tE(
	.param .u8 _ZN3cub18CUB_300001_SM_10006detail10merge_sort30DeviceMergeSortBlockSortKernelINS2_10policy_hubIN6thrust24THRUST_300001_SM_1000_NS10device_ptrIiEEE9Policy600ES8_PNS0_8NullTypeES8_SC_j4cmpdiSB_EEvbT0_T1_T2_T3_T4_PT6_PT7_T5_NS1_7vsmem_tE_param_0,
	.param .align 8 .b8 _ZN3cub18CUB_300001_SM_10006detail10merge_sort30DeviceMergeSortBlockSortKernelINS2_10policy_hubIN6thrust24THRUST_300001_SM_1000_NS10device_ptrIiEEE9Policy600ES8_PNS0_8NullTypeES8_SC_j4cmpdiSB_EEvbT0_T1_T2_T3_T4_PT6_PT7_T5_NS1_7vsmem_tE_param_1[8],
	.param .u64 .ptr .align 1 _ZN3cub18CUB_300001_SM_10006detail10merge_sort30DeviceMergeSortBlockSortKernelINS2_10policy_hubIN6thrust24THRUST_300001_SM_1000_NS10device_ptrIiEEE9Policy600ES8_PNS0_8NullTypeES8_SC_j4cmpdiSB_EEvbT0_T1_T2_T3_T4_PT6_PT7_T5_NS1_7vsmem_tE_param_2,
	.param .align 8 .b8 _ZN3cub18CUB_300001_SM_10006detail10merge_sort30DeviceMergeSortBlockSortKernelINS2_10policy_hubIN6thrust24THRUST_300001_SM_1000_NS10device_ptrIiEEE9Policy600ES8_PNS0_8NullTypeES8_SC_j4cmpdiSB_EEvbT0_T1_T2_T3_T4_PT6_PT7_T5_NS1_7vsmem_tE_param_3[8],
	.param .u64 .ptr .align 1 _ZN3cub18CUB_300001_SM_10006detail10merge_sort30DeviceMergeSortBlockSortKernelINS2_10policy_hubIN6thrust24THRUST_300001_SM_1000_NS10device_ptrIiEEE9Policy600ES8_PNS0_8NullTypeES8_SC_j4cmpdiSB_EEvbT0_T1_T2_T3_T4_PT6_PT7_T5_NS1_7vsmem_tE_param_4,
	.param .u32 _ZN3cub18CUB_300001_SM_10006detail10merge_sort30DeviceMergeSortBlockSortKernelINS2_10policy_hubIN6thrust24THRUST_300001_SM_1000_NS10device_ptrIiEEE9Policy600ES8_PNS0_8NullTypeES8_SC_j4cmpdiSB_EEvbT0_T1_T2_T3_T4_PT6_PT7_T5_NS1_7vsmem_tE_param_5,
	.param .u64 .ptr .align 1 _ZN3cub18CUB_300001_SM_10006detail10merge_sort30DeviceMergeSortBlockSortKernelINS2_10policy_hubIN6thrust24THRUST_300001_SM_1000_NS10device_ptrIiEEE9Policy600ES8_PNS0_8NullTypeES8_SC_j4cmpdiSB_EEvbT0_T1_T2_T3_T4_PT6_PT7_T5_NS1_7vsmem_tE_param_6,
	.param .u64 .ptr .align 1 _ZN3cub18CUB_300001_SM_10006detail10merge_sort30DeviceMergeSortBlockSortKernelINS2_10policy_hubIN6thrust24THRUST_300001_SM_1000_NS10device_ptrIiEEE9Policy600ES8_PNS0_8NullTypeES8_SC_j4cmpdiSB_EEvbT0_T1_T2_T3_T4_PT6_PT7_T5_NS1_7vsmem_tE_param_7,
	.param .align 1 .b8 _ZN3cub18CUB_300001_SM_10006detail10merge_sort30DeviceMergeSortBlockSortKernelINS2_10policy_hubIN6thrust24THRUST_300001_SM_1000_NS10device_ptrIiEEE9Policy600ES8_PNS0_8NullTypeES8_SC_j4cmpdiSB_EEvbT0_T1_T2_T3_T4_PT6_PT7_T5_NS1_7vsmem_tE_param_8[1],
	.param .align 8 .b8 _ZN3cub18CUB_300001_SM_10006detail10merge_sort30DeviceMergeSortBlockSortKernelINS2_10policy_hubIN6thrust24THRUST_300001_SM_1000_NS10device_ptrIiEEE9Policy600ES8_PNS0_8NullTypeES8_SC_j4cmpdiSB_EEvbT0_T1_T2_T3_T4_PT6_PT7_T5_NS1_7vsmem_tE_param_9[8]
)
.maxntid 256
{
	.reg .pred 	%p<633>;
	.reg .b16 	%rs<4>;
	.reg .b32 	%r<1632>;
	.reg .b64 	%rd<1459>;
	.reg .b64 	%fd<647>;
	// demoted variable
	.shared .align 16 .b8 _ZZN3cub18CUB_300001_SM_10006detail10merge_sort30DeviceMergeSortBlockSortKernelINS2_10policy_hubIN6thrust24THRUST_300001_SM_1000_NS10device_ptrIiEEE9Policy600ES8_PNS0_8NullTypeES8_SC_j4cmpdiSB_EEvbT0_T1_T2_T3_T4_PT6_PT7_T5_NS1_7vsmem_tEE19static_temp_storage[17424];
	ld.param.u64 	%rd10, [_ZN3cub18CUB_300001_SM_10006detail10merge_sort30DeviceMergeSortBlockSortKernelINS2_10policy_hubIN6thrust24THRUST_300001_SM_1000_NS10device_ptrIiEEE9Policy600ES8_PNS0_8NullTypeES8_SC_j4cmpdiSB_EEvbT0_T1_T2_T3_T4_PT6_PT7_T5_NS1_7vsmem_tE_param_3];
	ld.param.u64 	%rd11, [_ZN3cub18CUB_300001_SM_10006detail10merge_sort30DeviceMergeSortBlockSortKernelINS2_10policy_hubIN6thrust24THRUST_300001_SM_1000_NS10device_ptrIiEEE9Policy600ES8_PNS0_8NullTypeES8_SC_j4cmpdiSB_EEvbT0_T1_T2_T3_T4_PT6_PT7_T5_NS1_7vsmem_tE_param_1];
	ld.param.u32 	%r497, [_ZN3cub18CUB_300001_SM_10006detail10merge_sort30DeviceMergeSortBlockSortKernelINS2_10policy_hubIN6thrust24THRUST_300001_SM_1000_NS10device_ptrIiEEE9Policy600ES8_PNS0_8NullTypeES8_SC_j4cmpdiSB_EEvbT0_T1_T2_T3_T4_PT6_PT7_T5_NS1_7vsmem_tE_param_5];
	ld.param.u64 	%rd12, [_ZN3cub18CUB_300001_SM_10006detail10merge_sort30DeviceMergeSortBlockSortKernelINS2_10policy_hubIN6thrust24THRUST_300001_SM_1000_NS10device_ptrIiEEE9Policy600ES8_PNS0_8NullTypeES8_SC_j4cmpdiSB_EEvbT0_T1_T2_T3_T4_PT6_PT7_T5_NS1_7vsmem_tE_param_6];
	cvta.to.global.u64 	%rd1, %rd12;
	cvta.to.global.u64 	%rd2, %rd11;
	cvta.to.global.u64 	%rd3, %rd10;
	mov.u32 	%r498, %ctaid.x;
	mov.u32 	%r499, %nctaid.x;
	mul.lo.s32 	%r1, %r498, 4352;
	add.s32 	%r500, %r499, -1;
	setp.ge.u32 	%p65, %r498, %r500;
	@%p65 bra 	$L__BB14_108;
	// begin inline asm
	griddepcontrol.wait;
	// end inline asm
	cvt.u64.u32 	%rd831, %r1;
	mov.u32 	%r2, %tid.x;
	and.b32  	%r3, %r2, 31;
	and.b32  	%r966, %r2, 992;
	mul.lo.s32 	%r4, %r966, 17;
	or.b32  	%r967, %r4, %r3;
	cvt.u64.u32 	%rd832, %r967;
	add.s64 	%rd4, %rd832, %rd831;
	shl.b64 	%rd833, %rd4, 2;
	add.s64 	%rd834, %rd2, %rd833;
	ld.global.u32 	%r968, [%rd834];
	ld.global.u32 	%r969, [%rd834+128];
	ld.global.u32 	%r970, [%rd834+256];
	ld.global.u32 	%r971, [%rd834+384];
	ld.global.u32 	%r972, [%rd834+512];
	ld.global.u32 	%r973, [%rd834+640];
	ld.global.u32 	%r974, [%rd834+768];
	ld.global.u32 	%r975, [%rd834+896];
	ld.global.u32 	%r976, [%rd834+1024];
	ld.global.u32 	%r977, [%rd834+1152];
	ld.global.u32 	%r978, [%rd834+1280];
	ld.global.u32 	%r979, [%rd834+1408];
	ld.global.u32 	%r980, [%rd834+1536];
	ld.global.u32 	%r981, [%rd834+1664];
	ld.global.u32 	%r982, [%rd834+1792];
	ld.global.u32 	%r983, [%rd834+1920];
	ld.global.u32 	%r984, [%rd834+2048];
	// begin inline asm
	mov.u32 %r964, %laneid;
	// end inline asm
	shr.u32 	%r985, %r2, 5;
	mad.lo.s32 	%r986, %r985, 544, %r964;
	shl.b32 	%r987, %r986, 2;
	mov.u32 	%r988, _ZZN3cub18CUB_300001_SM_10006detail10merge_sort30DeviceMergeSortBlockSortKernelINS2_10policy_hubIN6thrust24THRUST_300001_SM_1000_NS10device_ptrIiEEE9Policy600ES8_PNS0_8NullTypeES8_SC_j4cmpdiSB_EEvbT0_T1_T2_T3_T4_PT6_PT7_T5_NS1_7vsmem_tEE19static_temp_storage;
	add.s32 	%r5, %r988, %r987;
	st.shared.u32 	[%r5], %r968;
	st.shared.u32 	[%r5+128], %r969;
	st.shared.u32 	[%r5+256], %r970;
	st.shared.u32 	[%r5+384], %r971;
	st.shared.u32 	[%r5+512], %r972;
	st.shared.u32 	[%r5+640], %r973;
	st.shared.u32 	[%r5+768], %r974;
	st.shared.u32 	[%r5+896], %r975;
	st.shared.u32 	[%r5+1024], %r976;
	st.shared.u32 	[%r5+1152], %r977;
	st.shared.u32 	[%r5+1280], %r978;
	st.shared.u32 	[%r5+1408], %r979;
	st.shared.u32 	[%r5+1536], %r980;
	st.shared.u32 	[%r5+1664], %r981;
	st.shared.u32 	[%r5+1792], %r982;
	st.shared.u32 	[%r5+1920], %r983;
	st.shared.u32 	[%r5+2048], %r984;
	bar.warp.sync 	-1;
	shl.b32 	%r989, %r964, 6;
	add.s32 	%r6, %r5, %r989;
	ld.shared.u32 	%r990, [%r6];
	ld.shared.u32 	%r991, [%r6+4];
	ld.shared.u32 	%r992, [%r6+8];
	ld.shared.u32 	%r993, [%r6+12];
	ld.shared.u32 	%r994, [%r6+16];
	ld.shared.u32 	%r995, [%r6+20];
	ld.shared.u32 	%r996, [%r6+24];
	ld.shared.u32 	%r997, [%r6+28];
	ld.shared.u32 	%r998, [%r6+32];
	ld.shared.u32 	%r999, [%r6+36];
	ld.shared.u32 	%r1000, [%r6+40];
	ld.shared.u32 	%r1001, [%r6+44];
	ld.shared.u32 	%r1002, [%r6+48];
	ld.shared.u32 	%r1003, [%r6+52];
	ld.shared.u32 	%r1004, [%r6+56];
	ld.shared.u32 	%r1005, [%r6+60];
	ld.shared.u32 	%r1006, [%r6+64];
	bar.sync 	0;
	// begin inline asm
	griddepcontrol.launch_dependents;
	// end inline asm
	ld.global.u64 	%rd835, [a_d];
	mul.wide.s32 	%rd836, %r991, 8;
	add.s64 	%rd837, %rd835, %rd836;
	ld.f64 	%fd339, [%rd837];
	mul.wide.s32 	%rd838, %r990, 8;
	add.s64 	%rd839, %rd835, %rd838;
	ld.f64 	%fd340, [%rd839];
	setp.geu.f64 	%p376, %fd339, %fd340;
	selp.b32 	%r1007, %r991, %r990, %p376;
	selp.b32 	%r1008, %r990, %r991, %p376;
	mul.wide.s32 	%rd840, %r993, 8;
	add.s64 	%rd841, %rd835, %rd840;
	ld.f64 	%fd341, [%rd841];
	mul.wide.s32 	%rd842, %r992, 8;
	add.s64 	%rd843, %rd835, %rd842;
	ld.f64 	%fd342, [%rd843];
	setp.geu.f64 	%p377, %fd341, %fd342;
	selp.b32 	%r1009, %r993, %r992, %p377;
	selp.b32 	%r1010, %r992, %r993, %p377;
	mul.wide.s32 	%rd844, %r995, 8;
	add.s64 	%rd845, %rd835, %rd844;
	ld.f64 	%fd343, [%rd845];
	mul.wide.s32 	%rd846, %r994, 8;
	add.s64 	%rd847, %rd835, %rd846;
	ld.f64 	%fd344, [%rd847];
	setp.geu.f64 	%p378, %fd343, %fd344;
	selp.b32 	%r1011, %r995, %r994, %p378;
	selp.b32 	%r1012, %r994, %r995, %p378;
	mul.wide.s32 	%rd848, %r997, 8;
	add.s64 	%rd849, %rd835, %rd848;
	ld.f64 	%fd345, [%rd849];
	mul.wide.s32 	%rd850, %r996, 8;
	add.s64 	%rd851, %rd835, %rd850;
	ld.f64 	%fd346, [%rd851];
	setp.geu.f64 	%p379, %fd345, %fd346;
	selp.b32 	%r1013, %r997, %r996, %p379;
	selp.b32 	%r1014, %r996, %r997, %p379;
	mul.wide.s32 	%rd852, %r999, 8;
	add.s64 	%rd853, %rd835, %rd852;
	ld.f64 	%fd347, [%rd853];
	mul.wide.s32 	%rd854, %r998, 8;
	add.s64 	%rd855, %rd835, %rd854;
	ld.f64 	%fd348, [%rd855];
	setp.geu.f64 	%p380, %fd347, %fd348;
	selp.b32 	%r1015, %r999, %r998, %p380;
	selp.b32 	%r1016, %r998, %r999, %p380;
	mul.wide.s32 	%rd856, %r1001, 8;
	add.s64 	%rd857, %rd835, %rd856;
	ld.f64 	%fd349, [%rd857];
	mul.wide.s32 	%rd858, %r1000, 8;
	add.s64 	%rd859, %rd835, %rd858;
	ld.f64 	%fd350, [%rd859];
	setp.geu.f64 	%p381, %fd349, %fd350;
	selp.b32 	%r1017, %r1001, %r1000, %p381;
	selp.b32 	%r1018, %r1000, %r1001, %p381;
	mul.wide.s32 	%rd860, %r1003, 8;
	add.s64 	%rd861, %rd835, %rd860;
	ld.f64 	%fd351, [%rd861];
	mul.wide.s32 	%rd862, %r1002, 8;
	add.s64 	%rd863, %rd835, %rd862;
	ld.f64 	%fd352, [%rd863];
	setp.geu.f64 	%p382, %fd351, %fd352;
	selp.b32 	%r1019, %r1003, %r1002, %p382;
	selp.b32 	%r1020, %r1002, %r1003, %p382;
	mul.wide.s32 	%rd864, %r1005, 8;
	add.s64 	%rd865, %rd835, %rd864;
	ld.f64 	%fd353, [%rd865];
	mul.wide.s32 	%rd866, %r1004, 8;
	add.s64 	%rd867, %rd835, %rd866;
	ld.f64 	%fd354, [%rd867];
	setp.geu.f64 	%p383, %fd353, %fd354;
	selp.b32 	%r1021, %r1005, %r1004, %p383;
	selp.b32 	%r1022, %r1004, %r1005, %p383;
	mul.wide.s32 	%rd868, %r1010, 8;
	add.s64 	%rd869, %rd835, %rd868;
	ld.f64 	%fd355, [%rd869];
	mul.wide.s32 	%rd870, %r1007, 8;
	add.s64 	%rd871, %rd835, %rd870;
	ld.f64 	%fd356, [%rd871];
	setp.geu.f64 	%p384, %fd355, %fd356;
	selp.b32 	%r1023, %r1010, %r1007, %p384;
	selp.b32 	%r1024, %r1007, %r1010, %p384;
	mul.wide.s32 	%rd872, %r1012, 8;
	add.s64 	%rd873, %rd835, %rd872;
	ld.f64 	%fd357, [%rd873];
	mul.wide.s32 	%rd874, %r1009, 8;
	add.s64 	%rd875, %rd835, %rd874;
	ld.f64 	%fd358, [%rd875];
	setp.geu.f64 	%p385, %fd357, %fd358;
	selp.b32 	%r1025, %r1012, %r1009, %p385;
	selp.b32 	%r1026, %r1009, %r1012, %p385;
	mul.wide.s32 	%rd876, %r1014, 8;
	add.s64 	%rd877, %rd835, %rd876;
	ld.f64 	%fd359, [%rd877];
	mul.wide.s32 	%rd878, %r1011, 8;
	add.s64 	%rd879, %rd835, %rd878;
	ld.f64 	%fd360, [%rd879];
	setp.geu.f64 	%p386, %fd359, %fd360;
	selp.b32 	%r1027, %r1014, %r1011, %p386;
	selp.b32 	%r1028, %r1011, %r1014, %p386;
	mul.wide.s32 	%rd880, %r1016, 8;
	add.s64 	%rd881, %rd835, %rd880;
	ld.f64 	%fd361, [%rd881];
	mul.wide.s32 	%rd882, %r1013, 8;
	add.s64 	%rd883, %rd835, %rd882;
	ld.f64 	%fd362, [%rd883];
	setp.geu.f64 	%p387, %fd361, %fd362;
	selp.b32 	%r1029, %r1016, %r1013, %p387;
	selp.b32 	%r1030, %r1013, %r1016, %p387;
	mul.wide.s32 	%rd884, %r1018, 8;
	add.s64 	%rd885, %rd835, %rd884;
	ld.f64 	%fd363, [%rd885];
	mul.wide.s32 	%rd886, %r1015, 8;
	add.s64 	%rd887, %rd835, %rd886;
	ld.f64 	%fd364, [%rd887];
	setp.geu.f64 	%p388, %fd363, %fd364;
	selp.b32 	%r1031, %r1018, %r1015, %p388;
	selp.b32 	%r1032, %r1015, %r1018, %p388;
	mul.wide.s32 	%rd888, %r1020, 8;
	add.s64 	%rd889, %rd835, %rd888;
	ld.f64 	%fd365, [%rd889];
	mul.wide.s32 	%rd890, %r1017, 8;
	add.s64 	%rd891, %rd835, %rd890;
	ld.f64 	%fd366, [%rd891];
	setp.geu.f64 	%p389, %fd365, %fd366;
	selp.b32 	%r1033, %r1020, %r1017, %p389;
	selp.b32 	%r1034, %r1017, %r1020, %p389;
	mul.wide.s32 	%rd892, %r1022, 8;
	add.s64 	%rd893, %rd835, %rd892;
	ld.f64 	%fd367, [%rd893];
	mul.wide.s32 	%rd894, %r1019, 8;
	add.s64 	%rd895, %rd835, %rd894;
	ld.f64 	%fd368, [%rd895];
	setp.geu.f64 	%p390, %fd367, %fd368;
	selp.b32 	%r1035, %r1022, %r1019, %p390;
	selp.b32 	%r1036, %r1019, %r1022, %p390;
	mul.wide.s32 	%rd896, %r1006, 8;
	add.s64 	%rd897, %rd835, %rd896;
	ld.f64 	%fd369, [%rd897];
	mul.wide.s32 	%rd898, %r1021, 8;
	add.s64 	%rd899, %rd835, %rd898;
	ld.f64 	%fd370, [%rd899];
	setp.geu.f64 	%p391, %fd369, %fd370;
	selp.b32 	%r1037, %r1006, %r1021, %p391;
	selp.b32 	%r1038, %r1021, %r1006, %p391;
	mul.wide.s32 	%rd900, %r1024, 8;
	add.s64 	%rd901, %rd835, %rd900;
	ld.f64 	%fd371, [%rd901];
	mul.wide.s32 	%rd902, %r1008, 8;
	add.s64 	%rd903, %rd835, %rd902;
	ld.f64 	%fd372, [%rd903];
	setp.geu.f64 	%p392, %fd371, %fd372;
	selp.b32 	%r1039, %r1024, %r1008, %p392;
	selp.b32 	%r1040, %r1008, %r1024, %p392;
	mul.wide.s32 	%rd904, %r1026, 8;
	add.s64 	%rd905, %rd835, %rd904;
	ld.f64 	%fd373, [%rd905];
	mul.wide.s32 	%rd906, %r1023, 8;
	add.s64 	%rd907, %rd835, %rd906;
	ld.f64 	%fd374, [%rd907];
	setp.geu.f64 	%p393, %fd373, %fd374;
	selp.b32 	%r1041, %r1026, %r1023, %p393;
	selp.b32 	%r1042, %r1023, %r1026, %p393;
	mul.wide.s32 	%rd908, %r1028, 8;
	add.s64 	%rd909, %rd835, %rd908;
	ld.f64 	%fd375, [%rd909];
	mul.wide.s32 	%rd910, %r1025, 8;
	add.s64 	%rd911, %rd835, %rd910;
	ld.f64 	%fd376, [%rd911];
	setp.geu.f64 	%p394, %fd375, %fd376;
	selp.b32 	%r1043, %r1028, %r1025, %p394;
	selp.b32 	%r1044, %r1025, %r1028, %p394;
	mul.wide.s32 	%rd912, %r1030, 8;
	add.s64 	%rd913, %rd835, %rd912;
	ld.f64 	%fd377, [%rd913];
	mul.wide.s32 	%rd914, %r1027, 8;
	add.s64 	%rd915, %rd835, %rd914;
	ld.f64 	%fd378, [%rd915];
	setp.geu.f64 	%p395, %fd377, %fd378;
	selp.b32 	%r1045, %r1030, %r1027, %p395;
	selp.b32 	%r1046, %r1027, %r1030, %p395;
	mul.wide.s32 	%rd916, %r1032, 8;
	add.s64 	%rd917, %rd835, %rd916;
	ld.f64 	%fd379, [%rd917];
	mul.wide.s32 	%rd918, %r1029, 8;
	add.s64 	%rd919, %rd835, %rd918;
	ld.f64 	%fd380, [%rd919];
	setp.geu.f64 	%p396, %fd379, %fd380;
	selp.b32 	%r1047, %r1032, %r1029, %p396;
	selp.b32 	%r1048, %r1029, %r1032, %p396;
	mul.wide.s32 	%rd920, %r1034, 8;
	add.s64 	%rd921, %rd835, %rd920;
	ld.f64 	%fd381, [%rd921];
	mul.wide.s32 	%rd922, %r1031, 8;
	add.s64 	%rd923, %rd835, %rd922;
	ld.f64 	%fd382, [%rd923];
	setp.geu.f64 	%p397, %fd381, %fd382;
	selp.b32 	%r1049, %r1034, %r1031, %p397;
	selp.b32 	%r1050, %r1031, %r1034, %p397;
	mul.wide.s32 	%rd924, %r1036, 8;
	add.s64 	%rd925, %rd835, %rd924;
	ld.f64 	%fd383, [%rd925];
	mul.wide.s32 	%rd926, %r1033, 8;
	add.s64 	%rd927, %rd835, %rd926;
	ld.f64 	%fd384, [%rd927];
	setp.geu.f64 	%p398, %fd383, %fd384;
	selp.b32 	%r1051, %r1036, %r1033, %p398;
	selp.b32 	%r1052, %r1033, %r1036, %p398;
	mul.wide.s32 	%rd928, %r1038, 8;
	add.s64 	%rd929, %rd835, %rd928;
	ld.f64 	%fd385, [%rd929];
	mul.wide.s32 	%rd930, %r1035, 8;
	add.s64 	%rd931, %rd835, %rd930;
	ld.f64 	%fd386, [%rd931];
	setp.geu.f64 	%p399, %fd385, %fd386;
	selp.b32 	%r1053, %r1038, %r1035, %p399;
	selp.b32 	%r1054, %r1035, %r1038, %p399;
	mul.wide.s32 	%rd932, %r1042, 8;
	add.s64 	%rd933, %rd835, %rd932;
	ld.f64 	%fd387, [%rd933];
	mul.wide.s32 	%rd934, %r1039, 8;
	add.s64 	%rd935, %rd835, %rd934;
	ld.f64 	%fd388, [%rd935];
	setp.geu.f64 	%p400, %fd387, %fd388;
	selp.b32 	%r1055, %r1042, %r1039, %p400;
	selp.b32 	%r1056, %r1039, %r1042, %p400;
	mul.wide.s32 	%rd936, %r1044, 8;
	add.s64 	%rd937, %rd835, %rd936;
	ld.f64 	%fd389, [%rd937];
	mul.wide.s32 	%rd938, %r1041, 8;
	add.s64 	%rd939, %rd835, %rd938;
	ld.f64 	%fd390, [%rd939];
	setp.geu.f64 	%p401, %fd389, %fd390;
	selp.b32 	%r1057, %r1044, %r1041, %p401;
	selp.b32 	%r1058, %r1041, %r1044, %p401;
	mul.wide.s32 	%rd940, %r1046, 8;
	add.s64 	%rd941, %rd835, %rd940;
	ld.f64 	%fd391, [%rd941];
	mul.wide.s32 	%rd942, %r1043, 8;
	add.s64 	%rd943, %rd835, %rd942;
	ld.f64 	%fd392, [%rd943];
	setp.geu.f64 	%p402, %fd391, %fd392;
	selp.b32 	%r1059, %r1046, %r1043, %p402;
	selp.b32 	%r1060, %r1043, %r1046, %p402;
	mul.wide.s32 	%rd944, %r1048, 8;
	add.s64 	%rd945, %rd835, %rd944;
	ld.f64 	%fd393, [%rd945];
	mul.wide.s32 	%rd946, %r1045, 8;
	add.s64 	%rd947, %rd835, %rd946;
	ld.f64 	%fd394, [%rd947];
	setp.geu.f64 	%p403, %fd393, %fd394;
	selp.b32 	%r1061, %r1048, %r1045, %p403;
	selp.b32 	%r1062, %r1045, %r1048, %p403;
	mul.wide.s32 	%rd948, %r1050, 8;
	add.s64 	%rd949, %rd835, %rd948;
	ld.f64 	%fd395, [%rd949];
	mul.wide.s32 	%rd950, %r1047, 8;
	add.s64 	%rd951, %rd835, %rd950;
	ld.f64 	%fd396, [%rd951];
	setp.geu.f64 	%p404, %fd395, %fd396;
	selp.b32 	%r1063, %r1050, %r1047, %p404;
	selp.b32 	%r1064, %r1047, %r1050, %p404;
	mul.wide.s32 	%rd952, %r1052, 8;
	add.s64 	%rd953, %rd835, %rd952;
	ld.f64 	%fd397, [%rd953];
	mul.wide.s32 	%rd954, %r1049, 8;
	add.s64 	%rd955, %rd835, %rd954;
	ld.f64 	%fd398, [%rd955];
	setp.geu.f64 	%p405, %fd397, %fd398;
	selp.b32 	%r1065, %r1052, %r1049, %p405;
	selp.b32 	%r1066, %r1049, %r1052, %p405;
	mul.wide.s32 	%rd956, %r1054, 8;
	add.s64 	%rd957, %rd835, %rd956;
	ld.f64 	%fd399, [%rd957];
	mul.wide.s32 	%rd958, %r1051, 8;
	add.s64 	%rd959, %rd835, %rd958;
	ld.f64 	%fd400, [%rd959];
	setp.geu.f64 	%p406, %fd399, %fd400;
	selp.b32 	%r1067, %r1054, %r1051, %p406;
	selp.b32 	%r1068, %r1051, %r1054, %p406;
	mul.wide.s32 	%rd960, %r1037, 8;
	add.s64 	%rd961, %rd835, %rd960;
	ld.f64 	%fd401, [%rd961];
	mul.wide.s32 	%rd962, %r1053, 8;
	add.s64 	%rd963, %rd835, %rd962;
	ld.f64 	%fd402, [%rd963];
	setp.geu.f64 	%p407, %fd401, %fd402;
	selp.b32 	%r1069, %r1037, %r1053, %p407;
	selp.b32 	%r1070, %r1053, %r1037, %p407;
	mul.wide.s32 	%rd964, %r1056, 8;
	add.s64 	%rd965, %rd835, %rd964;
	ld.f64 	%fd403, [%rd965];
	mul.wide.s32 	%rd966, %r1040, 8;
	add.s64 	%rd967, %rd835, %rd966;
	ld.f64 	%fd404, [%rd967];
	setp.geu.f64 	%p408, %fd403, %fd404;
	selp.b32 	%r1071, %r1056, %r1040, %p408;
	selp.b32 	%r1072, %r1040, %r1056, %p408;
	mul.wide.s32 	%rd968, %r1058, 8;
	add.s64 	%rd969, %rd835, %rd968;
	ld.f64 	%fd405, [%rd969];
	mul.wide.s32 	%rd970, %r1055, 8;
	add.s64 	%rd971, %rd835, %rd970;
	ld.f64 	%fd406, [%rd971];
	setp.geu.f64 	%p409, %fd405, %fd406;
	selp.b32 	%r1073, %r1058, %r1055, %p409;
	selp.b32 	%r1074, %r1055, %r1058, %p409;
	mul.wide.s32 	%rd972, %r1060, 8;
	add.s64 	%rd973, %rd835, %rd972;
	ld.f64 	%fd407, [%rd973];
	mul.wide.s32 	%rd974, %r1057, 8;
	add.s64 	%rd975, %rd835, %rd974;
	ld.f64 	%fd408, [%rd975];
	setp.geu.f64 	%p410, %fd407, %fd408;
	selp.b32 	%r1075, %r1060, %r1057, %p410;
	selp.b32 	%r1076, %r1057, %r1060, %p410;
	mul.wide.s32 	%rd976, %r1062, 8;
	add.s64 	%rd977, %rd835, %rd976;
	ld.f64 	%fd409, [%rd977];
	mul.wide.s32 	%rd978, %r1059, 8;
	add.s64 	%rd979, %rd835, %rd978;
	ld.f64 	%fd410, [%rd979];
	setp.geu.f64 	%p411, %fd409, %fd410;
	selp.b32 	%r1077, %r1062, %r1059, %p411;
	selp.b32 	%r1078, %r1059, %r1062, %p411;
	mul.wide.s32 	%rd980, %r1064, 8;
	add.s64 	%rd981, %rd835, %rd980;
	ld.f64 	%fd411, [%rd981];
	mul.wide.s32 	%rd982, %r1061, 8;
	add.s64 	%rd983, %rd835, %rd982;
	ld.f64 	%fd412, [%rd983];
	setp.geu.f64 	%p412, %fd411, %fd412;
	selp.b32 	%r1079, %r1064, %r1061, %p412;
	selp.b32 	%r1080, %r1061, %r1064, %p412;
	mul.wide.s32 	%rd984, %r1066, 8;
	add.s64 	%rd985, %rd835, %rd984;
	ld.f64 	%fd413, [%rd985];
	mul.wide.s32 	%rd986, %r1063, 8;
	add.s64 	%rd987, %rd835, %rd986;
	ld.f64 	%fd414, [%rd987];
	setp.geu.f64 	%p413, %fd413, %fd414;
	selp.b32 	%r1081, %r1066, %r1063, %p413;
	selp.b32 	%r1082, %r1063, %r1066, %p413;
	mul.wide.s32 	%rd988, %r1068, 8;
	add.s64 	%rd989, %rd835, %rd988;
	ld.f64 	%fd415, [%rd989];
	mul.wide.s32 	%rd990, %r1065, 8;
	add.s64 	%rd991, %rd835, %rd990;
	ld.f64 	%fd416, [%rd991];
	setp.geu.f64 	%p414, %fd415, %fd416;
	selp.b32 	%r1083, %r1068, %r1065, %p414;
	selp.b32 	%r1084, %r1065, %r1068, %p414;
	mul.wide.s32 	%rd992, %r1070, 8;
	add.s64 	%rd993, %rd835, %rd992;
	ld.f64 	%fd417, [%rd993];
	mul.wide.s32 	%rd994, %r1067, 8;
	add.s64 	%rd995, %rd835, %rd994;
	ld.f64 	%fd418, [%rd995];
	setp.geu.f64 	%p415, %fd417, %fd418;
	selp.b32 	%r1085, %r1070, %r1067, %p415;
	selp.b32 	%r1086, %r1067, %r1070, %p415;
	mul.wide.s32 	%rd996, %r1074, 8;
	add.s64 	%rd997, %rd835, %rd996;
	ld.f64 	%fd419, [%rd997];
	mul.wide.s32 	%rd998, %r1071, 8;
	add.s64 	%rd999, %rd835, %rd998;
	ld.f64 	%fd420, [%rd999];
	setp.geu.f64 	%p416, %fd419, %fd420;
	selp.b32 	%r1087, %r1074, %r1071, %p416;
	selp.b32 	%r1088, %r1071, %r1074, %p416;
	mul.wide.s32 	%rd1000, %r1076, 8;
	add.s64 	%rd1001, %rd835, %rd1000;
	ld.f64 	%fd421, [%rd1001];
	mul.wide.s32 	%rd1002, %r1073, 8;
	add.s64 	%rd1003, %rd835, %rd1002;
	ld.f64 	%fd422, [%rd1003];
	setp.geu.f64 	%p417, %fd421, %fd422;
	selp.b32 	%r1089, %r1076, %r1073, %p417;
	selp.b32 	%r1090, %r1073, %r1076, %p417;
	mul.wide.s32 	%rd1004, %r1078, 8;
	add.s64 	%rd1005, %rd835, %rd1004;
	ld.f64 	%fd423, [%rd1005];
	mul.wide.s32 	%rd1006, %r1075, 8;
	add.s64 	%rd1007, %rd835, %rd1006;
	ld.f64 	%fd424, [%rd1007];
	setp.geu.f64 	%p418, %fd423, %fd424;
	selp.b32 	%r1091, %r1078, %r1075, %p418;
	selp.b32 	%r1092, %r1075, %r1078, %p418;
	mul.wide.s32 	%rd1008, %r1080, 8;
	add.s64 	%rd1009, %rd835, %rd1008;
	ld.f64 	%fd425, [%rd1009];
	mul.wide.s32 	%rd1010, %r1077, 8;
	add.s64 	%rd1011, %rd835, %rd1010;
	ld.f64 	%fd426, [%rd1011];
	setp.geu.f64 	%p419, %fd425, %fd426;
	selp.b32 	%r1093, %r1080, %r1077, %p419;
	selp.b32 	%r1094, %r1077, %r1080, %p419;
	mul.wide.s32 	%rd1012, %r1082, 8;
	add.s64 	%rd1013, %rd835, %rd1012;
	ld.f64 	%fd427, [%rd1013];
	mul.wide.s32 	%rd1014, %r1079, 8;
	add.s64 	%rd1015, %rd835, %rd1014;
	ld.f64 	%fd428, [%rd1015];
	setp.geu.f64 	%p420, %fd427, %fd428;
	selp.b32 	%r1095, %r1082, %r1079, %p420;
	selp.b32 	%r1096, %r1079, %r1082, %p420;
	mul.wide.s32 	%rd1016, %r1084, 8;
	add.s64 	%rd1017, %rd835, %rd1016;
	ld.f64 	%fd429, [%rd1017];
	mul.wide.s32 	%rd1018, %r1081, 8;
	add.s64 	%rd1019, %rd835, %rd1018;
	ld.f64 	%fd430, [%rd1019];
	setp.geu.f64 	%p421, %fd429, %fd430;
	selp.b32 	%r1097, %r1084, %r1081, %p421;
	selp.b32 	%r1098, %r1081, %r1084, %p421;
	mul.wide.s32 	%rd1020, %r1086, 8;
	add.s64 	%rd1021, %rd835, %rd1020;
	ld.f64 	%fd431, [%rd1021];
	mul.wide.s32 	%rd1022, %r1083, 8;
	add.s64 	%rd1023, %rd835, %rd1022;
	ld.f64 	%fd432, [%rd1023];
	setp.geu.f64 	%p422, %fd431, %fd432;
	selp.b32 	%r1099, %r1086, %r1083, %p422;
	selp.b32 	%r1100, %r1083, %r1086, %p422;
	mul.wide.s32 	%rd1024, %r1069, 8;
	add.s64 	%rd1025, %rd835, %rd1024;
	ld.f64 	%fd433, [%rd1025];
	mul.wide.s32 	%rd1026, %r1085, 8;
	add.s64 	%rd1027, %rd835, %rd1026;
	ld.f64 	%fd434, [%rd1027];
	setp.geu.f64 	%p423, %fd433, %fd434;
	selp.b32 	%r1101, %r1069, %r1085, %p423;
	selp.b32 	%r1102, %r1085, %r1069, %p423;
	mul.wide.s32 	%rd1028, %r1088, 8;
	add.s64 	%rd1029, %rd835, %rd1028;
	ld.f64 	%fd435, [%rd1029];
	mul.wide.s32 	%rd1030, %r1072, 8;
	add.s64 	%rd1031, %rd835, %rd1030;
	ld.f64 	%fd436, [%rd1031];
	setp.geu.f64 	%p424, %fd435, %fd436;
	selp.b32 	%r1103, %r1088, %r1072, %p424;
	selp.b32 	%r1104, %r1072, %r1088, %p424;
	mul.wide.s32 	%rd1032, %r1090, 8;
	add.s64 	%rd1033, %rd835, %rd1032;
	ld.f64 	%fd437, [%rd1033];
	mul.wide.s32 	%rd1034, %r1087, 8;
	add.s64 	%rd1035, %rd835, %rd1034;
	ld.f64 	%fd438, [%rd1035];
	setp.geu.f64 	%p425, %fd437, %fd438;
	selp.b32 	%r1105, %r1090, %r1087, %p425;
	selp.b32 	%r1106, %r1087, %r1090, %p425;
	mul.wide.s32 	%rd1036, %r1092, 8;
	add.s64 	%rd1037, %rd835, %rd1036;
	ld.f64 	%fd439, [%rd1037];
	mul.wide.s32 	%rd1038, %r1089, 8;
	add.s64 	%rd1039, %rd835, %rd1038;
	ld.f64 	%fd440, [%rd1039];
	setp.geu.f64 	%p426, %fd439, %fd440;
	selp.b32 	%r1107, %r1092, %r1089, %p426;
	selp.b32 	%r1108, %r1089, %r1092, %p426;
	mul.wide.s32 	%rd1040, %r1094, 8;
	add.s64 	%rd1041, %rd835, %rd1040;
	ld.f64 	%fd441, [%rd1041];
	mul.wide.s32 	%rd1042, %r1091, 8;
	add.s64 	%rd1043, %rd835, %rd1042;
	ld.f64 	%fd442, [%rd1043];
	setp.geu.f64 	%p427, %fd441, %fd442;
	selp.b32 	%r1109, %r1094, %r1091, %p427;
	selp.b32 	%r1110, %r1091, %r1094, %p427;
	mul.wide.s32 	%rd1044, %r1096, 8;
	add.s64 	%rd1045, %rd835, %rd1044;
	ld.f64 	%fd443, [%rd1045];
	mul.wide.s32 	%rd1046, %r1093, 8;
	add.s64 	%rd1047, %rd835, %rd1046;
	ld.f64 	%fd444, [%rd1047];
	setp.geu.f64 	%p428, %fd443, %fd444;
	selp.b32 	%r1111, %r1096, %r1093, %p428;
	selp.b32 	%r1112, %r1093, %r1096, %p428;
	mul.wide.s32 	%rd1048, %r1098, 8;
	add.s64 	%rd1049, %rd835, %rd1048;
	ld.f64 	%fd445, [%rd1049];
	mul.wide.s32 	%rd1050, %r1095, 8;
	add.s64 	%rd1051, %rd835, %rd1050;
	ld.f64 	%fd446, [%rd1051];
	setp.geu.f64 	%p429, %fd445, %fd446;
	selp.b32 	%r1113, %r1098, %r1095, %p429;
	selp.b32 	%r1114, %r1095, %r1098, %p429;
	mul.wide.s32 	%rd1052, %r1100, 8;
	add.s64 	%rd1053, %rd835, %rd1052;
	ld.f64 	%fd447, [%rd1053];
	mul.wide.s32 	%rd1054, %r1097, 8;
	add.s64 	%rd1055, %rd835, %rd1054;
	ld.f64 	%fd448, [%rd1055];
	setp.geu.f64 	%p430, %fd447, %fd448;
	selp.b32 	%r1115, %r1100, %r1097, %p430;
	selp.b32 	%r1116, %r1097, %r1100, %p430;
	mul.wide.s32 	%rd1056, %r1102, 8;
	add.s64 	%rd1057, %rd835, %rd1056;
	ld.f64 	%fd449, [%rd1057];
	mul.wide.s32 	%rd1058, %r1099, 8;
	add.s64 	%rd1059, %rd835, %rd1058;
	ld.f64 	%fd450, [%rd1059];
	setp.geu.f64 	%p431, %fd449, %fd450;
	selp.b32 	%r1117, %r1102, %r1099, %p431;
	selp.b32 	%r1118, %r1099, %r1102, %p431;
	mul.wide.s32 	%rd1060, %r1106, 8;
	add.s64 	%rd1061, %rd835, %rd1060;
	ld.f64 	%fd451, [%rd1061];
	mul.wide.s32 	%rd1062, %r1103, 8;
	add.s64 	%rd1063, %rd835, %rd1062;
	ld.f64 	%fd452, [%rd1063];
	setp.geu.f64 	%p432, %fd451, %fd452;
	selp.b32 	%r1119, %r1106, %r1103, %p432;
	selp.b32 	%r1120, %r1103, %r1106, %p432;
	mul.wide.s32 	%rd1064, %r1108, 8;
	add.s64 	%rd1065, %rd835, %rd1064;
	ld.f64 	%fd453, [%rd1065];
	mul.wide.s32 	%rd1066, %r1105, 8;
	add.s64 	%rd1067, %rd835, %rd1066;
	ld.f64 	%fd454, [%rd1067];
	setp.geu.f64 	%p433, %fd453, %fd454;
	selp.b32 	%r1121, %r1108, %r1105, %p433;
	selp.b32 	%r1122, %r1105, %r1108, %p433;
	mul.wide.s32 	%rd1068, %r1110, 8;
	add.s64 	%rd1069, %rd835, %rd1068;
	ld.f64 	%fd455, [%rd1069];
	mul.wide.s32 	%rd1070, %r1107, 8;
	add.s64 	%rd1071, %rd835, %rd1070;
	ld.f64 	%fd456, [%rd1071];
	setp.geu.f64 	%p434, %fd455, %fd456;
	selp.b32 	%r1123, %r1110, %r1107, %p434;
	selp.b32 	%r1124, %r1107, %r1110, %p434;
	mul.wide.s32 	%rd1072, %r1112, 8;
	add.s64 	%rd1073, %rd835, %rd1072;
	ld.f64 	%fd457, [%rd1073];
	mul.wide.s32 	%rd1074, %r1109, 8;
	add.s64 	%rd1075, %rd835, %rd1074;
	ld.f64 	%fd458, [%rd1075];
	setp.geu.f64 	%p435, %fd457, %fd458;
	selp.b32 	%r1125, %r1112, %r1109, %p435;
	selp.b32 	%r1126, %r1109, %r1112, %p435;
	mul.wide.s32 	%rd1076, %r1114, 8;
	add.s64 	%rd1077, %rd835, %rd1076;
	ld.f64 	%fd459, [%rd1077];
	mul.wide.s32 	%rd1078, %r1111, 8;
	add.s64 	%rd1079, %rd835, %rd1078;
	ld.f64 	%fd460, [%rd1079];
	setp.geu.f64 	%p436, %fd459, %fd460;
	selp.b32 	%r1127, %r1114, %r1111, %p436;
	selp.b32 	%r1128, %r1111, %r1114, %p436;
	mul.wide.s32 	%rd1080, %r1116, 8;
	add.s64 	%rd1081, %rd835, %rd1080;
	ld.f64 	%fd461, [%rd1081];
	mul.wide.s32 	%rd1082, %r1113, 8;
	add.s64 	%rd1083, %rd835, %rd1082;
	ld.f64 	%fd462, [%rd1083];
	setp.geu.f64 	%p437, %fd461, %fd462;
	selp.b32 	%r1129, %r1116, %r1113, %p437;
	selp.b32 	%r1130, %r1113, %r1116, %p437;
	mul.wide.s32 	%rd1084, %r1118, 8;
	add.s64 	%rd1085, %rd835, %rd1084;
	ld.f64 	%fd463, [%rd1085];
	mul.wide.s32 	%rd1086, %r1115, 8;
	add.s64 	%rd1087, %rd835, %rd1086;
	ld.f64 	%fd464, [%rd1087];
	setp.geu.f64 	%p438, %fd463, %fd464;
	selp.b32 	%r1131, %r1118, %r1115, %p438;
	selp.b32 	%r1132, %r1115, %r1118, %p438;
	mul.wide.s32 	%rd1088, %r1101, 8;
	add.s64 	%rd1089, %rd835, %rd1088;
	ld.f64 	%fd465, [%rd1089];
	mul.wide.s32 	%rd1090, %r1117, 8;
	add.s64 	%rd1091, %rd835, %rd1090;
	ld.f64 	%fd466, [%rd1091];
	setp.geu.f64 	%p439, %fd465, %fd466;
	selp.b32 	%r1133, %r1101, %r1117, %p439;
	selp.b32 	%r1134, %r1117, %r1101, %p439;
	mul.wide.s32 	%rd1092, %r1120, 8;
	add.s64 	%rd1093, %rd835, %rd1092;
	ld.f64 	%fd467, [%rd1093];
	mul.wide.s32 	%rd1094, %r1104, 8;
	add.s64 	%rd1095, %rd835, %rd1094;
	ld.f64 	%fd468, [%rd1095];
	setp.geu.f64 	%p440, %fd467, %fd468;
	selp.b32 	%r1135, %r1120, %r1104, %p440;
	selp.b32 	%r1136, %r1104, %r1120, %p440;
	mul.wide.s32 	%rd1096, %r1122, 8;
	add.s64 	%rd1097, %rd835, %rd1096;
	ld.f64 	%fd469, [%rd1097];
	mul.wide.s32 	%rd1098, %r1119, 8;
	add.s64 	%rd1099, %rd835, %rd1098;
	ld.f64 	%fd470, [%rd1099];
	setp.geu.f64 	%p441, %fd469, %fd470;
	selp.b32 	%r1137, %r1122, %r1119, %p441;
	selp.b32 	%r1138, %r1119, %r1122, %p441;
	mul.wide.s32 	%rd1100, %r1124, 8;
	add.s64 	%rd1101, %rd835, %rd1100;
	ld.f64 	%fd471, [%rd1101];
	mul.wide.s32 	%rd1102, %r1121, 8;
	add.s64 	%rd1103, %rd835, %rd1102;
	ld.f64 	%fd472, [%rd1103];
	setp.geu.f64 	%p442, %fd471, %fd472;
	selp.b32 	%r1139, %r1124, %r1121, %p442;
	selp.b32 	%r1140, %r1121, %r1124, %p442;
	mul.wide.s32 	%rd1104, %r1126, 8;
	add.s64 	%rd1105, %rd835, %rd1104;
	ld.f64 	%fd473, [%rd1105];
	mul.wide.s32 	%rd1106, %r1123, 8;
	add.s64 	%rd1107, %rd835, %rd1106;
	ld.f64 	%fd474, [%rd1107];
	setp.geu.f64 	%p443, %fd473, %fd474;
	selp.b32 	%r1141, %r1126, %r1123, %p443;
	selp.b32 	%r1142, %r1123, %r1126, %p443;
	mul.wide.s32 	%rd1108, %r1128, 8;
	add.s64 	%rd1109, %rd835, %rd1108;
	ld.f64 	%fd475, [%rd1109];
	mul.wide.s32 	%rd1110, %r1125, 8;
	add.s64 	%rd1111, %rd835, %rd1110;
	ld.f64 	%fd476, [%rd1111];
	setp.geu.f64 	%p444, %fd475, %fd476;
	selp.b32 	%r1143, %r1128, %r1125, %p444;
	selp.b32 	%r1144, %r1125, %r1128, %p444;
	mul.wide.s32 	%rd1112, %r1130, 8;
	add.s64 	%rd1113, %rd835, %rd1112;
	ld.f64 	%fd477, [%rd1113];
	mul.wide.s32 	%rd1114, %r1127, 8;
	add.s64 	%rd1115, %rd835, %rd1114;
	ld.f64 	%fd478, [%rd1115];
	setp.geu.f64 	%p445, %fd477, %fd478;
	selp.b32 	%r1145, %r1130, %r1127, %p445;
	selp.b32 	%r1146, %r1127, %r1130, %p445;
	mul.wide.s32 	%rd1116, %r1132, 8;
	add.s64 	%rd1117, %rd835, %rd1116;
	ld.f64 	%fd479, [%rd1117];
	mul.wide.s32 	%rd1118, %r1129, 8;
	add.s64 	%rd1119, %rd835, %rd1118;
	ld.f64 	%fd480, [%rd1119];
	setp.geu.f64 	%p446, %fd479, %fd480;
	selp.b32 	%r1147, %r1132, %r1129, %p446;
	selp.b32 	%r1148, %r1129, %r1132, %p446;
	mul.wide.s32 	%rd1120, %r1134, 8;
	add.s64 	%rd1121, %rd835, %rd1120;
	ld.f64 	%fd481, [%rd1121];
	mul.wide.s32 	%rd1122, %r1131, 8;
	add.s64 	%rd1123, %rd835, %rd1122;
	ld.f64 	%fd482, [%rd1123];
	setp.geu.f64 	%p447, %fd481, %fd482;
	selp.b32 	%r1149, %r1134, %r1131, %p447;
	selp.b32 	%r1150, %r1131, %r1134, %p447;
	mul.wide.s32 	%rd1124, %r1138, 8;
	add.s64 	%rd1125, %rd835, %rd1124;
	ld.f64 	%fd483, [%rd1125];
	mul.wide.s32 	%rd1126, %r1135, 8;
	add.s64 	%rd1127, %rd835, %rd1126;
	ld.f64 	%fd484, [%rd1127];
	setp.geu.f64 	%p448, %fd483, %fd484;
	selp.b32 	%r1151, %r1138, %r1135, %p448;
	selp.b32 	%r1152, %r1135, %r1138, %p448;
	mul.wide.s32 	%rd1128, %r1140, 8;
	add.s64 	%rd1129, %rd835, %rd1128;
	ld.f64 	%fd485, [%rd1129];
	mul.wide.s32 	%rd1130, %r1137, 8;
	add.s64 	%rd1131, %rd835, %rd1130;
	ld.f64 	%fd486, [%rd1131];
	setp.geu.f64 	%p449, %fd485, %fd486;
	selp.b32 	%r1153, %r1140, %r1137, %p449;
	selp.b32 	%r1154, %r1137, %r1140, %p449;
	mul.wide.s32 	%rd1132, %r1142, 8;
	add.s64 	%rd1133, %rd835, %rd1132;
	ld.f64 	%fd487, [%rd1133];
	mul.wide.s32 	%rd1134, %r1139, 8;
	add.s64 	%rd1135, %rd835, %rd1134;
	ld.f64 	%fd488, [%rd1135];
	setp.geu.f64 	%p450, %fd487, %fd488;
	selp.b32 	%r1155, %r1142, %r1139, %p450;
	selp.b32 	%r1156, %r1139, %r1142, %p450;
	mul.wide.s32 	%rd1136, %r1144, 8;
	add.s64 	%rd1137, %rd835, %rd1136;
	ld.f64 	%fd489, [%rd1137];
	mul.wide.s32 	%rd1138, %r1141, 8;
	add.s64 	%rd1139, %rd835, %rd1138;
	ld.f64 	%fd490, [%rd1139];
	setp.geu.f64 	%p451, %fd489, %fd490;
	selp.b32 	%r1157, %r1144, %r1141, %p451;
	selp.b32 	%r1158, %r1141, %r1144, %p451;
	mul.wide.s32 	%rd1140, %r1146, 8;
	add.s64 	%rd1141, %rd835, %rd1140;
	ld.f64 	%fd491, [%rd1141];
	mul.wide.s32 	%rd1142, %r1143, 8;
	add.s64 	%rd1143, %rd835, %rd1142;
	ld.f64 	%fd492, [%rd1143];
	setp.geu.f64 	%p452, %fd491, %fd492;
	selp.b32 	%r1159, %r1146, %r1143, %p452;
	selp.b32 	%r1160, %r1143, %r1146, %p452;
	mul.wide.s32 	%rd1144, %r1148, 8;
	add.s64 	%rd1145, %rd835, %rd1144;
	ld.f64 	%fd493, [%rd1145];
	mul.wide.s32 	%rd1146, %r1145, 8;
	add.s64 	%rd1147, %rd835, %rd1146;
	ld.f64 	%fd494, [%rd1147];
	setp.geu.f64 	%p453, %fd493, %fd494;
	selp.b32 	%r1161, %r1148, %r1145, %p453;
	selp.b32 	%r1162, %r1145, %r1148, %p453;
	mul.wide.s32 	%rd1148, %r1150, 8;
	add.s64 	%rd1149, %rd835, %rd1148;
	ld.f64 	%fd495, [%rd1149];
	mul.wide.s32 	%rd1150, %r1147, 8;
	add.s64 	%rd1151, %rd835, %rd1150;
	ld.f64 	%fd496, [%rd1151];
	setp.geu.f64 	%p454, %fd495, %fd496;
	selp.b32 	%r1163, %r1150, %r1147, %p454;
	selp.b32 	%r1164, %r1147, %r1150, %p454;
	mul.wide.s32 	%rd1152, %r1133, 8;
	add.s64 	%rd1153, %rd835, %rd1152;
	ld.f64 	%fd497, [%rd1153];
	mul.wide.s32 	%rd1154, %r1149, 8;
	add.s64 	%rd1155, %rd835, %rd1154;
	ld.f64 	%fd498, [%rd1155];
	setp.geu.f64 	%p455, %fd497, %fd498;
	selp.b32 	%r1165, %r1133, %r1149, %p455;
	selp.b32 	%r1166, %r1149, %r1133, %p455;
	mul.wide.s32 	%rd1156, %r1152, 8;
	add.s64 	%rd1157, %rd835, %rd1156;
	ld.f64 	%fd499, [%rd1157];
	mul.wide.s32 	%rd1158, %r1136, 8;
	add.s64 	%rd1159, %rd835, %rd1158;
	ld.f64 	%fd500, [%rd1159];
	setp.geu.f64 	%p456, %fd499, %fd500;
	selp.b32 	%r1167, %r1152, %r1136, %p456;
	selp.b32 	%r1168, %r1136, %r1152, %p456;
	mul.wide.s32 	%rd1160, %r1154, 8;
	add.s64 	%rd1161, %rd835, %rd1160;
	ld.f64 	%fd501, [%rd1161];
	mul.wide.s32 	%rd1162, %r1151, 8;
	add.s64 	%rd1163, %rd835, %rd1162;
	ld.f64 	%fd502, [%rd1163];
	setp.geu.f64 	%p457, %fd501, %fd502;
	selp.b32 	%r1169, %r1154, %r1151, %p457;
	selp.b32 	%r1170, %r1151, %r1154, %p457;
	mul.wide.s32 	%rd1164, %r1156, 8;
	add.s64 	%rd1165, %rd835, %rd1164;
	ld.f64 	%fd503, [%rd1165];
	mul.wide.s32 	%rd1166, %r1153, 8;
	add.s64 	%rd1167, %rd835, %rd1166;
	ld.f64 	%fd504, [%rd1167];
	setp.geu.f64 	%p458, %fd503, %fd504;
	selp.b32 	%r1171, %r1156, %r1153, %p458;
	selp.b32 	%r1172, %r1153, %r1156, %p458;
	mul.wide.s32 	%rd1168, %r1158, 8;
	add.s64 	%rd1169, %rd835, %rd1168;
	ld.f64 	%fd505, [%rd1169];
	mul.wide.s32 	%rd1170, %r1155, 8;
	add.s64 	%rd1171, %rd835, %rd1170;
	ld.f64 	%fd506, [%rd1171];
	setp.geu.f64 	%p459, %fd505, %fd506;
	selp.b32 	%r1173, %r1158, %r1155, %p459;
	selp.b32 	%r1174, %r1155, %r1158, %p459;
	mul.wide.s32 	%rd1172, %r1160, 8;
	add.s64 	%rd1173, %rd835, %rd1172;
	ld.f64 	%fd507, [%rd1173];
	mul.wide.s32 	%rd1174, %r1157, 8;
	add.s64 	%rd1175, %rd835, %rd1174;
	ld.f64 	%fd508, [%rd1175];
	setp.geu.f64 	%p460, %fd507, %fd508;
	selp.b32 	%r1175, %r1160, %r1157, %p460;
	selp.b32 	%r1176, %r1157, %r1160, %p460;
	mul.wide.s32 	%rd1176, %r1162, 8;
	add.s64 	%rd1177, %rd835, %rd1176;
	ld.f64 	%fd509, [%rd1177];
	mul.wide.s32 	%rd1178, %r1159, 8;
	add.s64 	%rd1179, %rd835, %rd1178;
	ld.f64 	%fd510, [%rd1179];
	setp.geu.f64 	%p461, %fd509, %fd510;
	selp.b32 	%r1177, %r1162, %r1159, %p461;
	selp.b32 	%r1178, %r1159, %r1162, %p461;
	mul.wide.s32 	%rd1180, %r1164, 8;
	add.s64 	%rd1181, %rd835, %rd1180;
	ld.f64 	%fd511, [%rd1181];
	mul.wide.s32 	%rd1182, %r1161, 8;
	add.s64 	%rd1183, %rd835, %rd1182;
	ld.f64 	%fd512, [%rd1183];
	setp.geu.f64 	%p462, %fd511, %fd512;
	selp.b32 	%r1179, %r1164, %r1161, %p462;
	selp.b32 	%r1180, %r1161, %r1164, %p462;
	mul.wide.s32 	%rd1184, %r1166, 8;
	add.s64 	%rd1185, %rd835, %rd1184;
	ld.f64 	%fd513, [%rd1185];
	mul.wide.s32 	%rd1186, %r1163, 8;
	add.s64 	%rd1187, %rd835, %rd1186;
	ld.f64 	%fd514, [%rd1187];
	setp.geu.f64 	%p463, %fd513, %fd514;
	selp.b32 	%r1181, %r1166, %r1163, %p463;
	selp.b32 	%r1182, %r1163, %r1166, %p463;
	mul.wide.s32 	%rd1188, %r1170, 8;
	add.s64 	%rd1189, %rd835, %rd1188;
	ld.f64 	%fd515, [%rd1189];
	mul.wide.s32 	%rd1190, %r1167, 8;
	add.s64 	%rd1191, %rd835, %rd1190;
	ld.f64 	%fd516, [%rd1191];
	setp.geu.f64 	%p464, %fd515, %fd516;
	selp.b32 	%r1183, %r1170, %r1167, %p464;
	selp.b32 	%r1184, %r1167, %r1170, %p464;
	mul.wide.s32 	%rd1192, %r1172, 8;
	add.s64 	%rd1193, %rd835, %rd1192;
	ld.f64 	%fd517, [%rd1193];
	mul.wide.s32 	%rd1194, %r1169, 8;
	add.s64 	%rd1195, %rd835, %rd1194;
	ld.f64 	%fd518, [%rd1195];
	setp.geu.f64 	%p465, %fd517, %fd518;
	selp.b32 	%r1185, %r1172, %r1169, %p465;
	selp.b32 	%r1186, %r1169, %r1172, %p465;
	mul.wide.s32 	%rd1196, %r1174, 8;
	add.s64 	%rd1197, %rd835, %rd1196;
	ld.f64 	%fd519, [%rd1197];
	mul.wide.s32 	%rd1198, %r1171, 8;
	add.s64 	%rd1199, %rd835, %rd1198;
	ld.f64 	%fd520, [%rd1199];
	setp.geu.f64 	%p466, %fd519, %fd520;
	selp.b32 	%r1187, %r1174, %r1171, %p466;
	selp.b32 	%r1188, %r1171, %r1174, %p466;
	mul.wide.s32 	%rd1200, %r1176, 8;
	add.s64 	%rd1201, %rd835, %rd1200;
	ld.f64 	%fd521, [%rd1201];
	mul.wide.s32 	%rd1202, %r1173, 8;
	add.s64 	%rd1203, %rd835, %rd1202;
	ld.f64 	%fd522, [%rd1203];
	setp.geu.f64 	%p467, %fd521, %fd522;
	selp.b32 	%r1189, %r1176, %r1173, %p467;
	selp.b32 	%r1190, %r1173, %r1176, %p467;
	mul.wide.s32 	%rd1204, %r1178, 8;
	add.s64 	%rd1205, %rd835, %rd1204;
	ld.f64 	%fd523, [%rd1205];
	mul.wide.s32 	%rd1206, %r1175, 8;
	add.s64 	%rd1207, %rd835, %rd1206;
	ld.f64 	%fd524, [%rd1207];
	setp.geu.f64 	%p468, %fd523, %fd524;
	selp.b32 	%r1191, %r1178, %r1175, %p468;
	selp.b32 	%r1192, %r1175, %r1178, %p468;
	mul.wide.s32 	%rd1208, %r1180, 8;
	add.s64 	%rd1209, %rd835, %rd1208;
	ld.f64 	%fd525, [%rd1209];
	mul.wide.s32 	%rd1210, %r1177, 8;
	add.s64 	%rd1211, %rd835, %rd1210;
	ld.f64 	%fd526, [%rd1211];
	setp.geu.f64 	%p469, %fd525, %fd526;
	selp.b32 	%r1193, %r1180, %r1177, %p469;
	selp.b32 	%r1194, %r1177, %r1180, %p469;
	mul.wide.s32 	%rd1212, %r1182, 8;
	add.s64 	%rd1213, %rd835, %rd1212;
	ld.f64 	%fd527, [%rd1213];
	mul.wide.s32 	%rd1214, %r1179, 8;
	add.s64 	%rd1215, %rd835, %rd1214;
	ld.f64 	%fd528, [%rd1215];
	setp.geu.f64 	%p470, %fd527, %fd528;
	selp.b32 	%r1195, %r1182, %r1179, %p470;
	selp.b32 	%r1196, %r1179, %r1182, %p470;
	mul.wide.s32 	%rd1216, %r1165, 8;
	add.s64 	%rd1217, %rd835, %rd1216;
	ld.f64 	%fd529, [%rd1217];
	mul.wide.s32 	%rd1218, %r1181, 8;
	add.s64 	%rd1219, %rd835, %rd1218;
	ld.f64 	%fd530, [%rd1219];
	setp.geu.f64 	%p471, %fd529, %fd530;
	selp.b32 	%r1197, %r1165, %r1181, %p471;
	selp.b32 	%r1198, %r1181, %r1165, %p471;
	mul.wide.s32 	%rd1220, %r1184, 8;
	add.s64 	%rd1221, %rd835, %rd1220;
	ld.f64 	%fd531, [%rd1221];
	mul.wide.s32 	%rd1222, %r1168, 8;
	add.s64 	%rd1223, %rd835, %rd1222;
	ld.f64 	%fd532, [%rd1223];
	setp.geu.f64 	%p472, %fd531, %fd532;
	selp.b32 	%r1199, %r1184, %r1168, %p472;
	selp.b32 	%r1200, %r1168, %r1184, %p472;
	mul.wide.s32 	%rd1224, %r1186, 8;
	add.s64 	%rd1225, %rd835, %rd1224;
	ld.f64 	%fd533, [%rd1225];
	mul.wide.s32 	%rd1226, %r1183, 8;
	add.s64 	%rd1227, %rd835, %rd1226;
	ld.f64 	%fd534, [%rd1227];
	setp.geu.f64 	%p473, %fd533, %fd534;
	selp.b32 	%r1201, %r1186, %r1183, %p473;
	selp.b32 	%r1202, %r1183, %r1186, %p473;
	mul.wide.s32 	%rd1228, %r1188, 8;
	add.s64 	%rd1229, %rd835, %rd1228;
	ld.f64 	%fd535, [%rd1229];
	mul.wide.s32 	%rd1230, %r1185, 8;
	add.s64 	%rd1231, %rd835, %rd1230;
	ld.f64 	%fd536, [%rd1231];
	setp.geu.f64 	%p474, %fd535, %fd536;
	selp.b32 	%r1203, %r1188, %r1185, %p474;
	selp.b32 	%r1204, %r1185, %r1188, %p474;
	mul.wide.s32 	%rd1232, %r1190, 8;
	add.s64 	%rd1233, %rd835, %rd1232;
	ld.f64 	%fd537, [%rd1233];
	mul.wide.s32 	%rd1234, %r1187, 8;
	add.s64 	%rd1235, %rd835, %rd1234;
	ld.f64 	%fd538, [%rd1235];
	setp.geu.f64 	%p475, %fd537, %fd538;
	selp.b32 	%r1205, %r1190, %r1187, %p475;
	selp.b32 	%r1206, %r1187, %r1190, %p475;
	mul.wide.s32 	%rd1236, %r1192, 8;
	add.s64 	%rd1237, %rd835, %rd1236;
	ld.f64 	%fd539, [%rd1237];
	mul.wide.s32 	%rd1238, %r1189, 8;
	add.s64 	%rd1239, %rd835, %rd1238;
	ld.f64 	%fd540, [%rd1239];
	setp.geu.f64 	%p476, %fd539, %fd540;
	selp.b32 	%r1207, %r1192, %r1189, %p476;
	selp.b32 	%r1208, %r1189, %r1192, %p476;
	mul.wide.s32 	%rd1240, %r1194, 8;
	add.s64 	%rd1241, %rd835, %rd1240;
	ld.f64 	%fd541, [%rd1241];
	mul.wide.s32 	%rd1242, %r1191, 8;
	add.s64 	%rd1243, %rd835, %rd1242;
	ld.f64 	%fd542, [%rd1243];
	setp.geu.f64 	%p477, %fd541, %fd542;
	selp.b32 	%r1209, %r1194, %r1191, %p477;
	selp.b32 	%r1210, %r1191, %r1194, %p477;
	mul.wide.s32 	%rd1244, %r1196, 8;
	add.s64 	%rd1245, %rd835, %rd1244;
	ld.f64 	%fd543, [%rd1245];
	mul.wide.s32 	%rd1246, %r1193, 8;
	add.s64 	%rd1247, %rd835, %rd1246;
	ld.f64 	%fd544, [%rd1247];
	setp.geu.f64 	%p478, %fd543, %fd544;
	selp.b32 	%r1211, %r1196, %r1193, %p478;
	selp.b32 	%r1212, %r1193, %r1196, %p478;
	mul.wide.s32 	%rd1248, %r1198, 8;
	add.s64 	%rd1249, %rd835, %rd1248;
	ld.f64 	%fd545, [%rd1249];
	mul.wide.s32 	%rd1250, %r1195, 8;
	add.s64 	%rd1251, %rd835, %rd1250;
	ld.f64 	%fd546, [%rd1251];
	setp.geu.f64 	%p479, %fd545, %fd546;
	selp.b32 	%r1213, %r1198, %r1195, %p479;
	selp.b32 	%r1214, %r1195, %r1198, %p479;
	mul.wide.s32 	%rd1252, %r1202, 8;
	add.s64 	%rd1253, %rd835, %rd1252;
	ld.f64 	%fd547, [%rd1253];
	mul.wide.s32 	%rd1254, %r1199, 8;
	add.s64 	%rd1255, %rd835, %rd1254;
	ld.f64 	%fd548, [%rd1255];
	setp.geu.f64 	%p480, %fd547, %fd548;
	selp.b32 	%r1215, %r1202, %r1199, %p480;
	selp.b32 	%r1216, %r1199, %r1202, %p480;
	mul.wide.s32 	%rd1256, %r1204, 8;
	add.s64 	%rd1257, %rd835, %rd1256;
	ld.f64 	%fd549, [%rd1257];
	mul.wide.s32 	%rd1258, %r1201, 8;
	add.s64 	%rd1259, %rd835, %rd1258;
	ld.f64 	%fd550, [%rd1259];
	setp.geu.f64 	%p481, %fd549, %fd550;
	selp.b32 	%r1217, %r1204, %r1201, %p481;
	selp.b32 	%r1218, %r1201, %r1204, %p481;
	mul.wide.s32 	%rd1260, %r1206, 8;
	add.s64 	%rd1261, %rd835, %rd1260;
	ld.f64 	%fd551, [%rd1261];
	mul.wide.s32 	%rd1262, %r1203, 8;
	add.s64 	%rd1263, %rd835, %rd1262;
	ld.f64 	%fd552, [%rd1263];
	setp.geu.f64 	%p482, %fd551, %fd552;
	selp.b32 	%r1219, %r1206, %r1203, %p482;
	selp.b32 	%r1220, %r1203, %r1206, %p482;
	mul.wide.s32 	%rd1264, %r1208, 8;
	add.s64 	%rd1265, %rd835, %rd1264;
	ld.f64 	%fd553, [%rd1265];
	mul.wide.s32 	%rd1266, %r1205, 8;
	add.s64 	%rd1267, %rd835, %rd1266;
	ld.f64 	%fd554, [%rd1267];
	setp.geu.f64 	%p483, %fd553, %fd554;
	selp.b32 	%r1221, %r1208, %r1205, %p483;
	selp.b32 	%r1222, %r1205, %r1208, %p483;
	mul.wide.s32 	%rd1268, %r1210, 8;
	add.s64 	%rd1269, %rd835, %rd1268;
	ld.f64 	%fd555, [%rd1269];
	mul.wide.s32 	%rd1270, %r1207, 8;
	add.s64 	%rd1271, %rd835, %rd1270;
	ld.f64 	%fd556, [%rd1271];
	setp.geu.f64 	%p484, %fd555, %fd556;
	selp.b32 	%r1223, %r1210, %r1207, %p484;
	selp.b32 	%r1224, %r1207, %r1210, %p484;
	mul.wide.s32 	%rd1272, %r1212, 8;
	add.s64 	%rd1273, %rd835, %rd1272;
	ld.f64 	%fd557, [%rd1273];
	mul.wide.s32 	%rd1274, %r1209, 8;
	add.s64 	%rd1275, %rd835, %rd1274;
	ld.f64 	%fd558, [%rd1275];
	setp.geu.f64 	%p485, %fd557, %fd558;
	selp.b32 	%r1225, %r1212, %r1209, %p485;
	selp.b32 	%r1226, %r1209, %r1212, %p485;
	mul.wide.s32 	%rd1276, %r1214, 8;
	add.s64 	%rd1277, %rd835, %rd1276;
	ld.f64 	%fd559, [%rd1277];
	mul.wide.s32 	%rd1278, %r1211, 8;
	add.s64 	%rd1279, %rd835, %rd1278;
	ld.f64 	%fd560, [%rd1279];
	setp.geu.f64 	%p486, %fd559, %fd560;
	selp.b32 	%r1227, %r1214, %r1211, %p486;
	selp.b32 	%r1228, %r1211, %r1214, %p486;
	mul.wide.s32 	%rd1280, %r1197, 8;
	add.s64 	%rd1281, %rd835, %rd1280;
	ld.f64 	%fd561, [%rd1281];
	mul.wide.s32 	%rd1282, %r1213, 8;
	add.s64 	%rd1283, %rd835, %rd1282;
	ld.f64 	%fd562, [%rd1283];
	setp.geu.f64 	%p487, %fd561, %fd562;
	selp.b32 	%r1229, %r1197, %r1213, %p487;
	selp.b32 	%r1230, %r1213, %r1197, %p487;
	mul.wide.s32 	%rd1284, %r1216, 8;
	add.s64 	%rd1285, %rd835, %rd1284;
	ld.f64 	%fd563, [%rd1285];
	mul.wide.s32 	%rd1286, %r1200, 8;
	add.s64 	%rd1287, %rd835, %rd1286;
	ld.f64 	%fd564, [%rd1287];
	setp.geu.f64 	%p488, %fd563, %fd564;
	selp.b32 	%r1231, %r1216, %r1200, %p488;
	selp.b32 	%r1232, %r1200, %r1216, %p488;
	mul.wide.s32 	%rd1288, %r1218, 8;
	add.s64 	%rd1289, %rd835, %rd1288;
	ld.f64 	%fd565, [%rd1289];
	mul.wide.s32 	%rd1290, %r1215, 8;
	add.s64 	%rd1291, %rd835, %rd1290;
	ld.f64 	%fd566, [%rd1291];
	setp.geu.f64 	%p489, %fd565, %fd566;
	selp.b32 	%r1233, %r1218, %r1215, %p489;
	selp.b32 	%r1234, %r1215, %r1218, %p489;
	mul.wide.s32 	%rd1292, %r1220, 8;
	add.s64 	%rd1293, %rd835, %rd1292;
	ld.f64 	%fd567, [%rd1293];
	mul.wide.s32 	%rd1294, %r1217, 8;
	add.s64 	%rd1295, %rd835, %rd1294;
	ld.f64 	%fd568, [%rd1295];
	setp.geu.f64 	%p490, %fd567, %fd568;
	selp.b32 	%r1235, %r1220, %r1217, %p490;
	selp.b32 	%r1236, %r1217, %r1220, %p490;
	mul.wide.s32 	%rd1296, %r1222, 8;
	add.s64 	%rd1297, %rd835, %rd1296;
	ld.f64 	%fd569, [%rd1297];
	mul.wide.s32 	%rd1298, %r1219, 8;
	add.s64 	%rd1299, %rd835, %rd1298;
	ld.f64 	%fd570, [%rd1299];
	setp.geu.f64 	%p491, %fd569, %fd570;
	selp.b32 	%r1237, %r1222, %r1219, %p491;
	selp.b32 	%r1238, %r1219, %r1222, %p491;
	mul.wide.s32 	%rd1300, %r1224, 8;
	add.s64 	%rd1301, %rd835, %rd1300;
	ld.f64 	%fd571, [%rd1301];
	mul.wide.s32 	%rd1302, %r1221, 8;
	add.s64 	%rd1303, %rd835, %rd1302;
	ld.f64 	%fd572, [%rd1303];
	setp.geu.f64 	%p492, %fd571, %fd572;
	selp.b32 	%r1239, %r1224, %r1221, %p492;
	selp.b32 	%r1240, %r1221, %r1224, %p492;
	mul.wide.s32 	%rd1304, %r1226, 8;
	add.s64 	%rd1305, %rd835, %rd1304;
	ld.f64 	%fd573, [%rd1305];
	mul.wide.s32 	%rd1306, %r1223, 8;
	add.s64 	%rd1307, %rd835, %rd1306;
	ld.f64 	%fd574, [%rd1307];
	setp.geu.f64 	%p493, %fd573, %fd574;
	selp.b32 	%r1241, %r1226, %r1223, %p493;
	selp.b32 	%r1242, %r1223, %r1226, %p493;
	mul.wide.s32 	%rd1308, %r1228, 8;
	add.s64 	%rd1309, %rd835, %rd1308;
	ld.f64 	%fd575, [%rd1309];
	mul.wide.s32 	%rd1310, %r1225, 8;
	add.s64 	%rd1311, %rd835, %rd1310;
	ld.f64 	%fd576, [%rd1311];
	setp.geu.f64 	%p494, %fd575, %fd576;
	selp.b32 	%r1243, %r1228, %r1225, %p494;
	selp.b32 	%r1244, %r1225, %r1228, %p494;
	mul.wide.s32 	%rd1312, %r1230, 8;
	add.s64 	%rd1313, %rd835, %rd1312;
	ld.f64 	%fd577, [%rd1313];
	mul.wide.s32 	%rd1314, %r1227, 8;
	add.s64 	%rd1315, %rd835, %rd1314;
	ld.f64 	%fd578, [%rd1315];
	setp.geu.f64 	%p495, %fd577, %fd578;
	selp.b32 	%r1245, %r1230, %r1227, %p495;
	selp.b32 	%r1246, %r1227, %r1230, %p495;
	mul.wide.s32 	%rd1316, %r1234, 8;
	add.s64 	%rd1317, %rd835, %rd1316;
	ld.f64 	%fd579, [%rd1317];
	mul.wide.s32 	%rd1318, %r1231, 8;
	add.s64 	%rd1319, %rd835, %rd1318;
	ld.f64 	%fd580, [%rd1319];
	setp.geu.f64 	%p496, %fd579, %fd580;
	selp.b32 	%r1247, %r1234, %r1231, %p496;
	selp.b32 	%r1248, %r1231, %r1234, %p496;
	mul.wide.s32 	%rd1320, %r1236, 8;
	add.s64 	%rd1321, %rd835, %rd1320;
	ld.f64 	%fd581, [%rd1321];
	mul.wide.s32 	%rd1322, %r1233, 8;
	add.s64 	%rd1323, %rd835, %rd1322;
	ld.f64 	%fd582, [%rd1323];
	setp.geu.f64 	%p497, %fd581, %fd582;
	selp.b32 	%r1249, %r1236, %r1233, %p497;
	selp.b32 	%r1250, %r1233, %r1236, %p497;
	mul.wide.s32 	%rd1324, %r1238, 8;
	add.s64 	%rd1325, %rd835, %rd1324;
	ld.f64 	%fd583, [%rd1325];
	mul.wide.s32 	%rd1326, %r1235, 8;
	add.s64 	%rd1327, %rd835, %rd1326;
	ld.f64 	%fd584, [%rd1327];
	setp.geu.f64 	%p498, %fd583, %fd584;
	selp.b32 	%r1251, %r1238, %r1235, %p498;
	selp.b32 	%r1252, %r1235, %r1238, %p498;
	mul.wide.s32 	%rd1328, %r1240, 8;
	add.s64 	%rd1329, %rd835, %rd1328;
	ld.f64 	%fd585, [%rd1329];
	mul.wide.s32 	%rd1330, %r1237, 8;
	add.s64 	%rd1331, %rd835, %rd1330;
	ld.f64 	%fd586, [%rd1331];
	setp.geu.f64 	%p499, %fd585, %fd586;
	selp.b32 	%r1253, %r1240, %r1237, %p499;
	selp.b32 	%r1254, %r1237, %r1240, %p499;
	mul.wide.s32 	%rd1332, %r1242, 8;
	add.s64 	%rd1333, %rd835, %rd1332;
	ld.f64 	%fd587, [%rd1333];
	mul.wide.s32 	%rd1334, %r1239, 8;
	add.s64 	%rd1335, %rd835, %rd1334;
	ld.f64 	%fd588, [%rd1335];
	setp.geu.f64 	%p500, %fd587, %fd588;
	selp.b32 	%r1255, %r1242, %r1239, %p500;
	selp.b32 	%r1256, %r1239, %r1242, %p500;
	mul.wide.s32 	%rd1336, %r1244, 8;
	add.s64 	%rd1337, %rd835, %rd1336;
	ld.f64 	%fd589, [%rd1337];
	mul.wide.s32 	%rd1338, %r1241, 8;
	add.s64 	%rd1339, %rd835, %rd1338;
	ld.f64 	%fd590, [%rd1339];
	setp.geu.f64 	%p501, %fd589, %fd590;
	selp.b32 	%r1257, %r1244, %r1241, %p501;
	selp.b32 	%r1258, %r1241, %r1244, %p501;
	mul.wide.s32 	%rd1340, %r1246, 8;
	add.s64 	%rd1341, %rd835, %rd1340;
	ld.f64 	%fd591, [%rd1341];
	mul.wide.s32 	%rd1342, %r1243, 8;
	add.s64 	%rd1343, %rd835, %rd1342;
	ld.f64 	%fd592, [%rd1343];
	setp.geu.f64 	%p502, %fd591, %fd592;
	selp.b32 	%r1259, %r1246, %r1243, %p502;
	selp.b32 	%r1260, %r1243, %r1246, %p502;
	mul.wide.s32 	%rd1344, %r1229, 8;
	add.s64 	%rd1345, %rd835, %rd1344;
	ld.f64 	%fd593, [%rd1345];
	mul.wide.s32 	%rd1346, %r1245, 8;
	add.s64 	%rd1347, %rd835, %rd1346;
	ld.f64 	%fd594, [%rd1347];
	setp.geu.f64 	%p503, %fd593, %fd594;
	selp.b32 	%r1513, %r1229, %r1245, %p503;
	selp.b32 	%r1261, %r1245, %r1229, %p503;
	mul.wide.s32 	%rd1348, %r1248, 8;
	add.s64 	%rd1349, %rd835, %rd1348;
	ld.f64 	%fd595, [%rd1349];
	mul.wide.s32 	%rd1350, %r1232, 8;
	add.s64 	%rd1351, %rd835, %rd1350;
	ld.f64 	%fd596, [%rd1351];
	setp.geu.f64 	%p504, %fd595, %fd596;
	selp.b32 	%r1475, %r1248, %r1232, %p504;
	selp.b32 	%r1476, %r1232, %r1248, %p504;
	mul.wide.s32 	%rd1352, %r1250, 8;
	add.s64 	%rd1353, %rd835, %rd1352;
	ld.f64 	%fd597, [%rd1353];
	mul.wide.s32 	%rd1354, %r1247, 8;
	add.s64 	%rd1355, %rd835, %rd1354;
	ld.f64 	%fd598, [%rd1355];
	setp.geu.f64 	%p505, %fd597, %fd598;
	selp.b32 	%r1473, %r1250, %r1247, %p505;
	selp.b32 	%r1474, %r1247, %r1250, %p505;
	mul.wide.s32 	%rd1356, %r1252, 8;
	add.s64 	%rd1357, %rd835, %rd1356;
	ld.f64 	%fd599, [%rd1357];
	mul.wide.s32 	%rd1358, %r1249, 8;
	add.s64 	%rd1359, %rd835, %rd1358;
	ld.f64 	%fd600, [%rd1359];
	setp.geu.f64 	%p506, %fd599, %fd600;
	selp.b32 	%r1471, %r1252, %r1249, %p506;
	selp.b32 	%r1472, %r1249, %r1252, %p506;
	mul.wide.s32 	%rd1360, %r1254, 8;
	add.s64 	%rd1361, %rd835, %rd1360;
	ld.f64 	%fd601, [%rd1361];
	mul.wide.s32 	%rd1362, %r1251, 8;
	add.s64 	%rd1363, %rd835, %rd1362;
	ld.f64 	%fd602, [%rd1363];
	setp.geu.f64 	%p507, %fd601, %fd602;
	selp.b32 	%r1469, %r1254, %r1251, %p507;
	selp.b32 	%r1470, %r1251, %r1254, %p507;
	mul.wide.s32 	%rd1364, %r1256, 8;
	add.s64 	%rd1365, %rd835, %rd1364;
	ld.f64 	%fd603, [%rd1365];
	mul.wide.s32 	%rd1366, %r1253, 8;
	add.s64 	%rd1367, %rd835, %rd1366;
	ld.f64 	%fd604, [%rd1367];
	setp.geu.f64 	%p508, %fd603, %fd604;
	selp.b32 	%r1467, %r1256, %r1253, %p508;
	selp.b32 	%r1468, %r1253, %r1256, %p508;
	mul.wide.s32 	%rd1368, %r1258, 8;
	add.s64 	%rd1369, %rd835, %rd1368;
	ld.f64 	%fd605, [%rd1369];
	mul.wide.s32 	%rd1370, %r1255, 8;
	add.s64 	%rd1371, %rd835, %rd1370;
	ld.f64 	%fd606, [%rd1371];
	setp.geu.f64 	%p509, %fd605, %fd606;
	selp.b32 	%r1465, %r1258, %r1255, %p509;
	selp.b32 	%r1466, %r1255, %r1258, %p509;
	mul.wide.s32 	%rd1372, %r1260, 8;
	add.s64 	%rd1373, %rd835, %rd1372;
	ld.f64 	%fd607, [%rd1373];
	mul.wide.s32 	%rd1374, %r1257, 8;
	add.s64 	%rd1375, %rd835, %rd1374;
	ld.f64 	%fd608, [%rd1375];
	setp.geu.f64 	%p510, %fd607, %fd608;
	selp.b32 	%r1463, %r1260, %r1257, %p510;
	selp.b32 	%r1464, %r1257, %r1260, %p510;
	mul.wide.s32 	%rd1376, %r1261, 8;
	add.s64 	%rd1377, %rd835, %rd1376;
	ld.f64 	%fd609, [%rd1377];
	mul.wide.s32 	%rd1378, %r1259, 8;
	add.s64 	%rd1379, %rd835, %rd1378;
	ld.f64 	%fd610, [%rd1379];
	setp.geu.f64 	%p511, %fd609, %fd610;
	selp.b32 	%r1461, %r1261, %r1259, %p511;
	selp.b32 	%r1462, %r1259, %r1261, %p511;
	mad.lo.s32 	%r24, %r2, 68, %r988;
	mov.b32 	%r1477, 2;
$L__BB14_2:
	mov.u32 	%r42, %r1477;
	bar.sync 	0;
	add.s32 	%r1262, %r42, -1;
	shr.u32 	%r1263, %r42, 1;
	st.shared.u32 	[%r24], %r1476;
	st.shared.u32 	[%r24+4], %r1475;
	st.shared.u32 	[%r24+8], %r1474;
	st.shared.u32 	[%r24+12], %r1473;
	st.shared.u32 	[%r24+16], %r1472;
	st.shared.u32 	[%r24+20], %r1471;
	st.shared.u32 	[%r24+24], %r1470;
	st.shared.u32 	[%r24+28], %r1469;
	st.shared.u32 	[%r24+32], %r1468;
	st.shared.u32 	[%r24+36], %r1467;
	st.shared.u32 	[%r24+40], %r1466;
	st.shared.u32 	[%r24+44], %r1465;
	st.shared.u32 	[%r24+48], %r1464;
	st.shared.u32 	[%r24+52], %r1463;
	st.shared.u32 	[%r24+56], %r1462;
	st.shared.u32 	[%r24+60], %r1461;
	st.shared.u32 	[%r24+64], %r1513;
	bar.sync 	0;
	neg.s32 	%r1264, %r42;
	and.b32  	%r1265, %r2, %r1264;
	mul.lo.s32 	%r1266, %r1265, 17;
	mul.lo.s32 	%r1267, %r1263, 17;
	and.b32  	%r1268, %r1262, %r2;
	mul.lo.s32 	%r1269, %r1268, 17;
	min.u32 	%r43, %r1269, 4352;
	min.u32 	%r44, %r1266, 4352;
	add.s32 	%r1270, %r44, %r1267;
	min.u32 	%r45, %r1270, 4352;
	add.s32 	%r1271, %r45, %r1267;
	min.u32 	%r46, %r1271, 4352;
	sub.s32 	%r1272, %r45, %r44;
	sub.s32 	%r1273, %r46, %r45;
	setp.lt.s32 	%p512, %r43, %r1273;
	sub.s32 	%r1274, %r43, %r1273;
	selp.b32 	%r1480, 0, %r1274, %p512;
	min.s32 	%r1478, %r1272, %r43;
	setp.ge.s32 	%p513, %r1480, %r1478;
	ld.global.u64 	%rd5, [a_d];
	@%p513 bra 	$L__BB14_5;
	add.s32 	%r49, %r45, %r43;
$L__BB14_4:
	sub.s32 	%r1275, %r1478, %r1480;
	shr.u32 	%r1276, %r1275, 31;
	add.s32 	%r1277, %r1275, %r1276;
	shr.s32 	%r1278, %r1277, 1;
	add.s32 	%r1279, %r1278, %r1480;
	add.s32 	%r1280, %r1279, %r44;
	shl.b32 	%r1281, %r1280, 2;
	mov.u32 	%r1282, _ZZN3cub18CUB_300001_SM_10006detail10merge_sort30DeviceMergeSortBlockSortKernelINS2_10policy_hubIN6thrust24THRUST_300001_SM_1000_NS10device_ptrIiEEE9Policy600ES8_PNS0_8NullTypeES8_SC_j4cmpdiSB_EEvbT0_T1_T2_T3_T4_PT6_PT7_T5_NS1_7vsmem_tEE19static_temp_storage;
	add.s32 	%r1283, %r1282, %r1281;
	ld.shared.u32 	%r1284, [%r1283];
	not.b32 	%r1285, %r1279;
	add.s32 	%r1286, %r49, %r1285;
	shl.b32 	%r1287, %r1286, 2;
	add.s32 	%r1288, %r1282, %r1287;
	ld.shared.u32 	%r1289, [%r1288];
	mul.wide.s32 	%rd1380, %r1289, 8;
	add.s64 	%rd1381, %rd5, %rd1380;
	ld.f64 	%fd611, [%rd1381];
	mul.wide.s32 	%rd1382, %r1284, 8;
	add.s64 	%rd1383, %rd5, %rd1382;
	ld.f64 	%fd612, [%rd1383];
	setp.geu.f64 	%p514, %fd611, %fd612;
	add.s32 	%r1290, %r1279, 1;
	selp.b32 	%r1480, %r1290, %r1480, %p514;
	selp.b32 	%r1478, %r1478, %r1279, %p514;
	setp.lt.s32 	%p515, %r1480, %r1478;
	@%p515 bra 	$L__BB14_4;
$L__BB14_5:
	add.s32 	%r55, %r1480, %r44;
	add.s32 	%r1291, %r45, %r43;
	sub.s32 	%r56, %r1291, %r1480;
	shl.b32 	%r1292, %r55, 2;
	mov.u32 	%r1293, _ZZN3cub18CUB_300001_SM_10006detail10merge_sort30DeviceMergeSortBlockSortKernelINS2_10policy_hubIN6thrust24THRUST_300001_SM_1000_NS10device_ptrIiEEE9Policy600ES8_PNS0_8NullTypeES8_SC_j4cmpdiSB_EEvbT0_T1_T2_T3_T4_PT6_PT7_T5_NS1_7vsmem_tEE19static_temp_storage;
	add.s32 	%r1294, %r1293, %r1292;
	ld.shared.u32 	%r1483, [%r1294];
	shl.b32 	%r1295, %r56, 2;
	add.s32 	%r1296, %r1293, %r1295;
	ld.shared.u32 	%r1482, [%r1296];
	setp.ge.s32 	%p517, %r56, %r46;
	mov.pred 	%p601, 0;
	@%p517 bra 	$L__BB14_8;
	setp.ge.s32 	%p519, %r55, %r45;
	mov.pred 	%p601, -1;
	@%p519 bra 	$L__BB14_8;
	mul.wide.s32 	%rd1384, %r1482, 8;
	add.s64 	%rd1385, %rd5, %rd1384;
	ld.f64 	%fd613, [%rd1385];
	mul.wide.s32 	%rd1386, %r1483, 8;
	add.s64 	%rd1387, %rd5, %rd1386;
	ld.f64 	%fd614, [%rd1387];
	setp.lt.f64 	%p601, %fd613, %fd614;
$L__BB14_8:
	selp.b32 	%r1476, %r1482, %r1483, %p601;
	selp.u32 	%r1297, 1, 0, %p601;
	add.s32 	%r60, %r56, %r1297;
	not.pred 	%p520, %p601;
	selp.u32 	%r1298, 1, 0, %p520;
	add.s32 	%r61, %r55, %r1298;
	@%p520 bra 	$L__BB14_10;
	shl.b32 	%r1302, %r60, 2;
	add.s32 	%r1304, %r1293, %r1302;
	ld.shared.u32 	%r1482, [%r1304];
	bra.uni 	$L__BB14_11;
$L__BB14_10:
	shl.b32 	%r1299, %r61, 2;
	add.s32 	%r1301, %r1293, %r1299;
	ld.shared.u32 	%r1483, [%r1301];
$L__BB14_11:
	setp.ge.s32 	%p522, %r60, %r46;
	mov.pred 	%p602, 0;
	@%p522 bra 	$L__BB14_14;
	setp.ge.s32 	%p524, %r61, %r45;
	mov.pred 	%p602, -1;
	@%p524 bra 	$L__BB14_14;
	mul.wide.s32 	%rd1388, %r1482, 8;
	add.s64 	%rd1389, %rd5, %rd1388;
	ld.f64 	%fd615, [%rd1389];
	mul.wide.s32 	%rd1390, %r1483, 8;
	add.s64 	%rd1391, %rd5, %rd1390;
	ld.f64 	%fd616, [%rd1391];
	setp.lt.f64 	%p602, %fd615, %fd616;
$L__BB14_14:
	selp.b32 	%r1475, %r1482, %r1483, %p602;
	selp.u32 	%r1305, 1, 0, %p602;
	add.s32 	%r67, %r60, %r1305;
	not.pred 	%p525, %p602;
	selp.u32 	%r1306, 1, 0, %p525;
	add.s32 	%r68, %r61, %r1306;
	@%p602 bra 	$L__BB14_16;
	shl.b32 	%r1307, %r68, 2;
	add.s32 	%r1309, %r1293, %r1307;
	ld.shared.u32 	%r1483, [%r1309];
	bra.uni 	$L__BB14_17;
$L__BB14_16:
	shl.b32 	%r1310, %r67, 2;
	add.s32 	%r1312, %r1293, %r1310;
	ld.shared.u32 	%r1482, [%r1312];
$L__BB14_17:
	setp.ge.s32 	%p527, %r67, %r46;
	mov.pred 	%p603, 0;
	@%p527 bra 	$L__BB14_20;
	setp.ge.s32 	%p529, %r68, %r45;
	mov.pred 	%p603, -1;
	@%p529 bra 	$L__BB14_20;
	mul.wide.s32 	%rd1392, %r1482, 8;
	add.s64 	%rd1393, %rd5, %rd1392;
	ld.f64 	%fd617, [%rd1393];
	mul.wide.s32 	%rd1394, %r1483, 8;
	add.s64 	%rd1395, %rd5, %rd1394;
	ld.f64 	%fd618, [%rd1395];
	setp.lt.f64 	%p603, %fd617, %fd618;
$L__BB14_20:
	selp.b32 	%r1474, %r1482, %r1483, %p603;
	selp.u32 	%r1313, 1, 0, %p603;
	add.s32 	%r74, %r67, %r1313;
	not.pred 	%p530, %p603;
	selp.u32 	%r1314, 1, 0, %p530;
	add.s32 	%r75, %r68, %r1314;
	@%p603 bra 	$L__BB14_22;
	shl.b32 	%r1315, %r75, 2;
	add.s32 	%r1317, %r1293, %r1315;
	ld.shared.u32 	%r1483, [%r1317];
	bra.uni 	$L__BB14_23;
$L__BB14_22:
	shl.b32 	%r1318, %r74, 2;
	add.s32 	%r1320, %r1293, %r1318;
	ld.shared.u32 	%r1482, [%r1320];
$L__BB14_23:
	setp.ge.s32 	%p532, %r74, %r46;
	mov.pred 	%p604, 0;
	@%p532 bra 	$L__BB14_26;
	setp.ge.s32 	%p534, %r75, %r45;
	mov.pred 	%p604, -1;
	@%p534 bra 	$L__BB14_26;
	mul.wide.s32 	%rd1396, %r1482, 8;
	add.s64 	%rd1397, %rd5, %rd1396;
	ld.f64 	%fd619, [%rd1397];
	mul.wide.s32 	%rd1398, %r1483, 8;
	add.s64 	%rd1399, %rd5, %rd1398;
	ld.f64 	%fd620, [%rd1399];
	setp.lt.f64 	%p604, %fd619, %fd620;
$L__BB14_26:
	selp.b32 	%r1473, %r1482, %r1483, %p604;
	selp.u32 	%r1321, 1, 0, %p604;
	add.s32 	%r81, %r74, %r1321;
	not.pred 	%p535, %p604;
	selp.u32 	%r1322, 1, 0, %p535;
	add.s32 	%r82, %r75, %r1322;
	@%p604 bra 	$L__BB14_28;
	shl.b32 	%r1323, %r82, 2;
	add.s32 	%r1325, %r1293, %r1323;
	ld.shared.u32 	%r1483, [%r1325];
	bra.uni 	$L__BB14_29;
$L__BB14_28:
	shl.b32 	%r1326, %r81, 2;
	add.s32 	%r1328, %r1293, %r1326;
	ld.shared.u32 	%r1482, [%r1328];
$L__BB14_29:
	setp.ge.s32 	%p537, %r81, %r46;
	mov.pred 	%p605, 0;
	@%p537 bra 	$L__BB14_32;
	setp.ge.s32 	%p539, %r82, %r45;
	mov.pred 	%p605, -1;
	@%p539 bra 	$L__BB14_32;
	mul.wide.s32 	%rd1400, %r1482, 8;
	add.s64 	%rd1401, %rd5, %rd1400;
	ld.f64 	%fd621, [%rd1401];
	mul.wide.s32 	%rd1402, %r1483, 8;
	add.s64 	%rd1403, %rd5, %rd1402;
	ld.f64 	%fd622, [%rd1403];
	setp.lt.f64 	%p605, %fd621, %fd622;
$L__BB14_32:
	selp.b32 	%r1472, %r1482, %r1483, %p605;
	selp.u32 	%r1329, 1, 0, %p605;
	add.s32 	%r88, %r81, %r1329;
	not.pred 	%p540, %p605;
	selp.u32 	%r1330, 1, 0, %p540;
	add.s32 	%r89, %r82, %r1330;
	@%p605 bra 	$L__BB14_34;
	shl.b32 	%r1331, %r89, 2;
	add.s32 	%r1333, %r1293, %r1331;
	ld.shared.u32 	%r1483, [%r1333];
	bra.uni 	$L__BB14_35;
$L__BB14_34:
	shl.b32 	%r1334, %r88, 2;
	add.s32 	%r1336, %r1293, %r1334;
	ld.shared.u32 	%r1482, [%r1336];
$L__BB14_35:
	setp.ge.s32 	%p542, %r88, %r46;
	mov.pred 	%p606, 0;
	@%p542 bra 	$L__BB14_38;
	setp.ge.s32 	%p544, %r89, %r45;
	mov.pred 	%p606, -1;
	@%p544 bra 	$L__BB14_38;
	mul.wide.s32 	%rd1404, %r1482, 8;
	add.s64 	%rd1405, %rd5, %rd1404;
	ld.f64 	%fd623, [%rd1405];
	mul.wide.s32 	%rd1406, %r1483, 8;
	add.s64 	%rd1407, %rd5, %rd1406;
	ld.f64 	%fd624, [%rd1407];
	setp.lt.f64 	%p606, %fd623, %fd624;
$L__BB14_38:
	selp.b32 	%r1471, %r1482, %r1483, %p606;
	selp.u32 	%r1337, 1, 0, %p606;
	add.s32 	%r95, %r88, %r1337;
	not.pred 	%p545, %p606;
	selp.u32 	%r1338, 1, 0, %p545;
	add.s32 	%r96, %r89, %r1338;
	@%p606 bra 	$L__BB14_40;
	shl.b32 	%r1339, %r96, 2;
	add.s32 	%r1341, %r1293, %r1339;
	ld.shared.u32 	%r1483, [%r1341];
	bra.uni 	$L__BB14_41;
$L__BB14_40:
	shl.b32 	%r1342, %r95, 2;
	add.s32 	%r1344, %r1293, %r1342;
	ld.shared.u32 	%r1482, [%r1344];
$L__BB14_41:
	setp.ge.s32 	%p547, %r95, %r46;
	mov.pred 	%p607, 0;
	@%p547 bra 	$L__BB14_44;
	setp.ge.s32 	%p549, %r96, %r45;
	mov.pred 	%p607, -1;
	@%p549 bra 	$L__BB14_44;
	mul.wide.s32 	%rd1408, %r1482, 8;
	add.s64 	%rd1409, %rd5, %rd1408;
	ld.f64 	%fd625, [%rd1409];
	mul.wide.s32 	%rd1410, %r1483, 8;
	add.s64 	%rd1411, %rd5, %rd1410;
	ld.f64 	%fd626, [%rd1411];
	setp.lt.f64 	%p607, %fd625, %fd626;
$L__BB14_44:
	selp.b32 	%r1470, %r1482, %r1483, %p607;
	selp.u32 	%r1345, 1, 0, %p607;
	add.s32 	%r102, %r95, %r1345;
	not.pred 	%p550, %p607;
	selp.u32 	%r1346, 1, 0, %p550;
	add.s32 	%r103, %r96, %r1346;
	@%p607 bra 	$L__BB14_46;
	shl.b32 	%r1347, %r103, 2;
	add.s32 	%r1349, %r1293, %r1347;
	ld.shared.u32 	%r1483, [%r1349];
	bra.uni 	$L__BB14_47;
$L__BB14_46:
	shl.b32 	%r1350, %r102, 2;
	add.s32 	%r1352, %r1293, %r1350;
	ld.shared.u32 	%r1482, [%r1352];
$L__BB14_47:
	setp.ge.s32 	%p552, %r102, %r46;
	mov.pred 	%p608, 0;
	@%p552 bra 	$L__BB14_50;
	setp.ge.s32 	%p554, %r103, %r45;
	mov.pred 	%p608, -1;
	@%p554 bra 	$L__BB14_50;
	mul.wide.s32 	%rd1412, %r1482, 8;
	add.s64 	%rd1413, %rd5, %rd1412;
	ld.f64 	%fd627, [%rd1413];
	mul.wide.s32 	%rd1414, %r1483, 8;
	add.s64 	%rd1415, %rd5, %rd1414;
	ld.f64 	%fd628, [%rd1415];
	setp.lt.f64 	%p608, %fd627, %fd628;
$L__BB14_50:
	selp.b32 	%r1469, %r1482, %r1483, %p608;
	selp.u32 	%r1353, 1, 0, %p608;
	add.s32 	%r109, %r102, %r1353;
	not.pred 	%p555, %p608;
	selp.u32 	%r1354, 1, 0, %p555;
	add.s32 	%r110, %r103, %r1354;
	@%p608 bra 	$L__BB14_52;
	shl.b32 	%r1355, %r110, 2;
	add.s32 	%r1357, %r1293, %r1355;
	ld.shared.u32 	%r1483, [%r1357];
	bra.uni 	$L__BB14_53;
$L__BB14_52:
	shl.b32 	%r1358, %r109, 2;
	add.s32 	%r1360, %r1293, %r1358;
	ld.shared.u32 	%r1482, [%r1360];
$L__BB14_53:
	setp.ge.s32 	%p557, %r109, %r46;
	mov.pred 	%p609, 0;
	@%p557 bra 	$L__BB14_56;
	setp.ge.s32 	%p559, %r110, %r45;
	mov.pred 	%p609, -1;
	@%p559 bra 	$L__BB14_56;
	mul.wide.s32 	%rd1416, %r1482, 8;
	add.s64 	%rd1417, %rd5, %rd1416;
	ld.f64 	%fd629, [%rd1417];
	mul.wide.s32 	%rd1418, %r1483, 8;
	add.s64 	%rd1419, %rd5, %rd1418;
	ld.f64 	%fd630, [%rd1419];
	setp.lt.f64 	%p609, %fd629, %fd630;
$L__BB14_56:
	selp.b32 	%r1468, %r1482, %r1483, %p609;
	selp.u32 	%r1361, 1, 0, %p609;
	add.s32 	%r116, %r109, %r1361;
	not.pred 	%p560, %p609;
	selp.u32 	%r1362, 1, 0, %p560;
	add.s32 	%r117, %r110, %r1362;
	@%p609 bra 	$L__BB14_58;
	shl.b32 	%r1363, %r117, 2;
	add.s32 	%r1365, %r1293, %r1363;
	ld.shared.u32 	%r1483, [%r1365];
	bra.uni 	$L__BB14_59;
$L__BB14_58:
	shl.b32 	%r1366, %r116, 2;
	add.s32 	%r1368, %r1293, %r1366;
	ld.shared.u32 	%r1482, [%r1368];
$L__BB14_59:
	setp.ge.s32 	%p562, %r116, %r46;
	mov.pred 	%p610, 0;
	@%p562 bra 	$L__BB14_62;
	setp.ge.s32 	%p564, %r117, %r45;
	mov.pred 	%p610, -1;
	@%p564 bra 	$L__BB14_62;
	mul.wide.s32 	%rd1420, %r1482, 8;
	add.s64 	%rd1421, %rd5, %rd1420;
	ld.f64 	%fd631, [%rd1421];
	mul.wide.s32 	%rd1422, %r1483, 8;
	add.s64 	%rd1423, %rd5, %rd1422;
	ld.f64 	%fd632, [%rd1423];
	setp.lt.f64 	%p610, %fd631, %fd632;
$L__BB14_62:
	selp.b32 	%r1467, %r1482, %r1483, %p610;
	selp.u32 	%r1369, 1, 0, %p610;
	add.s32 	%r123, %r116, %r1369;
	not.pred 	%p565, %p610;
	selp.u32 	%r1370, 1, 0, %p565;
	add.s32 	%r124, %r117, %r1370;
	@%p610 bra 	$L__BB14_64;
	shl.b32 	%r1371, %r124, 2;
	add.s32 	%r1373, %r1293, %r1371;
	ld.shared.u32 	%r1483, [%r1373];
	bra.uni 	$L__BB14_65;
$L__BB14_64:
	shl.b32 	%r1374, %r123, 2;
	add.s32 	%r1376, %r1293, %r1374;
	ld.shared.u32 	%r1482, [%r1376];
$L__BB14_65:
	setp.ge.s32 	%p567, %r123, %r46;
	mov.pred 	%p611, 0;
	@%p567 bra 	$L__BB14_68;
	setp.ge.s32 	%p569, %r124, %r45;
	mov.pred 	%p611, -1;
	@%p569 bra 	$L__BB14_68;
	mul.wide.s32 	%rd1424, %r1482, 8;
	add.s64 	%rd1425, %rd5, %rd1424;
	ld.f64 	%fd633, [%rd1425];
	mul.wide.s32 	%rd1426, %r1483, 8;
	add.s64 	%rd1427, %rd5, %rd1426;
	ld.f64 	%fd634, [%rd1427];
	setp.lt.f64 	%p611, %fd633, %fd634;
$L__BB14_68:
	selp.b32 	%r1466, %r1482, %r1483, %p611;
	selp.u32 	%r1377, 1, 0, %p611;
	add.s32 	%r130, %r123, %r1377;
	not.pred 	%p570, %p611;
	selp.u32 	%r1378, 1, 0, %p570;
	add.s32 	%r131, %r124, %r1378;
	@%p611 bra 	$L__BB14_70;
	shl.b32 	%r1379, %r131, 2;
	add.s32 	%r1381, %r1293, %r1379;
	ld.shared.u32 	%r1483, [%r1381];
	bra.uni 	$L__BB14_71;
$L__BB14_70:
	shl.b32 	%r1382, %r130, 2;
	add.s32 	%r1384, %r1293, %r1382;
	ld.shared.u32 	%r1482, [%r1384];
$L__BB14_71:
	setp.ge.s32 	%p572, %r130, %r46;
	mov.pred 	%p612, 0;
	@%p572 bra 	$L__BB14_74;
	setp.ge.s32 	%p574, %r131, %r45;
	mov.pred 	%p612, -1;
	@%p574 bra 	$L__BB14_74;
	mul.wide.s32 	%rd1428, %r1482, 8;
	add.s64 	%rd1429, %rd5, %rd1428;
	ld.f64 	%fd635, [%rd1429];
	mul.wide.s32 	%rd1430, %r1483, 8;
	add.s64 	%rd1431, %rd5, %rd1430;
	ld.f64 	%fd636, [%rd1431];
	setp.lt.f64 	%p612, %fd635, %fd636;
$L__BB14_74:
	selp.b32 	%r1465, %r1482, %r1483, %p612;
	selp.u32 	%r1385, 1, 0, %p612;
	add.s32 	%r137, %r130, %r1385;
	not.pred 	%p575, %p612;
	selp.u32 	%r1386, 1, 0, %p575;
	add.s32 	%r138, %r131, %r1386;
	@%p612 bra 	$L__BB14_76;
	shl.b32 	%r1387, %r138, 2;
	add.s32 	%r1389, %r1293, %r1387;
	ld.shared.u32 	%r1483, [%r1389];
	bra.uni 	$L__BB14_77;
$L__BB14_76:
	shl.b32 	%r1390, %r137, 2;
	add.s32 	%r1392, %r1293, %r1390;
	ld.shared.u32 	%r1482, [%r1392];
$L__BB14_77:
	setp.ge.s32 	%p577, %r137, %r46;
	mov.pred 	%p613, 0;
	@%p577 bra 	$L__BB14_80;
	setp.ge.s32 	%p579, %r138, %r45;
	mov.pred 	%p613, -1;
	@%p579 bra 	$L__BB14_80;
	mul.wide.s32 	%rd1432, %r1482, 8;
	add.s64 	%rd1433, %rd5, %rd1432;
	ld.f64 	%fd637, [%rd1433];
	mul.wide.s32 	%rd1434, %r1483, 8;
	add.s64 	%rd1435, %rd5, %rd1434;
	ld.f64 	%fd638, [%rd1435];
	setp.lt.f64 	%p613, %fd637, %fd638;
$L__BB14_80:
	selp.b32 	%r1464, %r1482, %r1483, %p613;
	selp.u32 	%r1393, 1, 0, %p613;
	add.s32 	%r144, %r137, %r1393;
	not.pred 	%p580, %p613;
	selp.u32 	%r1394, 1, 0, %p580;
	add.s32 	%r145, %r138, %r1394;
	@%p613 bra 	$L__BB14_82;
	shl.b32 	%r1395, %r145, 2;
	mov.u32 	%r1396, _ZZN3cub18CUB_300001_SM_10006detail10merge_sort30DeviceMergeSortBlockSortKernelINS2_10policy_hubIN6thrust24THRUST_300001_SM_1000_NS10device_ptrIiEEE9Policy600ES8_PNS0_8NullTypeES8_SC_j4cmpdiSB_EEvbT0_T1_T2_T3_T4_PT6_PT7_T5_NS1_7vsmem_tEE19static_temp_storage;
	add.s32 	%r1397, %r1396, %r1395;
	ld.shared.u32 	%r1483, [%r1397];
	bra.uni 	$L__BB14_83;
$L__BB14_82:
	shl.b32 	%r1398, %r144, 2;
	mov.u32 	%r1399, _ZZN3cub18CUB_300001_SM_10006detail10merge_sort30DeviceMergeSortBlockSortKernelINS2_10policy_hubIN6thrust24THRUST_300001_SM_1000_NS10device_ptrIiEEE9Policy600ES8_PNS0_8NullTypeES8_SC_j4cmpdiSB_EEvbT0_T1_T2_T3_T4_PT6_PT7_T5_NS1_7vsmem_tEE19static_temp_storage;
	add.s32 	%r1400, %r1399, %r1398;
	ld.shared.u32 	%r1482, [%r1400];
$L__BB14_83:
	setp.ge.s32 	%p582, %r144, %r46;
	mov.pred 	%p614, 0;
	@%p582 bra 	$L__BB14_86;
	setp.ge.s32 	%p584, %r145, %r45;
	mov.pred 	%p614, -1;
	@%p584 bra 	$L__BB14_86;
	mul.wide.s32 	%rd1436, %r1482, 8;
	add.s64 	%rd1437, %rd5, %rd1436;
	ld.f64 	%fd639, [%rd1437];
	mul.wide.s32 	%rd1438, %r1483, 8;
	add.s64 	%rd1439, %rd5, %rd1438;
	ld.f64 	%fd640, [%rd1439];
	setp.lt.f64 	%p614, %fd639, %fd640;
$L__BB14_86:
	selp.b32 	%r1463, %r1482, %r1483, %p614;
	selp.u32 	%r1401, 1, 0, %p614;
	add.s32 	%r151, %r144, %r1401;
	not.pred 	%p585, %p614;
	selp.u32 	%r1402, 1, 0, %p585;
	add.s32 	%r152, %r145, %r1402;
	@%p614 bra 	$L__BB14_88;
	shl.b32 	%r1403, %r152, 2;
	mov.u32 	%r1404, _ZZN3cub18CUB_300001_SM_10006detail10merge_sort30DeviceMergeSortBlockSortKernelINS2_10policy_hubIN6thrust24THRUST_300001_SM_1000_NS10device_ptrIiEEE9Policy600ES8_PNS0_8NullTypeES8_SC_j4cmpdiSB_EEvbT0_T1_T2_T3_T4_PT6_PT7_T5_NS1_7vsmem_tEE19static_temp_storage;
	add.s32 	%r1405, %r1404, %r1403;
	ld.shared.u32 	%r1483, [%r1405];
	bra.uni 	$L__BB14_89;
$L__BB14_88:
	shl.b32 	%r1406, %r151, 2;
	mov.u32 	%r1407, _ZZN3cub18CUB_300001_SM_10006detail10merge_sort30DeviceMergeSortBlockSortKernelINS2_10policy_hubIN6thrust24THRUST_300001_SM_1000_NS10device_ptrIiEEE9Policy600ES8_PNS0_8NullTypeES8_SC_j4cmpdiSB_EEvbT0_T1_T2_T3_T4_PT6_PT7_T5_NS1_7vsmem_tEE19static_temp_storage;
	add.s32 	%r1408, %r1407, %r1406;
	ld.shared.u32 	%r1482, [%r1408];
$L__BB14_89:
	setp.ge.s32 	%p587, %r151, %r46;
	mov.pred 	%p615, 0;
	@%p587 bra 	$L__BB14_92;
	setp.ge.s32 	%p589, %r152, %r45;
	mov.pred 	%p615, -1;
	@%p589 bra 	$L__BB14_92;
	mul.wide.s32 	%rd1440, %r1482, 8;
	add.s64 	%rd1441, %rd5, %rd1440;
	ld.f64 	%fd641, [%rd1441];
	mul.wide.s32 	%rd1442, %r1483, 8;
	add.s64 	%rd1443, %rd5, %rd1442;
	ld.f64 	%fd642, [%rd1443];
	setp.lt.f64 	%p615, %fd641, %fd642;
$L__BB14_92:
	selp.b32 	%r1462, %r1482, %r1483, %p615;
	selp.u32 	%r1409, 1, 0, %p615;
	add.s32 	%r158, %r151, %r1409;
	not.pred 	%p590, %p615;
	selp.u32 	%r1410, 1, 0, %p590;
	add.s32 	%r159, %r152, %r1410;
	@%p615 bra 	$L__BB14_94;
	shl.b32 	%r1411, %r159, 2;
	mov.u32 	%r1412, _ZZN3cub18CUB_300001_SM_10006detail10merge_sort30DeviceMergeSortBlockSortKernelINS2_10policy_hubIN6thrust24THRUST_300001_SM_1000_NS10device_ptrIiEEE9Policy600ES8_PNS0_8NullTypeES8_SC_j4cmpdiSB_EEvbT0_T1_T2_T3_T4_PT6_PT7_T5_NS1_7vsmem_tEE19static_temp_storage;
	add.s32 	%r1413, %r1412, %r1411;
	ld.shared.u32 	%r1483, [%r1413];
	bra.uni 	$L__BB14_95;
$L__BB14_94:
	shl.b32 	%r1414, %r158, 2;
	mov.u32 	%r1415, _ZZN3cub18CUB_300001_SM_10006detail10merge_sort30DeviceMergeSortBlockSortKernelINS2_10policy_hubIN6thrust24THRUST_300001_SM_1000_NS10device_ptrIiEEE9Policy600ES8_PNS0_8NullTypeES8_SC_j4cmpdiSB_EEvbT0_T1_T2_T3_T4_PT6_PT7_T5_NS1_7vsmem_tEE19static_temp_storage;
	add.s32 	%r1416, %r1415, %r1414;
	ld.shared.u32 	%r1482, [%r1416];
$L__BB14_95:
	setp.ge.s32 	%p592, %r158, %r46;
	mov.pred 	%p616, 0;
	@%p592 bra 	$L__BB14_98;
	setp.ge.s32 	%p594, %r159, %r45;
	mov.pred 	%p616, -1;
	@%p594 bra 	$L__BB14_98;
	mul.wide.s32 	%rd1444, %r1482, 8;
	add.s64 	%rd1445, %rd5, %rd1444;
	ld.f64 	%fd643, [%rd1445];
	mul.wide.s32 	%rd1446, %r1483, 8;
	add.s64 	%rd1447, %rd5, %rd1446;
	ld.f64 	%fd644, [%rd1447];
	setp.lt.f64 	%p616, %fd643, %fd644;
$L__BB14_98:
	selp.b32 	%r1461, %r1482, %r1483, %p616;
	selp.u32 	%r1417, 1, 0, %p616;
	add.s32 	%r165, %r158, %r1417;
	not.pred 	%p595, %p616;
	selp.u32 	%r1418, 1, 0, %p595;
	add.s32 	%r166, %r159, %r1418;
	@%p616 bra 	$L__BB14_100;
	shl.b32 	%r1419, %r166, 2;
	mov.u32 	%r1420, _ZZN3cub18CUB_300001_SM_10006detail10merge_sort30DeviceMergeSortBlockSortKernelINS2_10policy_hubIN6thrust24THRUST_300001_SM_1000_NS10device_ptrIiEEE9Policy600ES8_PNS0_8NullTypeES8_SC_j4cmpdiSB_EEvbT0_T1_T2_T3_T4_PT6_PT7_T5_NS1_7vsmem_tEE19static_temp_storage;
	add.s32 	%r1421, %r1420, %r1419;
	ld.shared.u32 	%r1483, [%r1421];
	bra.uni 	$L__BB14_101;
$L__BB14_100:
	shl.b32 	%r1422, %r165, 2;
	mov.u32 	%r1423, _ZZN3cub18CUB_300001_SM_10006detail10merge_sort30DeviceMergeSortBlockSortKernelINS2_10policy_hubIN6thrust24THRUST_300001_SM_1000_NS10device_ptrIiEEE9Policy600ES8_PNS0_8NullTypeES8_SC_j4cmpdiSB_EEvbT0_T1_T2_T3_T4_PT6_PT7_T5_NS1_7vsmem_tEE19static_temp_storage;
	add.s32 	%r1424, %r1423, %r1422;
	ld.shared.u32 	%r1482, [%r1424];
$L__BB14_101:
	setp.ge.s32 	%p596, %r165, %r46;
	mov.u32 	%r1513, %r1483;
	@%p596 bra 	$L__BB14_104;
	setp.ge.s32 	%p597, %r166, %r45;
	mov.u32 	%r1513, %r1482;
	@%p597 bra 	$L__BB14_104;
	mul.wide.s32 	%rd1448, %r1482, 8;
	add.s64 	%rd1449, %rd5, %rd1448;
	ld.f64 	%fd645, [%rd1449];
	mul.wide.s32 	%rd1450, %r1483, 8;
	add.s64 	%rd1451, %rd5, %rd1450;
	ld.f64 	%fd646, [%rd1451];
	setp.lt.f64 	%p598, %fd645, %fd646;
	selp.b32 	%r1513, %r1482, %r1483, %p598;
$L__BB14_104:
	shl.b32 	%r1477, %r42, 1;
	setp.lt.u32 	%p599, %r42, 129;
	@%p599 bra 	$L__BB14_2;
	ld.param.s8 	%rs3, [_ZN3cub18CUB_300001_SM_10006detail10merge_sort30DeviceMergeSortBlockSortKernelINS2_10policy_hubIN6thrust24THRUST_300001_SM_1000_NS10device_ptrIiEEE9Policy600ES8_PNS0_8NullTypeES8_SC_j4cmpdiSB_EEvbT0_T1_T2_T3_T4_PT6_PT7_T5_NS1_7vsmem_tE_param_0];
	bar.sync 	0;
	setp.eq.s16 	%p600, %rs3, 0;
	@%p600 bra 	$L__BB14_107;
	st.shared.u32 	[%r6], %r1476;
	st.shared.u32 	[%r6+4], %r1475;
	st.shared.u32 	[%r6+8], %r1474;
	st.shared.u32 	[%r6+12], %r1473;
	st.shared.u32 	[%r6+16], %r1472;
	st.shared.u32 	[%r6+20], %r1471;
	st.shared.u32 	[%r6+24], %r1470;
	st.shared.u32 	[%r6+28], %r1469;
	st.shared.u32 	[%r6+32], %r1468;
	st.shared.u32 	[%r6+36], %r1467;
	st.shared.u32 	[%r6+40], %r1466;
	st.shared.u32 	[%r6+44], %r1465;
	st.shared.u32 	[%r6+48], %r1464;
	st.shared.u32 	[%r6+52], %r1463;
	st.shared.u32 	[%r6+56], %r1462;
	st.shared.u32 	[%r6+60], %r1461;
	st.shared.u32 	[%r6+64], %r1513;
	bar.warp.sync 	-1;
	ld.shared.u32 	%r1425, [%r5];
	ld.shared.u32 	%r1426, [%r5+128];
	ld.shared.u32 	%r1427, [%r5+256];
	ld.shared.u32 	%r1428, [%r5+384];
	ld.shared.u32 	%r1429, [%r5+512];
	ld.shared.u32 	%r1430, [%r5+640];
	ld.shared.u32 	%r1431, [%r5+768];
	ld.shared.u32 	%r1432, [%r5+896];
	ld.shared.u32 	%r1433, [%r5+1024];
	ld.shared.u32 	%r1434, [%r5+1152];
	ld.shared.u32 	%r1435, [%r5+1280];
	ld.shared.u32 	%r1436, [%r5+1408];
	ld.shared.u32 	%r1437, [%r5+1536];
	ld.shared.u32 	%r1438, [%r5+1664];
	ld.shared.u32 	%r1439, [%r5+1792];
	ld.shared.u32 	%r1440, [%r5+1920];
	ld.shared.u32 	%r1441, [%r5+2048];
	cvt.u64.u32 	%rd1452, %r4;
	add.s32 	%r1442, %r3, %r1;
	cvt.u64.u32 	%rd1453, %r1442;
	add.s64 	%rd1454, %rd1453, %rd1452;
	shl.b64 	%rd1455, %rd1454, 2;
	add.s64 	%rd1456, %rd3, %rd1455;
	st.global.u32 	[%rd1456], %r1425;
	st.global.u32 	[%rd1456+128], %r1426;
	st.global.u32 	[%rd1456+256], %r1427;
	st.global.u32 	[%rd1456+384], %r1428;
	st.global.u32 	[%rd1456+512], %r1429;
	st.global.u32 	[%rd1456+640], %r1430;
	st.global.u32 	[%rd1456+768], %r1431;
	st.global.u32 	[%rd1456+896], %r1432;
	st.global.u32 	[%rd1456+1024], %r1433;
	st.global.u32 	[%rd1456+1152], %r1434;
	st.global.u32 	[%rd1456+1280], %r1435;
	st.global.u32 	[%rd1456+1408], %r1436;
	st.global.u32 	[%rd1456+1536], %r1437;
	st.global.u32 	[%rd1456+1664], %r1438;
	st.global.u32 	[%rd1456+1792], %r1439;
	st.global.u32 	[%rd1456+1920], %r1440;
	st.global.u32 	[%rd1456+2048], %r1441;
	bra.uni 	$L__BB14_366;
$L__BB14_107:
	st.shared.u32 	[%r6], %r1476;
	st.shared.u32 	[%r6+4], %r1475;
	st.shared.u32 	[%r6+8], %r1474;
	st.shared.u32 	[%r6+12], %r1473;
	st.shared.u32 	[%r6+16], %r1472;
	st.shared.u32 	[%r6+20], %r1471;
	st.shared.u32 	[%r6+24], %r1470;
	st.shared.u32 	[%r6+28], %r1469;
	st.shared.u32 	[%r6+32], %r1468;
	st.shared.u32 	[%r6+36], %r1467;
	st.shared.u32 	[%r6+40], %r1466;
	st.shared.u32 	[%r6+44], %r1465;
	st.shared.u32 	[%r6+48], %r1464;
	st.shared.u32 	[%r6+52], %r1463;
	st.shared.u32 	[%r6+56], %r1462;
	st.shared.u32 	[%r6+60], %r1461;
	st.shared.u32 	[%r6+64], %r1513;
	bar.warp.sync 	-1;
	ld.shared.u32 	%r1443, [%r5];
	ld.shared.u32 	%r1444, [%r5+128];
	ld.shared.u32 	%r1445, [%r5+256];
	ld.shared.u32 	%r1446, [%r5+384];
	ld.shared.u32 	%r1447, [%r5+512];
	ld.shared.u32 	%r1448, [%r5+640];
	ld.shared.u32 	%r1449, [%r5+768];
	ld.shared.u32 	%r1450, [%r5+896];
	ld.shared.u32 	%r1451, [%r5+1024];
	ld.shared.u32 	%r1452, [%r5+1152];
	ld.shared.u32 	%r1453, [%r5+1280];
	ld.shared.u32 	%r1454, [%r5+1408];
	ld.shared.u32 	%r1455, [%r5+1536];
	ld.shared.u32 	%r1456, [%r5+1664];
	ld.shared.u32 	%r1457, [%r5+1792];
	ld.shared.u32 	%r1458, [%r5+1920];
	ld.shared.u32 	%r1459, [%r5+2048];
	add.s64 	%rd1458, %rd1, %rd833;
	st.global.u32 	[%rd1458], %r1443;
	st.global.u32 	[%rd1458+128], %r1444;
	st.global.u32 	[%rd1458+256], %r1445;
	st.global.u32 	[%rd1458+384], %r1446;
	st.global.u32 	[%rd1458+512], %r1447;
	st.global.u32 	[%rd1458+640], %r1448;
	st.global.u32 	[%rd1458+768], %r1449;
	st.global.u32 	[%rd1458+896], %r1450;
	st.global.u32 	[%rd1458+1024], %r1451;
	st.global.u32 	[%rd1458+1152], %r1452;
	st.global.u32 	[%rd1458+1280], %r1453;
	st.global.u32 	[%rd1458+1408], %r1454;
	st.global.u32 	[%rd1458+1536], %r1455;
	st.global.u32 	[%rd1458+1664], %r1456;
	st.global.u32 	[%rd1458+1792], %r1457;
	st.global.u32 	[%rd1458+1920], %r1458;
	st.global.u32 	[%rd1458+2048], %r1459;
	bra.uni 	$L__BB14_366;
$L__BB14_108:
	sub.s32 	%r501, %r497, %r1;
	min.s32 	%r174, %r501, 4352;
	// begin inline asm
	griddepcontrol.wait;
	// end inline asm
	cvt.u64.u32 	%rd6, %r1;
	mul.wide.u32 	%rd13, %r1, 4;
	add.s64 	%rd14, %rd2, %rd13;
	mov.u32 	%r175, %tid.x;
	ld.global.u32 	%r1530, [%rd14];
	and.b32  	%r502, %r175, 31;
	and.b32  	%r503, %r175, 992;
	mul.lo.s32 	%r504, %r503, 17;
	or.b32  	%r177, %r504, %r502;
	setp.ge.s32 	%p66, %r177, %r174;
	mov.u32 	%r1514, %r1530;
	@%p66 bra 	$L__BB14_110;
	cvt.u64.u32 	%rd15, %r177;
	add.s64 	%rd16, %rd15, %rd6;
	shl.b64 	%rd17, %rd16, 2;
	add.s64 	%rd18, %rd2, %rd17;
	ld.global.u32 	%r1514, [%rd18];
$L__BB14_110:
	add.s32 	%r505, %r177, 32;
	setp.ge.s32 	%p67, %r505, %r174;
	mov.u32 	%r1515, %r1530;
	@%p67 bra 	$L__BB14_112;
	cvt.u64.u32 	%rd19, %r177;
	add.s64 	%rd20, %rd19, %rd6;
	shl.b64 	%rd21, %rd20, 2;
	add.s64 	%rd22, %rd2, %rd21;
	ld.global.u32 	%r1515, [%rd22+128];
$L__BB14_112:
	add.s32 	%r506, %r177, 64;
	setp.ge.s32 	%p68, %r506, %r174;
	mov.u32 	%r1516, %r1530;
	@%p68 bra 	$L__BB14_114;
	cvt.u64.u32 	%rd23, %r177;
	add.s64 	%rd24, %rd23, %rd6;
	shl.b64 	%rd25, %rd24, 2;
	add.s64 	%rd26, %rd2, %rd25;
	ld.global.u32 	%r1516, [%rd26+256];
$L__BB14_114:
	add.s32 	%r507, %r177, 96;
	setp.ge.s32 	%p69, %r507, %r174;
	mov.u32 	%r1517, %r1530;
	@%p69 bra 	$L__BB14_116;
	cvt.u64.u32 	%rd27, %r177;
	add.s64 	%rd28, %rd27, %rd6;
	shl.b64 	%rd29, %rd28, 2;
	add.s64 	%rd30, %rd2, %rd29;
	ld.global.u32 	%r1517, [%rd30+384];
$L__BB14_116:
	add.s32 	%r508, %r177, 128;
	setp.ge.s32 	%p70, %r508, %r174;
	mov.u32 	%r1518, %r1530;
	@%p70 bra 	$L__BB14_118;
	cvt.u64.u32 	%rd31, %r177;
	add.s64 	%rd32, %rd31, %rd6;
	shl.b64 	%rd33, %rd32, 2;
	add.s64 	%rd34, %rd2, %rd33;
	ld.global.u32 	%r1518, [%rd34+512];
$L__BB14_118:
	add.s32 	%r509, %r177, 160;
	setp.ge.s32 	%p71, %r509, %r174;
	mov.u32 	%r1519, %r1530;
	@%p71 bra 	$L__BB14_120;
	cvt.u64.u32 	%rd35, %r177;
	add.s64 	%rd36, %rd35, %rd6;
	shl.b64 	%rd37, %rd36, 2;
	add.s64 	%rd38, %rd2, %rd37;
	ld.global.u32 	%r1519, [%rd38+640];
$L__BB14_120:
	add.s32 	%r190, %r177, 192;
	setp.ge.s32 	%p72, %r190, %r174;
	mov.u32 	%r1520, %r1530;
	@%p72 bra 	$L__BB14_122;
	cvt.u64.u32 	%rd39, %r177;
	add.s64 	%rd40, %rd39, %rd6;
	shl.b64 	%rd41, %rd40, 2;
	add.s64 	%rd42, %rd2, %rd41;
	ld.global.u32 	%r1520, [%rd42+768];
$L__BB14_122:
	add.s32 	%r193, %r177, 224;
	setp.ge.s32 	%p73, %r193, %r174;
	mov.u32 	%r1521, %r1530;
	@%p73 bra 	$L__BB14_124;
	cvt.u64.u32 	%rd43, %r177;
	add.s64 	%rd44, %rd43, %rd6;
	shl.b64 	%rd45, %rd44, 2;
	add.s64 	%rd46, %rd2, %rd45;
	ld.global.u32 	%r1521, [%rd46+896];
$L__BB14_124:
	add.s32 	%r196, %r177, 256;
	setp.ge.s32 	%p74, %r196, %r174;
	mov.u32 	%r1522, %r1530;
	@%p74 bra 	$L__BB14_126;
	cvt.u64.u32 	%rd47, %r177;
	add.s64 	%rd48, %rd47, %rd6;
	shl.b64 	%rd49, %rd48, 2;
	add.s64 	%rd50, %rd2, %rd49;
	ld.global.u32 	%r1522, [%rd50+1024];
$L__BB14_126:
	add.s32 	%r199, %r177, 288;
	setp.ge.s32 	%p75, %r199, %r174;
	mov.u32 	%r1523, %r1530;
	@%p75 bra 	$L__BB14_128;
	cvt.u64.u32 	%rd51, %r177;
	add.s64 	%rd52, %rd51, %rd6;
	shl.b64 	%rd53, %rd52, 2;
	add.s64 	%rd54, %rd2, %rd53;
	ld.global.u32 	%r1523, [%rd54+1152];
$L__BB14_128:
	add.s32 	%r202, %r177, 320;
	setp.ge.s32 	%p76, %r202, %r174;
	mov.u32 	%r1524, %r1530;
	@%p76 bra 	$L__BB14_130;
	cvt.u64.u32 	%rd55, %r177;
	add.s64 	%rd56, %rd55, %rd6;
	shl.b64 	%rd57, %rd56, 2;
	add.s64 	%rd58, %rd2, %rd57;
	ld.global.u32 	%r1524, [%rd58+1280];
$L__BB14_130:
	add.s32 	%r510, %r177, 352;
	setp.ge.s32 	%p77, %r510, %r174;
	mov.u32 	%r1525, %r1530;
	@%p77 bra 	$L__BB14_132;
	cvt.u64.u32 	%rd59, %r177;
	add.s64 	%rd60, %rd59, %rd6;
	shl.b64 	%rd61, %rd60, 2;
	add.s64 	%rd62, %rd2, %rd61;
	ld.global.u32 	%r1525, [%rd62+1408];
$L__BB14_132:
	add.s32 	%r511, %r177, 384;
	setp.ge.s32 	%p78, %r511, %r174;
	mov.u32 	%r1526, %r1530;
	@%p78 bra 	$L__BB14_134;
	cvt.u64.u32 	%rd63, %r177;
	add.s64 	%rd64, %rd63, %rd6;
	shl.b64 	%rd65, %rd64, 2;
	add.s64 	%rd66, %rd2, %rd65;
	ld.global.u32 	%r1526, [%rd66+1536];
$L__BB14_134:
	add.s32 	%r512, %r177, 416;
	setp.ge.s32 	%p79, %r512, %r174;
	mov.u32 	%r1527, %r1530;
	@%p79 bra 	$L__BB14_136;
	cvt.u64.u32 	%rd67, %r177;
	add.s64 	%rd68, %rd67, %rd6;
	shl.b64 	%rd69, %rd68, 2;
	add.s64 	%rd70, %rd2, %rd69;
	ld.global.u32 	%r1527, [%rd70+1664];
$L__BB14_136:
	add.s32 	%r513, %r177, 448;
	setp.ge.s32 	%p80, %r513, %r174;
	mov.u32 	%r1528, %r1530;
	@%p80 bra 	$L__BB14_138;
	cvt.u64.u32 	%rd71, %r177;
	add.s64 	%rd72, %rd71, %rd6;
	shl.b64 	%rd73, %rd72, 2;
	add.s64 	%rd74, %rd2, %rd73;
	ld.global.u32 	%r1528, [%rd74+1792];
$L__BB14_138:
	add.s32 	%r514, %r177, 480;
	setp.ge.s32 	%p81, %r514, %r174;
	mov.u32 	%r1529, %r1530;
	@%p81 bra 	$L__BB14_140;
	cvt.u64.u32 	%rd75, %r177;
	add.s64 	%rd76, %rd75, %rd6;
	shl.b64 	%rd77, %rd76, 2;
	add.s64 	%rd78, %rd2, %rd77;
	ld.global.u32 	%r1529, [%rd78+1920];
$L__BB14_140:
	add.s32 	%r215, %r177, 512;
	setp.ge.s32 	%p82, %r215, %r174;
	@%p82 bra 	$L__BB14_142;
	cvt.u64.u32 	%rd79, %r177;
	add.s64 	%rd80, %rd79, %rd6;
	shl.b64 	%rd81, %rd80, 2;
	add.s64 	%rd82, %rd2, %rd81;
	ld.global.u32 	%r1530, [%rd82+2048];
$L__BB14_142:
	// begin inline asm
	mov.u32 %r515, %laneid;
	// end inline asm
	shr.u32 	%r516, %r175, 5;
	mad.lo.s32 	%r517, %r516, 544, %r515;
	shl.b32 	%r518, %r517, 2;
	mov.u32 	%r519, _ZZN3cub18CUB_300001_SM_10006detail10merge_sort30DeviceMergeSortBlockSortKernelINS2_10policy_hubIN6thrust24THRUST_300001_SM_1000_NS10device_ptrIiEEE9Policy600ES8_PNS0_8NullTypeES8_SC_j4cmpdiSB_EEvbT0_T1_T2_T3_T4_PT6_PT7_T5_NS1_7vsmem_tEE19static_temp_storage;
	add.s32 	%r218, %r519, %r518;
	st.shared.u32 	[%r218], %r1514;
	st.shared.u32 	[%r218+128], %r1515;
	st.shared.u32 	[%r218+256], %r1516;
	st.shared.u32 	[%r218+384], %r1517;
	st.shared.u32 	[%r218+512], %r1518;
	st.shared.u32 	[%r218+640], %r1519;
	st.shared.u32 	[%r218+768], %r1520;
	st.shared.u32 	[%r218+896], %r1521;
	st.shared.u32 	[%r218+1024], %r1522;
	st.shared.u32 	[%r218+1152], %r1523;
	st.shared.u32 	[%r218+1280], %r1524;
	st.shared.u32 	[%r218+1408], %r1525;
	st.shared.u32 	[%r218+1536], %r1526;
	st.shared.u32 	[%r218+1664], %r1527;
	st.shared.u32 	[%r218+1792], %r1528;
	st.shared.u32 	[%r218+1920], %r1529;
	st.shared.u32 	[%r218+2048], %r1530;
	bar.warp.sync 	-1;
	shl.b32 	%r520, %r515, 4;
	add.s32 	%r521, %r517, %r520;
	shl.b32 	%r522, %r521, 2;
	add.s32 	%r219, %r519, %r522;
	ld.shared.u32 	%r1594, [%r219];
	ld.shared.u32 	%r221, [%r219+4];
	ld.shared.u32 	%r222, [%r219+8];
	ld.shared.u32 	%r223, [%r219+12];
	ld.shared.u32 	%r224, [%r219+16];
	ld.shared.u32 	%r225, [%r219+20];
	ld.shared.u32 	%r226, [%r219+24];
	ld.shared.u32 	%r227, [%r219+28];
	ld.shared.u32 	%r228, [%r219+32];
	ld.shared.u32 	%r229, [%r219+36];
	ld.shared.u32 	%r230, [%r219+40];
	ld.shared.u32 	%r231, [%r219+44];
	ld.shared.u32 	%r232, [%r219+48];
	ld.shared.u32 	%r233, [%r219+52];
	ld.shared.u32 	%r234, [%r219+56];
	ld.shared.u32 	%r235, [%r219+60];
	ld.shared.u32 	%r236, [%r219+64];
	bar.sync 	0;
	// begin inline asm
	griddepcontrol.launch_dependents;
	// end inline asm
	mul.lo.s32 	%r237, %r175, 17;
	ld.global.u64 	%rd7, [a_d];
	add.s32 	%r523, %r237, 1;
	setp.ge.u32 	%p83, %r523, %r174;
	mov.u32 	%r1576, %r1594;
	mov.u32 	%r1533, %r1594;
	@%p83 bra 	$L__BB14_145;
	mul.wide.s32 	%rd83, %r1594, 8;
	add.s64 	%rd84, %rd7, %rd83;
	ld.f64 	%fd1, [%rd84];
	mul.wide.s32 	%rd85, %r221, 8;
	add.s64 	%rd86, %rd7, %rd85;
	ld.f64 	%fd2, [%rd86];
	setp.geu.f64 	%p84, %fd1, %fd2;
	mov.u32 	%r1576, %r221;
	@%p84 bra 	$L__BB14_145;
	mov.u32 	%r1533, %r221;
$L__BB14_145:
	add.s32 	%r524, %r237, 2;
	setp.ge.u32 	%p85, %r524, %r174;
	mov.u32 	%r1535, %r1533;
	@%p85 bra 	$L__BB14_148;
	mul.wide.s32 	%rd87, %r1533, 8;
	add.s64 	%rd88, %rd7, %rd87;
	ld.f64 	%fd3, [%rd88];
	mul.wide.s32 	%rd89, %r222, 8;
	add.s64 	%rd90, %rd7, %rd89;
	ld.f64 	%fd4, [%rd90];
	setp.geu.f64 	%p86, %fd3, %fd4;
	mov.u32 	%r1533, %r222;
	@%p86 bra 	$L__BB14_148;
	mov.u32 	%r1535, %r222;
$L__BB14_148:
	add.s32 	%r525, %r237, 3;
	setp.ge.u32 	%p87, %r525, %r174;
	mov.u32 	%r1537, %r1535;
	@%p87 bra 	$L__BB14_151;
	mul.wide.s32 	%rd91, %r1535, 8;
	add.s64 	%rd92, %rd7, %rd91;
	ld.f64 	%fd5, [%rd92];
	mul.wide.s32 	%rd93, %r223, 8;
	add.s64 	%rd94, %rd7, %rd93;
	ld.f64 	%fd6, [%rd94];
	setp.geu.f64 	%p88, %fd5, %fd6;
	mov.u32 	%r1535, %r223;
	@%p88 bra 	$L__BB14_151;
	mov.u32 	%r1537, %r223;
$L__BB14_151:
	add.s32 	%r526, %r237, 4;
	setp.ge.u32 	%p89, %r526, %r174;
	mov.u32 	%r1539, %r1537;
	@%p89 bra 	$L__BB14_154;
	mul.wide.s32 	%rd95, %r1537, 8;
	add.s64 	%rd96, %rd7, %rd95;
	ld.f64 	%fd7, [%rd96];
	mul.wide.s32 	%rd97, %r224, 8;
	add.s64 	%rd98, %rd7, %rd97;
	ld.f64 	%fd8, [%rd98];
	setp.geu.f64 	%p90, %fd7, %fd8;
	mov.u32 	%r1537, %r224;
	@%p90 bra 	$L__BB14_154;
	mov.u32 	%r1539, %r224;
$L__BB14_154:
	add.s32 	%r527, %r237, 5;
	setp.ge.u32 	%p91, %r527, %r174;
	mov.u32 	%r1541, %r1539;
	@%p91 bra 	$L__BB14_157;
	mul.wide.s32 	%rd99, %r1539, 8;
	add.s64 	%rd100, %rd7, %rd99;
	ld.f64 	%fd9, [%rd100];
	mul.wide.s32 	%rd101, %r225, 8;
	add.s64 	%rd102, %rd7, %rd101;
	ld.f64 	%fd10, [%rd102];
	setp.geu.f64 	%p92, %fd9, %fd10;
	mov.u32 	%r1539, %r225;
	@%p92 bra 	$L__BB14_157;
	mov.u32 	%r1541, %r225;
$L__BB14_157:
	add.s32 	%r528, %r237, 6;
	setp.ge.u32 	%p93, %r528, %r174;
	mov.u32 	%r1543, %r1541;
	@%p93 bra 	$L__BB14_160;
	mul.wide.s32 	%rd103, %r1541, 8;
	add.s64 	%rd104, %rd7, %rd103;
	ld.f64 	%fd11, [%rd104];
	mul.wide.s32 	%rd105, %r226, 8;
	add.s64 	%rd106, %rd7, %rd105;
	ld.f64 	%fd12, [%rd106];
	setp.geu.f64 	%p94, %fd11, %fd12;
	mov.u32 	%r1541, %r226;
	@%p94 bra 	$L__BB14_160;
	mov.u32 	%r1543, %r226;
$L__BB14_160:
	add.s32 	%r529, %r237, 7;
	setp.ge.u32 	%p95, %r529, %r174;
	mov.u32 	%r1545, %r1543;
	@%p95 bra 	$L__BB14_163;
	mul.wide.s32 	%rd107, %r1543, 8;
	add.s64 	%rd108, %rd7, %rd107;
	ld.f64 	%fd13, [%rd108];
	mul.wide.s32 	%rd109, %r227, 8;
	add.s64 	%rd110, %rd7, %rd109;
	ld.f64 	%fd14, [%rd110];
	setp.geu.f64 	%p96, %fd13, %fd14;
	mov.u32 	%r1543, %r227;
	@%p96 bra 	$L__BB14_163;
	mov.u32 	%r1545, %r227;
$L__BB14_163:
	add.s32 	%r530, %r237, 8;
	setp.ge.u32 	%p97, %r530, %r174;
	mov.u32 	%r1547, %r1545;
	@%p97 bra 	$L__BB14_166;
	mul.wide.s32 	%rd111, %r1545, 8;
	add.s64 	%rd112, %rd7, %rd111;
	ld.f64 	%fd15, [%rd112];
	mul.wide.s32 	%rd113, %r228, 8;
	add.s64 	%rd114, %rd7, %rd113;
	ld.f64 	%fd16, [%rd114];
	setp.geu.f64 	%p98, %fd15, %fd16;
	mov.u32 	%r1545, %r228;
	@%p98 bra 	$L__BB14_166;
	mov.u32 	%r1547, %r228;
$L__BB14_166:
	add.s32 	%r531, %r237, 9;
	setp.ge.u32 	%p99, %r531, %r174;
	mov.u32 	%r1549, %r1547;
	@%p99 bra 	$L__BB14_169;
	mul.wide.s32 	%rd115, %r1547, 8;
	add.s64 	%rd116, %rd7, %rd115;
	ld.f64 	%fd17, [%rd116];
	mul.wide.s32 	%rd117, %r229, 8;
	add.s64 	%rd118, %rd7, %rd117;
	ld.f64 	%fd18, [%rd118];
	setp.geu.f64 	%p100, %fd17, %fd18;
	mov.u32 	%r1547, %r229;
	@%p100 bra 	$L__BB14_169;
	mov.u32 	%r1549, %r229;
$L__BB14_169:
	add.s32 	%r532, %r237, 10;
	setp.ge.u32 	%p101, %r532, %r174;
	mov.u32 	%r1551, %r1549;
	@%p101 bra 	$L__BB14_172;
	mul.wide.s32 	%rd119, %r1549, 8;
	add.s64 	%rd120, %rd7, %rd119;
	ld.f64 	%fd19, [%rd120];
	mul.wide.s32 	%rd121, %r230, 8;
	add.s64 	%rd122, %rd7, %rd121;
	ld.f64 	%fd20, [%rd122];
	setp.geu.f64 	%p102, %fd19, %fd20;
	mov.u32 	%r1549, %r230;
	@%p102 bra 	$L__BB14_172;
	mov.u32 	%r1551, %r230;
$L__BB14_172:
	add.s32 	%r533, %r237, 11;
	setp.ge.u32 	%p103, %r533, %r174;
	mov.u32 	%r1553, %r1551;
	@%p103 bra 	$L__BB14_175;
	mul.wide.s32 	%rd123, %r1551, 8;
	add.s64 	%rd124, %rd7, %rd123;
	ld.f64 	%fd21, [%rd124];
	mul.wide.s32 	%rd125, %r231, 8;
	add.s64 	%rd126, %rd7, %rd125;
	ld.f64 	%fd22, [%rd126];
	setp.geu.f64 	%p104, %fd21, %fd22;
	mov.u32 	%r1551, %r231;
	@%p104 bra 	$L__BB14_175;
	mov.u32 	%r1553, %r231;
$L__BB14_175:
	add.s32 	%r534, %r237, 12;
	setp.ge.u32 	%p105, %r534, %r174;
	mov.u32 	%r1555, %r1553;
	@%p105 bra 	$L__BB14_178;
	mul.wide.s32 	%rd127, %r1553, 8;
	add.s64 	%rd128, %rd7, %rd127;
	ld.f64 	%fd23, [%rd128];
	mul.wide.s32 	%rd129, %r232, 8;
	add.s64 	%rd130, %rd7, %rd129;
	ld.f64 	%fd24, [%rd130];
	setp.geu.f64 	%p106, %fd23, %fd24;
	mov.u32 	%r1553, %r232;
	@%p106 bra 	$L__BB14_178;
	mov.u32 	%r1555, %r232;
$L__BB14_178:
	add.s32 	%r535, %r237, 13;
	setp.ge.u32 	%p107, %r535, %r174;
	mov.u32 	%r1557, %r1555;
	@%p107 bra 	$L__BB14_181;
	mul.wide.s32 	%rd131, %r1555, 8;
	add.s64 	%rd132, %rd7, %rd131;
	ld.f64 	%fd25, [%rd132];
	mul.wide.s32 	%rd133, %r233, 8;
	add.s64 	%rd134, %rd7, %rd133;
	ld.f64 	%fd26, [%rd134];
	setp.geu.f64 	%p108, %fd25, %fd26;
	mov.u32 	%r1555, %r233;
	@%p108 bra 	$L__BB14_181;
	mov.u32 	%r1557, %r233;
$L__BB14_181:
	add.s32 	%r536, %r237, 14;
	setp.ge.u32 	%p109, %r536, %r174;
	mov.u32 	%r1559, %r1557;
	@%p109 bra 	$L__BB14_184;
	mul.wide.s32 	%rd135, %r1557, 8;
	add.s64 	%rd136, %rd7, %rd135;
	ld.f64 	%fd27, [%rd136];
	mul.wide.s32 	%rd137, %r234, 8;
	add.s64 	%rd138, %rd7, %rd137;
	ld.f64 	%fd28, [%rd138];
	setp.geu.f64 	%p110, %fd27, %fd28;
	mov.u32 	%r1557, %r234;
	@%p110 bra 	$L__BB14_184;
	mov.u32 	%r1559, %r234;
$L__BB14_184:
	add.s32 	%r537, %r237, 15;
	setp.ge.u32 	%p111, %r537, %r174;
	mov.u32 	%r1560, %r1559;
	@%p111 bra 	$L__BB14_187;
	mul.wide.s32 	%rd139, %r1559, 8;
	add.s64 	%rd140, %rd7, %rd139;
	ld.f64 	%fd29, [%rd140];
	mul.wide.s32 	%rd141, %r235, 8;
	add.s64 	%rd142, %rd7, %rd141;
	ld.f64 	%fd30, [%rd142];
	setp.geu.f64 	%p112, %fd29, %fd30;
	mov.u32 	%r1559, %r235;
	@%p112 bra 	$L__BB14_187;
	mov.u32 	%r1560, %r235;
$L__BB14_187:
	add.s32 	%r538, %r237, 16;
	setp.lt.u32 	%p113, %r538, %r174;
	selp.b32 	%r1631, %r236, %r1560, %p113;
	setp.ge.u32 	%p114, %r237, %r174;
	@%p114 bra 	$L__BB14_190;
	mul.wide.s32 	%rd143, %r1576, 8;
	add.s64 	%rd144, %rd7, %rd143;
	ld.f64 	%fd31, [%rd144];
	mul.wide.s32 	%rd145, %r1594, 8;
	add.s64 	%rd146, %rd7, %rd145;
	ld.f64 	%fd32, [%rd146];
	setp.geu.f64 	%p115, %fd31, %fd32;
	selp.b32 	%r539, %r1576, %r1594, %p115;
	selp.b32 	%r540, %r1594, %r1576, %p115;
	mul.wide.s32 	%rd147, %r1535, 8;
	add.s64 	%rd148, %rd7, %rd147;
	ld.f64 	%fd33, [%rd148];
	mul.wide.s32 	%rd149, %r1533, 8;
	add.s64 	%rd150, %rd7, %rd149;
	ld.f64 	%fd34, [%rd150];
	setp.geu.f64 	%p116, %fd33, %fd34;
	selp.b32 	%r541, %r1535, %r1533, %p116;
	selp.b32 	%r542, %r1533, %r1535, %p116;
	mul.wide.s32 	%rd151, %r1539, 8;
	add.s64 	%rd152, %rd7, %rd151;
	ld.f64 	%fd35, [%rd152];
	mul.wide.s32 	%rd153, %r1537, 8;
	add.s64 	%rd154, %rd7, %rd153;
	ld.f64 	%fd36, [%rd154];
	setp.geu.f64 	%p117, %fd35, %fd36;
	selp.b32 	%r543, %r1539, %r1537, %p117;
	selp.b32 	%r544, %r1537, %r1539, %p117;
	mul.wide.s32 	%rd155, %r1543, 8;
	add.s64 	%rd156, %rd7, %rd155;
	ld.f64 	%fd37, [%rd156];
	mul.wide.s32 	%rd157, %r1541, 8;
	add.s64 	%rd158, %rd7, %rd157;
	ld.f64 	%fd38, [%rd158];
	setp.geu.f64 	%p118, %fd37, %fd38;
	selp.b32 	%r545, %r1543, %r1541, %p118;
	selp.b32 	%r546, %r1541, %r1543, %p118;
	mul.wide.s32 	%rd159, %r1547, 8;
	add.s64 	%rd160, %rd7, %rd159;
	ld.f64 	%fd39, [%rd160];
	mul.wide.s32 	%rd161, %r1545, 8;
	add.s64 	%rd162, %rd7, %rd161;
	ld.f64 	%fd40, [%rd162];
	setp.geu.f64 	%p119, %fd39, %fd40;
	selp.b32 	%r547, %r1547, %r1545, %p119;
	selp.b32 	%r548, %r1545, %r1547, %p119;
	mul.wide.s32 	%rd163, %r1551, 8;
	add.s64 	%rd164, %rd7, %rd163;
	ld.f64 	%fd41, [%rd164];
	mul.wide.s32 	%rd165, %r1549, 8;
	add.s64 	%rd166, %rd7, %rd165;
	ld.f64 	%fd42, [%rd166];
	setp.geu.f64 	%p120, %fd41, %fd42;
	selp.b32 	%r549, %r1551, %r1549, %p120;
	selp.b32 	%r550, %r1549, %r1551, %p120;
	mul.wide.s32 	%rd167, %r1555, 8;
	add.s64 	%rd168, %rd7, %rd167;
	ld.f64 	%fd43, [%rd168];
	mul.wide.s32 	%rd169, %r1553, 8;
	add.s64 	%rd170, %rd7, %rd169;
	ld.f64 	%fd44, [%rd170];
	setp.geu.f64 	%p121, %fd43, %fd44;
	selp.b32 	%r551, %r1555, %r1553, %p121;
	selp.b32 	%r552, %r1553, %r1555, %p121;
	mul.wide.s32 	%rd171, %r1559, 8;
	add.s64 	%rd172, %rd7, %rd171;
	ld.f64 	%fd45, [%rd172];
	mul.wide.s32 	%rd173, %r1557, 8;
	add.s64 	%rd174, %rd7, %rd173;
	ld.f64 	%fd46, [%rd174];
	setp.geu.f64 	%p122, %fd45, %fd46;
	selp.b32 	%r553, %r1559, %r1557, %p122;
	selp.b32 	%r554, %r1557, %r1559, %p122;
	mul.wide.s32 	%rd175, %r542, 8;
	add.s64 	%rd176, %rd7, %rd175;
	ld.f64 	%fd47, [%rd176];
	mul.wide.s32 	%rd177, %r539, 8;
	add.s64 	%rd178, %rd7, %rd177;
	ld.f64 	%fd48, [%rd178];
	setp.geu.f64 	%p123, %fd47, %fd48;
	selp.b32 	%r555, %r542, %r539, %p123;
	selp.b32 	%r556, %r539, %r542, %p123;
	mul.wide.s32 	%rd179, %r544, 8;
	add.s64 	%rd180, %rd7, %rd179;
	ld.f64 	%fd49, [%rd180];
	mul.wide.s32 	%rd181, %r541, 8;
	add.s64 	%rd182, %rd7, %rd181;
	ld.f64 	%fd50, [%rd182];
	setp.geu.f64 	%p124, %fd49, %fd50;
	selp.b32 	%r557, %r544, %r541, %p124;
	selp.b32 	%r558, %r541, %r544, %p124;
	mul.wide.s32 	%rd183, %r546, 8;
	add.s64 	%rd184, %rd7, %rd183;
	ld.f64 	%fd51, [%rd184];
	mul.wide.s32 	%rd185, %r543, 8;
	add.s64 	%rd186, %rd7, %rd185;
	ld.f64 	%fd52, [%rd186];
	setp.geu.f64 	%p125, %fd51, %fd52;
	selp.b32 	%r559, %r546, %r543, %p125;
	selp.b32 	%r560, %r543, %r546, %p125;
	mul.wide.s32 	%rd187, %r548, 8;
	add.s64 	%rd188, %rd7, %rd187;
	ld.f64 	%fd53, [%rd188];
	mul.wide.s32 	%rd189, %r545, 8;
	add.s64 	%rd190, %rd7, %rd189;
	ld.f64 	%fd54, [%rd190];
	setp.geu.f64 	%p126, %fd53, %fd54;
	selp.b32 	%r561, %r548, %r545, %p126;
	selp.b32 	%r562, %r545, %r548, %p126;
	mul.wide.s32 	%rd191, %r550, 8;
	add.s64 	%rd192, %rd7, %rd191;
	ld.f64 	%fd55, [%rd192];
	mul.wide.s32 	%rd193, %r547, 8;
	add.s64 	%rd194, %rd7, %rd193;
	ld.f64 	%fd56, [%rd194];
	setp.geu.f64 	%p127, %fd55, %fd56;
	selp.b32 	%r563, %r550, %r547, %p127;
	selp.b32 	%r564, %r547, %r550, %p127;
	mul.wide.s32 	%rd195, %r552, 8;
	add.s64 	%rd196, %rd7, %rd195;
	ld.f64 	%fd57, [%rd196];
	mul.wide.s32 	%rd197, %r549, 8;
	add.s64 	%rd198, %rd7, %rd197;
	ld.f64 	%fd58, [%rd198];
	setp.geu.f64 	%p128, %fd57, %fd58;
	selp.b32 	%r565, %r552, %r549, %p128;
	selp.b32 	%r566, %r549, %r552, %p128;
	mul.wide.s32 	%rd199, %r554, 8;
	add.s64 	%rd200, %rd7, %rd199;
	ld.f64 	%fd59, [%rd200];
	mul.wide.s32 	%rd201, %r551, 8;
	add.s64 	%rd202, %rd7, %rd201;
	ld.f64 	%fd60, [%rd202];
	setp.geu.f64 	%p129, %fd59, %fd60;
	selp.b32 	%r567, %r554, %r551, %p129;
	selp.b32 	%r568, %r551, %r554, %p129;
	mul.wide.s32 	%rd203, %r1631, 8;
	add.s64 	%rd204, %rd7, %rd203;
	ld.f64 	%fd61, [%rd204];
	mul.wide.s32 	%rd205, %r553, 8;
	add.s64 	%rd206, %rd7, %rd205;
	ld.f64 	%fd62, [%rd206];
	setp.geu.f64 	%p130, %fd61, %fd62;
	selp.b32 	%r569, %r1631, %r553, %p130;
	selp.b32 	%r570, %r553, %r1631, %p130;
	mul.wide.s32 	%rd207, %r556, 8;
	add.s64 	%rd208, %rd7, %rd207;
	ld.f64 	%fd63, [%rd208];
	mul.wide.s32 	%rd209, %r540, 8;
	add.s64 	%rd210, %rd7, %rd209;
	ld.f64 	%fd64, [%rd210];
	setp.geu.f64 	%p131, %fd63, %fd64;
	selp.b32 	%r571, %r556, %r540, %p131;
	selp.b32 	%r572, %r540, %r556, %p131;
	mul.wide.s32 	%rd211, %r558, 8;
	add.s64 	%rd212, %rd7, %rd211;
	ld.f64 	%fd65, [%rd212];
	mul.wide.s32 	%rd213, %r555, 8;
	add.s64 	%rd214, %rd7, %rd213;
	ld.f64 	%fd66, [%rd214];
	setp.geu.f64 	%p132, %fd65, %fd66;
	selp.b32 	%r573, %r558, %r555, %p132;
	selp.b32 	%r574, %r555, %r558, %p132;
	mul.wide.s32 	%rd215, %r560, 8;
	add.s64 	%rd216, %rd7, %rd215;
	ld.f64 	%fd67, [%rd216];
	mul.wide.s32 	%rd217, %r557, 8;
	add.s64 	%rd218, %rd7, %rd217;
	ld.f64 	%fd68, [%rd218];
	setp.geu.f64 	%p133, %fd67, %fd68;
	selp.b32 	%r575, %r560, %r557, %p133;
	selp.b32 	%r576, %r557, %r560, %p133;
	mul.wide.s32 	%rd219, %r562, 8;
	add.s64 	%rd220, %rd7, %rd219;
	ld.f64 	%fd69, [%rd220];
	mul.wide.s32 	%rd221, %r559, 8;
	add.s64 	%rd222, %rd7, %rd221;
	ld.f64 	%fd70, [%rd222];
	setp.geu.f64 	%p134, %fd69, %fd70;
	selp.b32 	%r577, %r562, %r559, %p134;
	selp.b32 	%r578, %r559, %r562, %p134;
	mul.wide.s32 	%rd223, %r564, 8;
	add.s64 	%rd224, %rd7, %rd223;
	ld.f64 	%fd71, [%rd224];
	mul.wide.s32 	%rd225, %r561, 8;
	add.s64 	%rd226, %rd7, %rd225;
	ld.f64 	%fd72, [%rd226];
	setp.geu.f64 	%p135, %fd71, %fd72;
	selp.b32 	%r579, %r564, %r561, %p135;
	selp.b32 	%r580, %r561, %r564, %p135;
	mul.wide.s32 	%rd227, %r566, 8;
	add.s64 	%rd228, %rd7, %rd227;
	ld.f64 	%fd73, [%rd228];
	mul.wide.s32 	%rd229, %r563, 8;
	add.s64 	%rd230, %rd7, %rd229;
	ld.f64 	%fd74, [%rd230];
	setp.geu.f64 	%p136, %fd73, %fd74;
	selp.b32 	%r581, %r566, %r563, %p136;
	selp.b32 	%r582, %r563, %r566, %p136;
	mul.wide.s32 	%rd231, %r568, 8;
	add.s64 	%rd232, %rd7, %rd231;
	ld.f64 	%fd75, [%rd232];
	mul.wide.s32 	%rd233, %r565, 8;
	add.s64 	%rd234, %rd7, %rd233;
	ld.f64 	%fd76, [%rd234];
	setp.geu.f64 	%p137, %fd75, %fd76;
	selp.b32 	%r583, %r568, %r565, %p137;
	selp.b32 	%r584, %r565, %r568, %p137;
	mul.wide.s32 	%rd235, %r570, 8;
	add.s64 	%rd236, %rd7, %rd235;
	ld.f64 	%fd77, [%rd236];
	mul.wide.s32 	%rd237, %r567, 8;
	add.s64 	%rd238, %rd7, %rd237;
	ld.f64 	%fd78, [%rd238];
	setp.geu.f64 	%p138, %fd77, %fd78;
	selp.b32 	%r585, %r570, %r567, %p138;
	selp.b32 	%r586, %r567, %r570, %p138;
	mul.wide.s32 	%rd239, %r574, 8;
	add.s64 	%rd240, %rd7, %rd239;
	ld.f64 	%fd79, [%rd240];
	mul.wide.s32 	%rd241, %r571, 8;
	add.s64 	%rd242, %rd7, %rd241;
	ld.f64 	%fd80, [%rd242];
	setp.geu.f64 	%p139, %fd79, %fd80;
	selp.b32 	%r587, %r574, %r571, %p139;
	selp.b32 	%r588, %r571, %r574, %p139;
	mul.wide.s32 	%rd243, %r576, 8;
	add.s64 	%rd244, %rd7, %rd243;
	ld.f64 	%fd81, [%rd244];
	mul.wide.s32 	%rd245, %r573, 8;
	add.s64 	%rd246, %rd7, %rd245;
	ld.f64 	%fd82, [%rd246];
	setp.geu.f64 	%p140, %fd81, %fd82;
	selp.b32 	%r589, %r576, %r573, %p140;
	selp.b32 	%r590, %r573, %r576, %p140;
	mul.wide.s32 	%rd247, %r578, 8;
	add.s64 	%rd248, %rd7, %rd247;
	ld.f64 	%fd83, [%rd248];
	mul.wide.s32 	%rd249, %r575, 8;
	add.s64 	%rd250, %rd7, %rd249;
	ld.f64 	%fd84, [%rd250];
	setp.geu.f64 	%p141, %fd83, %fd84;
	selp.b32 	%r591, %r578, %r575, %p141;
	selp.b32 	%r592, %r575, %r578, %p141;
	mul.wide.s32 	%rd251, %r580, 8;
	add.s64 	%rd252, %rd7, %rd251;
	ld.f64 	%fd85, [%rd252];
	mul.wide.s32 	%rd253, %r577, 8;
	add.s64 	%rd254, %rd7, %rd253;
	ld.f64 	%fd86, [%rd254];
	setp.geu.f64 	%p142, %fd85, %fd86;
	selp.b32 	%r593, %r580, %r577, %p142;
	selp.b32 	%r594, %r577, %r580, %p142;
	mul.wide.s32 	%rd255, %r582, 8;
	add.s64 	%rd256, %rd7, %rd255;
	ld.f64 	%fd87, [%rd256];
	mul.wide.s32 	%rd257, %r579, 8;
	add.s64 	%rd258, %rd7, %rd257;
	ld.f64 	%fd88, [%rd258];
	setp.geu.f64 	%p143, %fd87, %fd88;
	selp.b32 	%r595, %r582, %r579, %p143;
	selp.b32 	%r596, %r579, %r582, %p143;
	mul.wide.s32 	%rd259, %r584, 8;
	add.s64 	%rd260, %rd7, %rd259;
	ld.f64 	%fd89, [%rd260];
	mul.wide.s32 	%rd261, %r581, 8;
	add.s64 	%rd262, %rd7, %rd261;
	ld.f64 	%fd90, [%rd262];
	setp.geu.f64 	%p144, %fd89, %fd90;
	selp.b32 	%r597, %r584, %r581, %p144;
	selp.b32 	%r598, %r581, %r584, %p144;
	mul.wide.s32 	%rd263, %r586, 8;
	add.s64 	%rd264, %rd7, %rd263;
	ld.f64 	%fd91, [%rd264];
	mul.wide.s32 	%rd265, %r583, 8;
	add.s64 	%rd266, %rd7, %rd265;
	ld.f64 	%fd92, [%rd266];
	setp.geu.f64 	%p145, %fd91, %fd92;
	selp.b32 	%r599, %r586, %r583, %p145;
	selp.b32 	%r600, %r583, %r586, %p145;
	mul.wide.s32 	%rd267, %r569, 8;
	add.s64 	%rd268, %rd7, %rd267;
	ld.f64 	%fd93, [%rd268];
	mul.wide.s32 	%rd269, %r585, 8;
	add.s64 	%rd270, %rd7, %rd269;
	ld.f64 	%fd94, [%rd270];
	setp.geu.f64 	%p146, %fd93, %fd94;
	selp.b32 	%r601, %r569, %r585, %p146;
	selp.b32 	%r602, %r585, %r569, %p146;
	mul.wide.s32 	%rd271, %r588, 8;
	add.s64 	%rd272, %rd7, %rd271;
	ld.f64 	%fd95, [%rd272];
	mul.wide.s32 	%rd273, %r572, 8;
	add.s64 	%rd274, %rd7, %rd273;
	ld.f64 	%fd96, [%rd274];
	setp.geu.f64 	%p147, %fd95, %fd96;
	selp.b32 	%r603, %r588, %r572, %p147;
	selp.b32 	%r604, %r572, %r588, %p147;
	mul.wide.s32 	%rd275, %r590, 8;
	add.s64 	%rd276, %rd7, %rd275;
	ld.f64 	%fd97, [%rd276];
	mul.wide.s32 	%rd277, %r587, 8;
	add.s64 	%rd278, %rd7, %rd277;
	ld.f64 	%fd98, [%rd278];
	setp.geu.f64 	%p148, %fd97, %fd98;
	selp.b32 	%r605, %r590, %r587, %p148;
	selp.b32 	%r606, %r587, %r590, %p148;
	mul.wide.s32 	%rd279, %r592, 8;
	add.s64 	%rd280, %rd7, %rd279;
	ld.f64 	%fd99, [%rd280];
	mul.wide.s32 	%rd281, %r589, 8;
	add.s64 	%rd282, %rd7, %rd281;
	ld.f64 	%fd100, [%rd282];
	setp.geu.f64 	%p149, %fd99, %fd100;
	selp.b32 	%r607, %r592, %r589, %p149;
	selp.b32 	%r608, %r589, %r592, %p149;
	mul.wide.s32 	%rd283, %r594, 8;
	add.s64 	%rd284, %rd7, %rd283;
	ld.f64 	%fd101, [%rd284];
	mul.wide.s32 	%rd285, %r591, 8;
	add.s64 	%rd286, %rd7, %rd285;
	ld.f64 	%fd102, [%rd286];
	setp.geu.f64 	%p150, %fd101, %fd102;
	selp.b32 	%r609, %r594, %r591, %p150;
	selp.b32 	%r610, %r591, %r594, %p150;
	mul.wide.s32 	%rd287, %r596, 8;
	add.s64 	%rd288, %rd7, %rd287;
	ld.f64 	%fd103, [%rd288];
	mul.wide.s32 	%rd289, %r593, 8;
	add.s64 	%rd290, %rd7, %rd289;
	ld.f64 	%fd104, [%rd290];
	setp.geu.f64 	%p151, %fd103, %fd104;
	selp.b32 	%r611, %r596, %r593, %p151;
	selp.b32 	%r612, %r593, %r596, %p151;
	mul.wide.s32 	%rd291, %r598, 8;
	add.s64 	%rd292, %rd7, %rd291;
	ld.f64 	%fd105, [%rd292];
	mul.wide.s32 	%rd293, %r595, 8;
	add.s64 	%rd294, %rd7, %rd293;
	ld.f64 	%fd106, [%rd294];
	setp.geu.f64 	%p152, %fd105, %fd106;
	selp.b32 	%r613, %r598, %r595, %p152;
	selp.b32 	%r614, %r595, %r598, %p152;
	mul.wide.s32 	%rd295, %r600, 8;
	add.s64 	%rd296, %rd7, %rd295;
	ld.f64 	%fd107, [%rd296];
	mul.wide.s32 	%rd297, %r597, 8;
	add.s64 	%rd298, %rd7, %rd297;
	ld.f64 	%fd108, [%rd298];
	setp.geu.f64 	%p153, %fd107, %fd108;
	selp.b32 	%r615, %r600, %r597, %p153;
	selp.b32 	%r616, %r597, %r600, %p153;
	mul.wide.s32 	%rd299, %r602, 8;
	add.s64 	%rd300, %rd7, %rd299;
	ld.f64 	%fd109, [%rd300];
	mul.wide.s32 	%rd301, %r599, 8;
	add.s64 	%rd302, %rd7, %rd301;
	ld.f64 	%fd110, [%rd302];
	setp.geu.f64 	%p154, %fd109, %fd110;
	selp.b32 	%r617, %r602, %r599, %p154;
	selp.b32 	%r618, %r599, %r602, %p154;
	mul.wide.s32 	%rd303, %r606, 8;
	add.s64 	%rd304, %rd7, %rd303;
	ld.f64 	%fd111, [%rd304];
	mul.wide.s32 	%rd305, %r603, 8;
	add.s64 	%rd306, %rd7, %rd305;
	ld.f64 	%fd112, [%rd306];
	setp.geu.f64 	%p155, %fd111, %fd112;
	selp.b32 	%r619, %r606, %r603, %p155;
	selp.b32 	%r620, %r603, %r606, %p155;
	mul.wide.s32 	%rd307, %r608, 8;
	add.s64 	%rd308, %rd7, %rd307;
	ld.f64 	%fd113, [%rd308];
	mul.wide.s32 	%rd309, %r605, 8;
	add.s64 	%rd310, %rd7, %rd309;
	ld.f64 	%fd114, [%rd310];
	setp.geu.f64 	%p156, %fd113, %fd114;
	selp.b32 	%r621, %r608, %r605, %p156;
	selp.b32 	%r622, %r605, %r608, %p156;
	mul.wide.s32 	%rd311, %r610, 8;
	add.s64 	%rd312, %rd7, %rd311;
	ld.f64 	%fd115, [%rd312];
	mul.wide.s32 	%rd313, %r607, 8;
	add.s64 	%rd314, %rd7, %rd313;
	ld.f64 	%fd116, [%rd314];
	setp.geu.f64 	%p157, %fd115, %fd116;
	selp.b32 	%r623, %r610, %r607, %p157;
	selp.b32 	%r624, %r607, %r610, %p157;
	mul.wide.s32 	%rd315, %r612, 8;
	add.s64 	%rd316, %rd7, %rd315;
	ld.f64 	%fd117, [%rd316];
	mul.wide.s32 	%rd317, %r609, 8;
	add.s64 	%rd318, %rd7, %rd317;
	ld.f64 	%fd118, [%rd318];
	setp.geu.f64 	%p158, %fd117, %fd118;
	selp.b32 	%r625, %r612, %r609, %p158;
	selp.b32 	%r626, %r609, %r612, %p158;
	mul.wide.s32 	%rd319, %r614, 8;
	add.s64 	%rd320, %rd7, %rd319;
	ld.f64 	%fd119, [%rd320];
	mul.wide.s32 	%rd321, %r611, 8;
	add.s64 	%rd322, %rd7, %rd321;
	ld.f64 	%fd120, [%rd322];
	setp.geu.f64 	%p159, %fd119, %fd120;
	selp.b32 	%r627, %r614, %r611, %p159;
	selp.b32 	%r628, %r611, %r614, %p159;
	mul.wide.s32 	%rd323, %r616, 8;
	add.s64 	%rd324, %rd7, %rd323;
	ld.f64 	%fd121, [%rd324];
	mul.wide.s32 	%rd325, %r613, 8;
	add.s64 	%rd326, %rd7, %rd325;
	ld.f64 	%fd122, [%rd326];
	setp.geu.f64 	%p160, %fd121, %fd122;
	selp.b32 	%r629, %r616, %r613, %p160;
	selp.b32 	%r630, %r613, %r616, %p160;
	mul.wide.s32 	%rd327, %r618, 8;
	add.s64 	%rd328, %rd7, %rd327;
	ld.f64 	%fd123, [%rd328];
	mul.wide.s32 	%rd329, %r615, 8;
	add.s64 	%rd330, %rd7, %rd329;
	ld.f64 	%fd124, [%rd330];
	setp.geu.f64 	%p161, %fd123, %fd124;
	selp.b32 	%r631, %r618, %r615, %p161;
	selp.b32 	%r632, %r615, %r618, %p161;
	mul.wide.s32 	%rd331, %r601, 8;
	add.s64 	%rd332, %rd7, %rd331;
	ld.f64 	%fd125, [%rd332];
	mul.wide.s32 	%rd333, %r617, 8;
	add.s64 	%rd334, %rd7, %rd333;
	ld.f64 	%fd126, [%rd334];
	setp.geu.f64 	%p162, %fd125, %fd126;
	selp.b32 	%r633, %r601, %r617, %p162;
	selp.b32 	%r634, %r617, %r601, %p162;
	mul.wide.s32 	%rd335, %r620, 8;
	add.s64 	%rd336, %rd7, %rd335;
	ld.f64 	%fd127, [%rd336];
	mul.wide.s32 	%rd337, %r604, 8;
	add.s64 	%rd338, %rd7, %rd337;
	ld.f64 	%fd128, [%rd338];
	setp.geu.f64 	%p163, %fd127, %fd128;
	selp.b32 	%r635, %r620, %r604, %p163;
	selp.b32 	%r636, %r604, %r620, %p163;
	mul.wide.s32 	%rd339, %r622, 8;
	add.s64 	%rd340, %rd7, %rd339;
	ld.f64 	%fd129, [%rd340];
	mul.wide.s32 	%rd341, %r619, 8;
	add.s64 	%rd342, %rd7, %rd341;
	ld.f64 	%fd130, [%rd342];
	setp.geu.f64 	%p164, %fd129, %fd130;
	selp.b32 	%r637, %r622, %r619, %p164;
	selp.b32 	%r638, %r619, %r622, %p164;
	mul.wide.s32 	%rd343, %r624, 8;
	add.s64 	%rd344, %rd7, %rd343;
	ld.f64 	%fd131, [%rd344];
	mul.wide.s32 	%rd345, %r621, 8;
	add.s64 	%rd346, %rd7, %rd345;
	ld.f64 	%fd132, [%rd346];
	setp.geu.f64 	%p165, %fd131, %fd132;
	selp.b32 	%r639, %r624, %r621, %p165;
	selp.b32 	%r640, %r621, %r624, %p165;
	mul.wide.s32 	%rd347, %r626, 8;
	add.s64 	%rd348, %rd7, %rd347;
	ld.f64 	%fd133, [%rd348];
	mul.wide.s32 	%rd349, %r623, 8;
	add.s64 	%rd350, %rd7, %rd349;
	ld.f64 	%fd134, [%rd350];
	setp.geu.f64 	%p166, %fd133, %fd134;
	selp.b32 	%r641, %r626, %r623, %p166;
	selp.b32 	%r642, %r623, %r626, %p166;
	mul.wide.s32 	%rd351, %r628, 8;
	add.s64 	%rd352, %rd7, %rd351;
	ld.f64 	%fd135, [%rd352];
	mul.wide.s32 	%rd353, %r625, 8;
	add.s64 	%rd354, %rd7, %rd353;
	ld.f64 	%fd136, [%rd354];
	setp.geu.f64 	%p167, %fd135, %fd136;
	selp.b32 	%r643, %r628, %r625, %p167;
	selp.b32 	%r644, %r625, %r628, %p167;
	mul.wide.s32 	%rd355, %r630, 8;
	add.s64 	%rd356, %rd7, %rd355;
	ld.f64 	%fd137, [%rd356];
	mul.wide.s32 	%rd357, %r627, 8;
	add.s64 	%rd358, %rd7, %rd357;
	ld.f64 	%fd138, [%rd358];
	setp.geu.f64 	%p168, %fd137, %fd138;
	selp.b32 	%r645, %r630, %r627, %p168;
	selp.b32 	%r646, %r627, %r630, %p168;
	mul.wide.s32 	%rd359, %r632, 8;
	add.s64 	%rd360, %rd7, %rd359;
	ld.f64 	%fd139, [%rd360];
	mul.wide.s32 	%rd361, %r629, 8;
	add.s64 	%rd362, %rd7, %rd361;
	ld.f64 	%fd140, [%rd362];
	setp.geu.f64 	%p169, %fd139, %fd140;
	selp.b32 	%r647, %r632, %r629, %p169;
	selp.b32 	%r648, %r629, %r632, %p169;
	mul.wide.s32 	%rd363, %r634, 8;
	add.s64 	%rd364, %rd7, %rd363;
	ld.f64 	%fd141, [%rd364];
	mul.wide.s32 	%rd365, %r631, 8;
	add.s64 	%rd366, %rd7, %rd365;
	ld.f64 	%fd142, [%rd366];
	setp.geu.f64 	%p170, %fd141, %fd142;
	selp.b32 	%r649, %r634, %r631, %p170;
	selp.b32 	%r650, %r631, %r634, %p170;
	mul.wide.s32 	%rd367, %r638, 8;
	add.s64 	%rd368, %rd7, %rd367;
	ld.f64 	%fd143, [%rd368];
	mul.wide.s32 	%rd369, %r635, 8;
	add.s64 	%rd370, %rd7, %rd369;
	ld.f64 	%fd144, [%rd370];
	setp.geu.f64 	%p171, %fd143, %fd144;
	selp.b32 	%r651, %r638, %r635, %p171;
	selp.b32 	%r652, %r635, %r638, %p171;
	mul.wide.s32 	%rd371, %r640, 8;
	add.s64 	%rd372, %rd7, %rd371;
	ld.f64 	%fd145, [%rd372];
	mul.wide.s32 	%rd373, %r637, 8;
	add.s64 	%rd374, %rd7, %rd373;
	ld.f64 	%fd146, [%rd374];
	setp.geu.f64 	%p172, %fd145, %fd146;
	selp.b32 	%r653, %r640, %r637, %p172;
	selp.b32 	%r654, %r637, %r640, %p172;
	mul.wide.s32 	%rd375, %r642, 8;
	add.s64 	%rd376, %rd7, %rd375;
	ld.f64 	%fd147, [%rd376];
	mul.wide.s32 	%rd377, %r639, 8;
	add.s64 	%rd378, %rd7, %rd377;
	ld.f64 	%fd148, [%rd378];
	setp.geu.f64 	%p173, %fd147, %fd148;
	selp.b32 	%r655, %r642, %r639, %p173;
	selp.b32 	%r656, %r639, %r642, %p173;
	mul.wide.s32 	%rd379, %r644, 8;
	add.s64 	%rd380, %rd7, %rd379;
	ld.f64 	%fd149, [%rd380];
	mul.wide.s32 	%rd381, %r641, 8;
	add.s64 	%rd382, %rd7, %rd381;
	ld.f64 	%fd150, [%rd382];
	setp.geu.f64 	%p174, %fd149, %fd150;
	selp.b32 	%r657, %r644, %r641, %p174;
	selp.b32 	%r658, %r641, %r644, %p174;
	mul.wide.s32 	%rd383, %r646, 8;
	add.s64 	%rd384, %rd7, %rd383;
	ld.f64 	%fd151, [%rd384];
	mul.wide.s32 	%rd385, %r643, 8;
	add.s64 	%rd386, %rd7, %rd385;
	ld.f64 	%fd152, [%rd386];
	setp.geu.f64 	%p175, %fd151, %fd152;
	selp.b32 	%r659, %r646, %r643, %p175;
	selp.b32 	%r660, %r643, %r646, %p175;
	mul.wide.s32 	%rd387, %r648, 8;
	add.s64 	%rd388, %rd7, %rd387;
	ld.f64 	%fd153, [%rd388];
	mul.wide.s32 	%rd389, %r645, 8;
	add.s64 	%rd390, %rd7, %rd389;
	ld.f64 	%fd154, [%rd390];
	setp.geu.f64 	%p176, %fd153, %fd154;
	selp.b32 	%r661, %r648, %r645, %p176;
	selp.b32 	%r662, %r645, %r648, %p176;
	mul.wide.s32 	%rd391, %r650, 8;
	add.s64 	%rd392, %rd7, %rd391;
	ld.f64 	%fd155, [%rd392];
	mul.wide.s32 	%rd393, %r647, 8;
	add.s64 	%rd394, %rd7, %rd393;
	ld.f64 	%fd156, [%rd394];
	setp.geu.f64 	%p177, %fd155, %fd156;
	selp.b32 	%r663, %r650, %r647, %p177;
	selp.b32 	%r664, %r647, %r650, %p177;
	mul.wide.s32 	%rd395, %r633, 8;
	add.s64 	%rd396, %rd7, %rd395;
	ld.f64 	%fd157, [%rd396];
	mul.wide.s32 	%rd397, %r649, 8;
	add.s64 	%rd398, %rd7, %rd397;
	ld.f64 	%fd158, [%rd398];
	setp.geu.f64 	%p178, %fd157, %fd158;
	selp.b32 	%r665, %r633, %r649, %p178;
	selp.b32 	%r666, %r649, %r633, %p178;
	mul.wide.s32 	%rd399, %r652, 8;
	add.s64 	%rd400, %rd7, %rd399;
	ld.f64 	%fd159, [%rd400];
	mul.wide.s32 	%rd401, %r636, 8;
	add.s64 	%rd402, %rd7, %rd401;
	ld.f64 	%fd160, [%rd402];
	setp.geu.f64 	%p179, %fd159, %fd160;
	selp.b32 	%r667, %r652, %r636, %p179;
	selp.b32 	%r668, %r636, %r652, %p179;
	mul.wide.s32 	%rd403, %r654, 8;
	add.s64 	%rd404, %rd7, %rd403;
	ld.f64 	%fd161, [%rd404];
	mul.wide.s32 	%rd405, %r651, 8;
	add.s64 	%rd406, %rd7, %rd405;
	ld.f64 	%fd162, [%rd406];
	setp.geu.f64 	%p180, %fd161, %fd162;
	selp.b32 	%r669, %r654, %r651, %p180;
	selp.b32 	%r670, %r651, %r654, %p180;
	mul.wide.s32 	%rd407, %r656, 8;
	add.s64 	%rd408, %rd7, %rd407;
	ld.f64 	%fd163, [%rd408];
	mul.wide.s32 	%rd409, %r653, 8;
	add.s64 	%rd410, %rd7, %rd409;
	ld.f64 	%fd164, [%rd410];
	setp.geu.f64 	%p181, %fd163, %fd164;
	selp.b32 	%r671, %r656, %r653, %p181;
	selp.b32 	%r672, %r653, %r656, %p181;
	mul.wide.s32 	%rd411, %r658, 8;
	add.s64 	%rd412, %rd7, %rd411;
	ld.f64 	%fd165, [%rd412];
	mul.wide.s32 	%rd413, %r655, 8;
	add.s64 	%rd414, %rd7, %rd413;
	ld.f64 	%fd166, [%rd414];
	setp.geu.f64 	%p182, %fd165, %fd166;
	selp.b32 	%r673, %r658, %r655, %p182;
	selp.b32 	%r674, %r655, %r658, %p182;
	mul.wide.s32 	%rd415, %r660, 8;
	add.s64 	%rd416, %rd7, %rd415;
	ld.f64 	%fd167, [%rd416];
	mul.wide.s32 	%rd417, %r657, 8;
	add.s64 	%rd418, %rd7, %rd417;
	ld.f64 	%fd168, [%rd418];
	setp.geu.f64 	%p183, %fd167, %fd168;
	selp.b32 	%r675, %r660, %r657, %p183;
	selp.b32 	%r676, %r657, %r660, %p183;
	mul.wide.s32 	%rd419, %r662, 8;
	add.s64 	%rd420, %rd7, %rd419;
	ld.f64 	%fd169, [%rd420];
	mul.wide.s32 	%rd421, %r659, 8;
	add.s64 	%rd422, %rd7, %rd421;
	ld.f64 	%fd170, [%rd422];
	setp.geu.f64 	%p184, %fd169, %fd170;
	selp.b32 	%r677, %r662, %r659, %p184;
	selp.b32 	%r678, %r659, %r662, %p184;
	mul.wide.s32 	%rd423, %r664, 8;
	add.s64 	%rd424, %rd7, %rd423;
	ld.f64 	%fd171, [%rd424];
	mul.wide.s32 	%rd425, %r661, 8;
	add.s64 	%rd426, %rd7, %rd425;
	ld.f64 	%fd172, [%rd426];
	setp.geu.f64 	%p185, %fd171, %fd172;
	selp.b32 	%r679, %r664, %r661, %p185;
	selp.b32 	%r680, %r661, %r664, %p185;
	mul.wide.s32 	%rd427, %r666, 8;
	add.s64 	%rd428, %rd7, %rd427;
	ld.f64 	%fd173, [%rd428];
	mul.wide.s32 	%rd429, %r663, 8;
	add.s64 	%rd430, %rd7, %rd429;
	ld.f64 	%fd174, [%rd430];
	setp.geu.f64 	%p186, %fd173, %fd174;
	selp.b32 	%r681, %r666, %r663, %p186;
	selp.b32 	%r682, %r663, %r666, %p186;
	mul.wide.s32 	%rd431, %r670, 8;
	add.s64 	%rd432, %rd7, %rd431;
	ld.f64 	%fd175, [%rd432];
	mul.wide.s32 	%rd433, %r667, 8;
	add.s64 	%rd434, %rd7, %rd433;
	ld.f64 	%fd176, [%rd434];
	setp.geu.f64 	%p187, %fd175, %fd176;
	selp.b32 	%r683, %r670, %r667, %p187;
	selp.b32 	%r684, %r667, %r670, %p187;
	mul.wide.s32 	%rd435, %r672, 8;
	add.s64 	%rd436, %rd7, %rd435;
	ld.f64 	%fd177, [%rd436];
	mul.wide.s32 	%rd437, %r669, 8;
	add.s64 	%rd438, %rd7, %rd437;
	ld.f64 	%fd178, [%rd438];
	setp.geu.f64 	%p188, %fd177, %fd178;
	selp.b32 	%r685, %r672, %r669, %p188;
	selp.b32 	%r686, %r669, %r672, %p188;
	mul.wide.s32 	%rd439, %r674, 8;
	add.s64 	%rd440, %rd7, %rd439;
	ld.f64 	%fd179, [%rd440];
	mul.wide.s32 	%rd441, %r671, 8;
	add.s64 	%rd442, %rd7, %rd441;
	ld.f64 	%fd180, [%rd442];
	setp.geu.f64 	%p189, %fd179, %fd180;
	selp.b32 	%r687, %r674, %r671, %p189;
	selp.b32 	%r688, %r671, %r674, %p189;
	mul.wide.s32 	%rd443, %r676, 8;
	add.s64 	%rd444, %rd7, %rd443;
	ld.f64 	%fd181, [%rd444];
	mul.wide.s32 	%rd445, %r673, 8;
	add.s64 	%rd446, %rd7, %rd445;
	ld.f64 	%fd182, [%rd446];
	setp.geu.f64 	%p190, %fd181, %fd182;
	selp.b32 	%r689, %r676, %r673, %p190;
	selp.b32 	%r690, %r673, %r676, %p190;
	mul.wide.s32 	%rd447, %r678, 8;
	add.s64 	%rd448, %rd7, %rd447;
	ld.f64 	%fd183, [%rd448];
	mul.wide.s32 	%rd449, %r675, 8;
	add.s64 	%rd450, %rd7, %rd449;
	ld.f64 	%fd184, [%rd450];
	setp.geu.f64 	%p191, %fd183, %fd184;
	selp.b32 	%r691, %r678, %r675, %p191;
	selp.b32 	%r692, %r675, %r678, %p191;
	mul.wide.s32 	%rd451, %r680, 8;
	add.s64 	%rd452, %rd7, %rd451;
	ld.f64 	%fd185, [%rd452];
	mul.wide.s32 	%rd453, %r677, 8;
	add.s64 	%rd454, %rd7, %rd453;
	ld.f64 	%fd186, [%rd454];
	setp.geu.f64 	%p192, %fd185, %fd186;
	selp.b32 	%r693, %r680, %r677, %p192;
	selp.b32 	%r694, %r677, %r680, %p192;
	mul.wide.s32 	%rd455, %r682, 8;
	add.s64 	%rd456, %rd7, %rd455;
	ld.f64 	%fd187, [%rd456];
	mul.wide.s32 	%rd457, %r679, 8;
	add.s64 	%rd458, %rd7, %rd457;
	ld.f64 	%fd188, [%rd458];
	setp.geu.f64 	%p193, %fd187, %fd188;
	selp.b32 	%r695, %r682, %r679, %p193;
	selp.b32 	%r696, %r679, %r682, %p193;
	mul.wide.s32 	%rd459, %r665, 8;
	add.s64 	%rd460, %rd7, %rd459;
	ld.f64 	%fd189, [%rd460];
	mul.wide.s32 	%rd461, %r681, 8;
	add.s64 	%rd462, %rd7, %rd461;
	ld.f64 	%fd190, [%rd462];
	setp.geu.f64 	%p194, %fd189, %fd190;
	selp.b32 	%r697, %r665, %r681, %p194;
	selp.b32 	%r698, %r681, %r665, %p194;
	mul.wide.s32 	%rd463, %r684, 8;
	add.s64 	%rd464, %rd7, %rd463;
	ld.f64 	%fd191, [%rd464];
	mul.wide.s32 	%rd465, %r668, 8;
	add.s64 	%rd466, %rd7, %rd465;
	ld.f64 	%fd192, [%rd466];
	setp.geu.f64 	%p195, %fd191, %fd192;
	selp.b32 	%r699, %r684, %r668, %p195;
	selp.b32 	%r700, %r668, %r684, %p195;
	mul.wide.s32 	%rd467, %r686, 8;
	add.s64 	%rd468, %rd7, %rd467;
	ld.f64 	%fd193, [%rd468];
	mul.wide.s32 	%rd469, %r683, 8;
	add.s64 	%rd470, %rd7, %rd469;
	ld.f64 	%fd194, [%rd470];
	setp.geu.f64 	%p196, %fd193, %fd194;
	selp.b32 	%r701, %r686, %r683, %p196;
	selp.b32 	%r702, %r683, %r686, %p196;
	mul.wide.s32 	%rd471, %r688, 8;
	add.s64 	%rd472, %rd7, %rd471;
	ld.f64 	%fd195, [%rd472];
	mul.wide.s32 	%rd473, %r685, 8;
	add.s64 	%rd474, %rd7, %rd473;
	ld.f64 	%fd196, [%rd474];
	setp.geu.f64 	%p197, %fd195, %fd196;
	selp.b32 	%r703, %r688, %r685, %p197;
	selp.b32 	%r704, %r685, %r688, %p197;
	mul.wide.s32 	%rd475, %r690, 8;
	add.s64 	%rd476, %rd7, %rd475;
	ld.f64 	%fd197, [%rd476];
	mul.wide.s32 	%rd477, %r687, 8;
	add.s64 	%rd478, %rd7, %rd477;
	ld.f64 	%fd198, [%rd478];
	setp.geu.f64 	%p198, %fd197, %fd198;
	selp.b32 	%r705, %r690, %r687, %p198;
	selp.b32 	%r706, %r687, %r690, %p198;
	mul.wide.s32 	%rd479, %r692, 8;
	add.s64 	%rd480, %rd7, %rd479;
	ld.f64 	%fd199, [%rd480];
	mul.wide.s32 	%rd481, %r689, 8;
	add.s64 	%rd482, %rd7, %rd481;
	ld.f64 	%fd200, [%rd482];
	setp.geu.f64 	%p199, %fd199, %fd200;
	selp.b32 	%r707, %r692, %r689, %p199;
	selp.b32 	%r708, %r689, %r692, %p199;
	mul.wide.s32 	%rd483, %r694, 8;
	add.s64 	%rd484, %rd7, %rd483;
	ld.f64 	%fd201, [%rd484];
	mul.wide.s32 	%rd485, %r691, 8;
	add.s64 	%rd486, %rd7, %rd485;
	ld.f64 	%fd202, [%rd486];
	setp.geu.f64 	%p200, %fd201, %fd202;
	selp.b32 	%r709, %r694, %r691, %p200;
	selp.b32 	%r710, %r691, %r694, %p200;
	mul.wide.s32 	%rd487, %r696, 8;
	add.s64 	%rd488, %rd7, %rd487;
	ld.f64 	%fd203, [%rd488];
	mul.wide.s32 	%rd489, %r693, 8;
	add.s64 	%rd490, %rd7, %rd489;
	ld.f64 	%fd204, [%rd490];
	setp.geu.f64 	%p201, %fd203, %fd204;
	selp.b32 	%r711, %r696, %r693, %p201;
	selp.b32 	%r712, %r693, %r696, %p201;
	mul.wide.s32 	%rd491, %r698, 8;
	add.s64 	%rd492, %rd7, %rd491;
	ld.f64 	%fd205, [%rd492];
	mul.wide.s32 	%rd493, %r695, 8;
	add.s64 	%rd494, %rd7, %rd493;
	ld.f64 	%fd206, [%rd494];
	setp.geu.f64 	%p202, %fd205, %fd206;
	selp.b32 	%r713, %r698, %r695, %p202;
	selp.b32 	%r714, %r695, %r698, %p202;
	mul.wide.s32 	%rd495, %r702, 8;
	add.s64 	%rd496, %rd7, %rd495;
	ld.f64 	%fd207, [%rd496];
	mul.wide.s32 	%rd497, %r699, 8;
	add.s64 	%rd498, %rd7, %rd497;
	ld.f64 	%fd208, [%rd498];
	setp.geu.f64 	%p203, %fd207, %fd208;
	selp.b32 	%r715, %r702, %r699, %p203;
	selp.b32 	%r716, %r699, %r702, %p203;
	mul.wide.s32 	%rd499, %r704, 8;
	add.s64 	%rd500, %rd7, %rd499;
	ld.f64 	%fd209, [%rd500];
	mul.wide.s32 	%rd501, %r701, 8;
	add.s64 	%rd502, %rd7, %rd501;
	ld.f64 	%fd210, [%rd502];
	setp.geu.f64 	%p204, %fd209, %fd210;
	selp.b32 	%r717, %r704, %r701, %p204;
	selp.b32 	%r718, %r701, %r704, %p204;
	mul.wide.s32 	%rd503, %r706, 8;
	add.s64 	%rd504, %rd7, %rd503;
	ld.f64 	%fd211, [%rd504];
	mul.wide.s32 	%rd505, %r703, 8;
	add.s64 	%rd506, %rd7, %rd505;
	ld.f64 	%fd212, [%rd506];
	setp.geu.f64 	%p205, %fd211, %fd212;
	selp.b32 	%r719, %r706, %r703, %p205;
	selp.b32 	%r720, %r703, %r706, %p205;
	mul.wide.s32 	%rd507, %r708, 8;
	add.s64 	%rd508, %rd7, %rd507;
	ld.f64 	%fd213, [%rd508];
	mul.wide.s32 	%rd509, %r705, 8;
	add.s64 	%rd510, %rd7, %rd509;
	ld.f64 	%fd214, [%rd510];
	setp.geu.f64 	%p206, %fd213, %fd214;
	selp.b32 	%r721, %r708, %r705, %p206;
	selp.b32 	%r722, %r705, %r708, %p206;
	mul.wide.s32 	%rd511, %r710, 8;
	add.s64 	%rd512, %rd7, %rd511;
	ld.f64 	%fd215, [%rd512];
	mul.wide.s32 	%rd513, %r707, 8;
	add.s64 	%rd514, %rd7, %rd513;
	ld.f64 	%fd216, [%rd514];
	setp.geu.f64 	%p207, %fd215, %fd216;
	selp.b32 	%r723, %r710, %r707, %p207;
	selp.b32 	%r724, %r707, %r710, %p207;
	mul.wide.s32 	%rd515, %r712, 8;
	add.s64 	%rd516, %rd7, %rd515;
	ld.f64 	%fd217, [%rd516];
	mul.wide.s32 	%rd517, %r709, 8;
	add.s64 	%rd518, %rd7, %rd517;
	ld.f64 	%fd218, [%rd518];
	setp.geu.f64 	%p208, %fd217, %fd218;
	selp.b32 	%r725, %r712, %r709, %p208;
	selp.b32 	%r726, %r709, %r712, %p208;
	mul.wide.s32 	%rd519, %r714, 8;
	add.s64 	%rd520, %rd7, %rd519;
	ld.f64 	%fd219, [%rd520];
	mul.wide.s32 	%rd521, %r711, 8;
	add.s64 	%rd522, %rd7, %rd521;
	ld.f64 	%fd220, [%rd522];
	setp.geu.f64 	%p209, %fd219, %fd220;
	selp.b32 	%r727, %r714, %r711, %p209;
	selp.b32 	%r728, %r711, %r714, %p209;
	mul.wide.s32 	%rd523, %r697, 8;
	add.s64 	%rd524, %rd7, %rd523;
	ld.f64 	%fd221, [%rd524];
	mul.wide.s32 	%rd525, %r713, 8;
	add.s64 	%rd526, %rd7, %rd525;
	ld.f64 	%fd222, [%rd526];
	setp.geu.f64 	%p210, %fd221, %fd222;
	selp.b32 	%r729, %r697, %r713, %p210;
	selp.b32 	%r730, %r713, %r697, %p210;
	mul.wide.s32 	%rd527, %r716, 8;
	add.s64 	%rd528, %rd7, %rd527;
	ld.f64 	%fd223, [%rd528];
	mul.wide.s32 	%rd529, %r700, 8;
	add.s64 	%rd530, %rd7, %rd529;
	ld.f64 	%fd224, [%rd530];
	setp.geu.f64 	%p211, %fd223, %fd224;
	selp.b32 	%r731, %r716, %r700, %p211;
	selp.b32 	%r732, %r700, %r716, %p211;
	mul.wide.s32 	%rd531, %r718, 8;
	add.s64 	%rd532, %rd7, %rd531;
	ld.f64 	%fd225, [%rd532];
	mul.wide.s32 	%rd533, %r715, 8;
	add.s64 	%rd534, %rd7, %rd533;
	ld.f64 	%fd226, [%rd534];
	setp.geu.f64 	%p212, %fd225, %fd226;
	selp.b32 	%r733, %r718, %r715, %p212;
	selp.b32 	%r734, %r715, %r718, %p212;
	mul.wide.s32 	%rd535, %r720, 8;
	add.s64 	%rd536, %rd7, %rd535;
	ld.f64 	%fd227, [%rd536];
	mul.wide.s32 	%rd537, %r717, 8;
	add.s64 	%rd538, %rd7, %rd537;
	ld.f64 	%fd228, [%rd538];
	setp.geu.f64 	%p213, %fd227, %fd228;
	selp.b32 	%r735, %r720, %r717, %p213;
	selp.b32 	%r736, %r717, %r720, %p213;
	mul.wide.s32 	%rd539, %r722, 8;
	add.s64 	%rd540, %rd7, %rd539;
	ld.f64 	%fd229, [%rd540];
	mul.wide.s32 	%rd541, %r719, 8;
	add.s64 	%rd542, %rd7, %rd541;
	ld.f64 	%fd230, [%rd542];
	setp.geu.f64 	%p214, %fd229, %fd230;
	selp.b32 	%r737, %r722, %r719, %p214;
	selp.b32 	%r738, %r719, %r722, %p214;
	mul.wide.s32 	%rd543, %r724, 8;
	add.s64 	%rd544, %rd7, %rd543;
	ld.f64 	%fd231, [%rd544];
	mul.wide.s32 	%rd545, %r721, 8;
	add.s64 	%rd546, %rd7, %rd545;
	ld.f64 	%fd232, [%rd546];
	setp.geu.f64 	%p215, %fd231, %fd232;
	selp.b32 	%r739, %r724, %r721, %p215;
	selp.b32 	%r740, %r721, %r724, %p215;
	mul.wide.s32 	%rd547, %r726, 8;
	add.s64 	%rd548, %rd7, %rd547;
	ld.f64 	%fd233, [%rd548];
	mul.wide.s32 	%rd549, %r723, 8;
	add.s64 	%rd550, %rd7, %rd549;
	ld.f64 	%fd234, [%rd550];
	setp.geu.f64 	%p216, %fd233, %fd234;
	selp.b32 	%r741, %r726, %r723, %p216;
	selp.b32 	%r742, %r723, %r726, %p216;
	mul.wide.s32 	%rd551, %r728, 8;
	add.s64 	%rd552, %rd7, %rd551;
	ld.f64 	%fd235, [%rd552];
	mul.wide.s32 	%rd553, %r725, 8;
	add.s64 	%rd554, %rd7, %rd553;
	ld.f64 	%fd236, [%rd554];
	setp.geu.f64 	%p217, %fd235, %fd236;
	selp.b32 	%r743, %r728, %r725, %p217;
	selp.b32 	%r744, %r725, %r728, %p217;
	mul.wide.s32 	%rd555, %r730, 8;
	add.s64 	%rd556, %rd7, %rd555;
	ld.f64 	%fd237, [%rd556];
	mul.wide.s32 	%rd557, %r727, 8;
	add.s64 	%rd558, %rd7, %rd557;
	ld.f64 	%fd238, [%rd558];
	setp.geu.f64 	%p218, %fd237, %fd238;
	selp.b32 	%r745, %r730, %r727, %p218;
	selp.b32 	%r746, %r727, %r730, %p218;
	mul.wide.s32 	%rd559, %r734, 8;
	add.s64 	%rd560, %rd7, %rd559;
	ld.f64 	%fd239, [%rd560];
	mul.wide.s32 	%rd561, %r731, 8;
	add.s64 	%rd562, %rd7, %rd561;
	ld.f64 	%fd240, [%rd562];
	setp.geu.f64 	%p219, %fd239, %fd240;
	selp.b32 	%r747, %r734, %r731, %p219;
	selp.b32 	%r748, %r731, %r734, %p219;
	mul.wide.s32 	%rd563, %r736, 8;
	add.s64 	%rd564, %rd7, %rd563;
	ld.f64 	%fd241, [%rd564];
	mul.wide.s32 	%rd565, %r733, 8;
	add.s64 	%rd566, %rd7, %rd565;
	ld.f64 	%fd242, [%rd566];
	setp.geu.f64 	%p220, %fd241, %fd242;
	selp.b32 	%r749, %r736, %r733, %p220;
	selp.b32 	%r750, %r733, %r736, %p220;
	mul.wide.s32 	%rd567, %r738, 8;
	add.s64 	%rd568, %rd7, %rd567;
	ld.f64 	%fd243, [%rd568];
	mul.wide.s32 	%rd569, %r735, 8;
	add.s64 	%rd570, %rd7, %rd569;
	ld.f64 	%fd244, [%rd570];
	setp.geu.f64 	%p221, %fd243, %fd244;
	selp.b32 	%r751, %r738, %r735, %p221;
	selp.b32 	%r752, %r735, %r738, %p221;
	mul.wide.s32 	%rd571, %r740, 8;
	add.s64 	%rd572, %rd7, %rd571;
	ld.f64 	%fd245, [%rd572];
	mul.wide.s32 	%rd573, %r737, 8;
	add.s64 	%rd574, %rd7, %rd573;
	ld.f64 	%fd246, [%rd574];
	setp.geu.f64 	%p222, %fd245, %fd246;
	selp.b32 	%r753, %r740, %r737, %p222;
	selp.b32 	%r754, %r737, %r740, %p222;
	mul.wide.s32 	%rd575, %r742, 8;
	add.s64 	%rd576, %rd7, %rd575;
	ld.f64 	%fd247, [%rd576];
	mul.wide.s32 	%rd577, %r739, 8;
	add.s64 	%rd578, %rd7, %rd577;
	ld.f64 	%fd248, [%rd578];
	setp.geu.f64 	%p223, %fd247, %fd248;
	selp.b32 	%r755, %r742, %r739, %p223;
	selp.b32 	%r756, %r739, %r742, %p223;
	mul.wide.s32 	%rd579, %r744, 8;
	add.s64 	%rd580, %rd7, %rd579;
	ld.f64 	%fd249, [%rd580];
	mul.wide.s32 	%rd581, %r741, 8;
	add.s64 	%rd582, %rd7, %rd581;
	ld.f64 	%fd250, [%rd582];
	setp.geu.f64 	%p224, %fd249, %fd250;
	selp.b32 	%r757, %r744, %r741, %p224;
	selp.b32 	%r758, %r741, %r744, %p224;
	mul.wide.s32 	%rd583, %r746, 8;
	add.s64 	%rd584, %rd7, %rd583;
	ld.f64 	%fd251, [%rd584];
	mul.wide.s32 	%rd585, %r743, 8;
	add.s64 	%rd586, %rd7, %rd585;
	ld.f64 	%fd252, [%rd586];
	setp.geu.f64 	%p225, %fd251, %fd252;
	selp.b32 	%r759, %r746, %r743, %p225;
	selp.b32 	%r760, %r743, %r746, %p225;
	mul.wide.s32 	%rd587, %r729, 8;
	add.s64 	%rd588, %rd7, %rd587;
	ld.f64 	%fd253, [%rd588];
	mul.wide.s32 	%rd589, %r745, 8;
	add.s64 	%rd590, %rd7, %rd589;
	ld.f64 	%fd254, [%rd590];
	setp.geu.f64 	%p226, %fd253, %fd254;
	selp.b32 	%r761, %r729, %r745, %p226;
	selp.b32 	%r762, %r745, %r729, %p226;
	mul.wide.s32 	%rd591, %r748, 8;
	add.s64 	%rd592, %rd7, %rd591;
	ld.f64 	%fd255, [%rd592];
	mul.wide.s32 	%rd593, %r732, 8;
	add.s64 	%rd594, %rd7, %rd593;
	ld.f64 	%fd256, [%rd594];
	setp.geu.f64 	%p227, %fd255, %fd256;
	selp.b32 	%r763, %r748, %r732, %p227;
	selp.b32 	%r764, %r732, %r748, %p227;
	mul.wide.s32 	%rd595, %r750, 8;
	add.s64 	%rd596, %rd7, %rd595;
	ld.f64 	%fd257, [%rd596];
	mul.wide.s32 	%rd597, %r747, 8;
	add.s64 	%rd598, %rd7, %rd597;
	ld.f64 	%fd258, [%rd598];
	setp.geu.f64 	%p228, %fd257, %fd258;
	selp.b32 	%r765, %r750, %r747, %p228;
	selp.b32 	%r766, %r747, %r750, %p228;
	mul.wide.s32 	%rd599, %r752, 8;
	add.s64 	%rd600, %rd7, %rd599;
	ld.f64 	%fd259, [%rd600];
	mul.wide.s32 	%rd601, %r749, 8;
	add.s64 	%rd602, %rd7, %rd601;
	ld.f64 	%fd260, [%rd602];
	setp.geu.f64 	%p229, %fd259, %fd260;
	selp.b32 	%r767, %r752, %r749, %p229;
	selp.b32 	%r768, %r749, %r752, %p229;
	mul.wide.s32 	%rd603, %r754, 8;
	add.s64 	%rd604, %rd7, %rd603;
	ld.f64 	%fd261, [%rd604];
	mul.wide.s32 	%rd605, %r751, 8;
	add.s64 	%rd606, %rd7, %rd605;
	ld.f64 	%fd262, [%rd606];
	setp.geu.f64 	%p230, %fd261, %fd262;
	selp.b32 	%r769, %r754, %r751, %p230;
	selp.b32 	%r770, %r751, %r754, %p230;
	mul.wide.s32 	%rd607, %r756, 8;
	add.s64 	%rd608, %rd7, %rd607;
	ld.f64 	%fd263, [%rd608];
	mul.wide.s32 	%rd609, %r753, 8;
	add.s64 	%rd610, %rd7, %rd609;
	ld.f64 	%fd264, [%rd610];
	setp.geu.f64 	%p231, %fd263, %fd264;
	selp.b32 	%r771, %r756, %r753, %p231;
	selp.b32 	%r772, %r753, %r756, %p231;
	mul.wide.s32 	%rd611, %r758, 8;
	add.s64 	%rd612, %rd7, %rd611;
	ld.f64 	%fd265, [%rd612];
	mul.wide.s32 	%rd613, %r755, 8;
	add.s64 	%rd614, %rd7, %rd613;
	ld.f64 	%fd266, [%rd614];
	setp.geu.f64 	%p232, %fd265, %fd266;
	selp.b32 	%r773, %r758, %r755, %p232;
	selp.b32 	%r774, %r755, %r758, %p232;
	mul.wide.s32 	%rd615, %r760, 8;
	add.s64 	%rd616, %rd7, %rd615;
	ld.f64 	%fd267, [%rd616];
	mul.wide.s32 	%rd617, %r757, 8;
	add.s64 	%rd618, %rd7, %rd617;
	ld.f64 	%fd268, [%rd618];
	setp.geu.f64 	%p233, %fd267, %fd268;
	selp.b32 	%r775, %r760, %r757, %p233;
	selp.b32 	%r776, %r757, %r760, %p233;
	mul.wide.s32 	%rd619, %r762, 8;
	add.s64 	%rd620, %rd7, %rd619;
	ld.f64 	%fd269, [%rd620];
	mul.wide.s32 	%rd621, %r759, 8;
	add.s64 	%rd622, %rd7, %rd621;
	ld.f64 	%fd270, [%rd622];
	setp.geu.f64 	%p234, %fd269, %fd270;
	selp.b32 	%r777, %r762, %r759, %p234;
	selp.b32 	%r778, %r759, %r762, %p234;
	mul.wide.s32 	%rd623, %r766, 8;
	add.s64 	%rd624, %rd7, %rd623;
	ld.f64 	%fd271, [%rd624];
	mul.wide.s32 	%rd625, %r763, 8;
	add.s64 	%rd626, %rd7, %rd625;
	ld.f64 	%fd272, [%rd626];
	setp.geu.f64 	%p235, %fd271, %fd272;
	selp.b32 	%r779, %r766, %r763, %p235;
	selp.b32 	%r780, %r763, %r766, %p235;
	mul.wide.s32 	%rd627, %r768, 8;
	add.s64 	%rd628, %rd7, %rd627;
	ld.f64 	%fd273, [%rd628];
	mul.wide.s32 	%rd629, %r765, 8;
	add.s64 	%rd630, %rd7, %rd629;
	ld.f64 	%fd274, [%rd630];
	setp.geu.f64 	%p236, %fd273, %fd274;
	selp.b32 	%r781, %r768, %r765, %p236;
	selp.b32 	%r782, %r765, %r768, %p236;
	mul.wide.s32 	%rd631, %r770, 8;
	add.s64 	%rd632, %rd7, %rd631;
	ld.f64 	%fd275, [%rd632];
	mul.wide.s32 	%rd633, %r767, 8;
	add.s64 	%rd634, %rd7, %rd633;
	ld.f64 	%fd276, [%rd634];
	setp.geu.f64 	%p237, %fd275, %fd276;
	selp.b32 	%r783, %r770, %r767, %p237;
	selp.b32 	%r784, %r767, %r770, %p237;
	mul.wide.s32 	%rd635, %r772, 8;
	add.s64 	%rd636, %rd7, %rd635;
	ld.f64 	%fd277, [%rd636];
	mul.wide.s32 	%rd637, %r769, 8;
	add.s64 	%rd638, %rd7, %rd637;
	ld.f64 	%fd278, [%rd638];
	setp.geu.f64 	%p238, %fd277, %fd278;
	selp.b32 	%r785, %r772, %r769, %p238;
	selp.b32 	%r786, %r769, %r772, %p238;
	mul.wide.s32 	%rd639, %r774, 8;
	add.s64 	%rd640, %rd7, %rd639;
	ld.f64 	%fd279, [%rd640];
	mul.wide.s32 	%rd641, %r771, 8;
	add.s64 	%rd642, %rd7, %rd641;
	ld.f64 	%fd280, [%rd642];
	setp.geu.f64 	%p239, %fd279, %fd280;
	selp.b32 	%r787, %r774, %r771, %p239;
	selp.b32 	%r788, %r771, %r774, %p239;
	mul.wide.s32 	%rd643, %r776, 8;
	add.s64 	%rd644, %rd7, %rd643;
	ld.f64 	%fd281, [%rd644];
	mul.wide.s32 	%rd645, %r773, 8;
	add.s64 	%rd646, %rd7, %rd645;
	ld.f64 	%fd282, [%rd646];
	setp.geu.f64 	%p240, %fd281, %fd282;
	selp.b32 	%r789, %r776, %r773, %p240;
	selp.b32 	%r790, %r773, %r776, %p240;
	mul.wide.s32 	%rd647, %r778, 8;
	add.s64 	%rd648, %rd7, %rd647;
	ld.f64 	%fd283, [%rd648];
	mul.wide.s32 	%rd649, %r775, 8;
	add.s64 	%rd650, %rd7, %rd649;
	ld.f64 	%fd284, [%rd650];
	setp.geu.f64 	%p241, %fd283, %fd284;
	selp.b32 	%r1557, %r778, %r775, %p241;
	selp.b32 	%r791, %r775, %r778, %p241;
	mul.wide.s32 	%rd651, %r761, 8;
	add.s64 	%rd652, %rd7, %rd651;
	ld.f64 	%fd285, [%rd652];
	mul.wide.s32 	%rd653, %r777, 8;
	add.s64 	%rd654, %rd7, %rd653;
	ld.f64 	%fd286, [%rd654];
	setp.geu.f64 	%p242, %fd285, %fd286;
	selp.b32 	%r1631, %r761, %r777, %p242;
	selp.b32 	%r271, %r777, %r761, %p242;
	mul.wide.s32 	%rd655, %r780, 8;
	add.s64 	%rd656, %rd7, %rd655;
	ld.f64 	%fd287, [%rd656];
	mul.wide.s32 	%rd657, %r764, 8;
	add.s64 	%rd658, %rd7, %rd657;
	ld.f64 	%fd288, [%rd658];
	setp.geu.f64 	%p243, %fd287, %fd288;
	selp.b32 	%r1576, %r780, %r764, %p243;
	selp.b32 	%r1594, %r764, %r780, %p243;
	mul.wide.s32 	%rd659, %r782, 8;
	add.s64 	%rd660, %rd7, %rd659;
	ld.f64 	%fd289, [%rd660];
	mul.wide.s32 	%rd661, %r779, 8;
	add.s64 	%rd662, %rd7, %rd661;
	ld.f64 	%fd290, [%rd662];
	setp.geu.f64 	%p244, %fd289, %fd290;
	selp.b32 	%r1535, %r782, %r779, %p244;
	selp.b32 	%r1533, %r779, %r782, %p244;
	mul.wide.s32 	%rd663, %r784, 8;
	add.s64 	%rd664, %rd7, %rd663;
	ld.f64 	%fd291, [%rd664];
	mul.wide.s32 	%rd665, %r781, 8;
	add.s64 	%rd666, %rd7, %rd665;
	ld.f64 	%fd292, [%rd666];
	setp.geu.f64 	%p245, %fd291, %fd292;
	selp.b32 	%r1539, %r784, %r781, %p245;
	selp.b32 	%r1537, %r781, %r784, %p245;
	mul.wide.s32 	%rd667, %r786, 8;
	add.s64 	%rd668, %rd7, %rd667;
	ld.f64 	%fd293, [%rd668];
	mul.wide.s32 	%rd669, %r783, 8;
	add.s64 	%rd670, %rd7, %rd669;
	ld.f64 	%fd294, [%rd670];
	setp.geu.f64 	%p246, %fd293, %fd294;
	selp.b32 	%r1543, %r786, %r783, %p246;
	selp.b32 	%r1541, %r783, %r786, %p246;
	mul.wide.s32 	%rd671, %r788, 8;
	add.s64 	%rd672, %rd7, %rd671;
	ld.f64 	%fd295, [%rd672];
	mul.wide.s32 	%rd673, %r785, 8;
	add.s64 	%rd674, %rd7, %rd673;
	ld.f64 	%fd296, [%rd674];
	setp.geu.f64 	%p247, %fd295, %fd296;
	selp.b32 	%r1547, %r788, %r785, %p247;
	selp.b32 	%r1545, %r785, %r788, %p247;
	mul.wide.s32 	%rd675, %r790, 8;
	add.s64 	%rd676, %rd7, %rd675;
	ld.f64 	%fd297, [%rd676];
	mul.wide.s32 	%rd677, %r787, 8;
	add.s64 	%rd678, %rd7, %rd677;
	ld.f64 	%fd298, [%rd678];
	setp.geu.f64 	%p248, %fd297, %fd298;
	selp.b32 	%r1551, %r790, %r787, %p248;
	selp.b32 	%r1549, %r787, %r790, %p248;
	mul.wide.s32 	%rd679, %r791, 8;
	add.s64 	%rd680, %rd7, %rd679;
	ld.f64 	%fd299, [%rd680];
	mul.wide.s32 	%rd681, %r789, 8;
	add.s64 	%rd682, %rd7, %rd681;
	ld.f64 	%fd300, [%rd682];
	setp.geu.f64 	%p249, %fd299, %fd300;
	selp.b32 	%r1555, %r791, %r789, %p249;
	selp.b32 	%r1553, %r789, %r791, %p249;
	mul.wide.s32 	%rd683, %r271, 8;
	add.s64 	%rd684, %rd7, %rd683;
	ld.f64 	%fd301, [%rd684];
	mul.wide.s32 	%rd685, %r1557, 8;
	add.s64 	%rd686, %rd7, %rd685;
	ld.f64 	%fd302, [%rd686];
	setp.geu.f64 	%p250, %fd301, %fd302;
	mov.u32 	%r1559, %r271;
	@%p250 bra 	$L__BB14_190;
	mov.u32 	%r1559, %r1557;
	mov.u32 	%r1557, %r271;
$L__BB14_190:
	mov.b32 	%r1595, 2;
$L__BB14_191:
	mov.u32 	%r320, %r1595;
	bar.sync 	0;
	add.s32 	%r793, %r320, -1;
	shr.u32 	%r794, %r320, 1;
	mov.u32 	%r795, _ZZN3cub18CUB_300001_SM_10006detail10merge_sort30DeviceMergeSortBlockSortKernelINS2_10policy_hubIN6thrust24THRUST_300001_SM_1000_NS10device_ptrIiEEE9Policy600ES8_PNS0_8NullTypeES8_SC_j4cmpdiSB_EEvbT0_T1_T2_T3_T4_PT6_PT7_T5_NS1_7vsmem_tEE19static_temp_storage;
	mad.lo.s32 	%r796, %r175, 68, %r795;
	st.shared.u32 	[%r796], %r1594;
	st.shared.u32 	[%r796+4], %r1576;
	st.shared.u32 	[%r796+8], %r1533;
	st.shared.u32 	[%r796+12], %r1535;
	st.shared.u32 	[%r796+16], %r1537;
	st.shared.u32 	[%r796+20], %r1539;
	st.shared.u32 	[%r796+24], %r1541;
	st.shared.u32 	[%r796+28], %r1543;
	st.shared.u32 	[%r796+32], %r1545;
	st.shared.u32 	[%r796+36], %r1547;
	st.shared.u32 	[%r796+40], %r1549;
	st.shared.u32 	[%r796+44], %r1551;
	st.shared.u32 	[%r796+48], %r1553;
	st.shared.u32 	[%r796+52], %r1555;
	st.shared.u32 	[%r796+56], %r1557;
	st.shared.u32 	[%r796+60], %r1559;
	st.shared.u32 	[%r796+64], %r1631;
	bar.sync 	0;
	neg.s32 	%r797, %r320;
	and.b32  	%r798, %r175, %r797;
	mul.lo.s32 	%r799, %r798, 17;
	mul.lo.s32 	%r800, %r794, 17;
	and.b32  	%r801, %r793, %r175;
	mul.lo.s32 	%r802, %r801, 17;
	min.s32 	%r321, %r802, %r174;
	min.s32 	%r322, %r799, %r174;
	add.s32 	%r803, %r322, %r800;
	min.s32 	%r323, %r803, %r174;
	add.s32 	%r804, %r323, %r800;
	min.s32 	%r324, %r804, %r174;
	sub.s32 	%r805, %r323, %r322;
	sub.s32 	%r806, %r324, %r323;
	setp.lt.s32 	%p251, %r321, %r806;
	sub.s32 	%r807, %r321, %r806;
	selp.b32 	%r1598, 0, %r807, %p251;
	min.s32 	%r1596, %r805, %r321;
	setp.ge.s32 	%p252, %r1598, %r1596;
	ld.global.u64 	%rd8, [a_d];
	@%p252 bra 	$L__BB14_193;
$L__BB14_192:
	sub.s32 	%r808, %r1596, %r1598;
	shr.u32 	%r809, %r808, 31;
	add.s32 	%r810, %r808, %r809;
	shr.s32 	%r811, %r810, 1;
	add.s32 	%r812, %r811, %r1598;
	add.s32 	%r813, %r812, %r322;
	shl.b32 	%r814, %r813, 2;
	add.s32 	%r816, %r795, %r814;
	ld.shared.u32 	%r817, [%r816];
	not.b32 	%r818, %r812;
	add.s32 	%r819, %r323, %r321;
	add.s32 	%r820, %r819, %r818;
	shl.b32 	%r821, %r820, 2;
	add.s32 	%r822, %r795, %r821;
	ld.shared.u32 	%r823, [%r822];
	mul.wide.s32 	%rd687, %r823, 8;
	add.s64 	%rd688, %rd8, %rd687;
	ld.f64 	%fd303, [%rd688];
	mul.wide.s32 	%rd689, %r817, 8;
	add.s64 	%rd690, %rd8, %rd689;
	ld.f64 	%fd304, [%rd690];
	setp.geu.f64 	%p253, %fd303, %fd304;
	add.s32 	%r824, %r812, 1;
	selp.b32 	%r1598, %r824, %r1598, %p253;
	selp.b32 	%r1596, %r1596, %r812, %p253;
	setp.lt.s32 	%p254, %r1598, %r1596;
	@%p254 bra 	$L__BB14_192;
$L__BB14_193:
	add.s32 	%r332, %r1598, %r322;
	add.s32 	%r825, %r323, %r321;
	sub.s32 	%r333, %r825, %r1598;
	shl.b32 	%r826, %r332, 2;
	add.s32 	%r828, %r795, %r826;
	ld.shared.u32 	%r1601, [%r828];
	shl.b32 	%r829, %r333, 2;
	add.s32 	%r830, %r795, %r829;
	ld.shared.u32 	%r1600, [%r830];
	setp.ge.s32 	%p256, %r333, %r324;
	mov.pred 	%p617, 0;
	@%p256 bra 	$L__BB14_196;
	setp.ge.s32 	%p258, %r332, %r323;
	mov.pred 	%p617, -1;
	@%p258 bra 	$L__BB14_196;
	mul.wide.s32 	%rd691, %r1600, 8;
	add.s64 	%rd692, %rd8, %rd691;
	ld.f64 	%fd305, [%rd692];
	mul.wide.s32 	%rd693, %r1601, 8;
	add.s64 	%rd694, %rd8, %rd693;
	ld.f64 	%fd306, [%rd694];
	setp.lt.f64 	%p617, %fd305, %fd306;
$L__BB14_196:
	selp.b32 	%r1594, %r1600, %r1601, %p617;
	selp.u32 	%r831, 1, 0, %p617;
	add.s32 	%r337, %r333, %r831;
	not.pred 	%p259, %p617;
	selp.u32 	%r832, 1, 0, %p259;
	add.s32 	%r338, %r332, %r832;
	@%p259 bra 	$L__BB14_198;
	shl.b32 	%r836, %r337, 2;
	add.s32 	%r838, %r795, %r836;
	ld.shared.u32 	%r1600, [%r838];
	bra.uni 	$L__BB14_199;
$L__BB14_198:
	shl.b32 	%r833, %r338, 2;
	add.s32 	%r835, %r795, %r833;
	ld.shared.u32 	%r1601, [%r835];
$L__BB14_199:
	setp.ge.s32 	%p261, %r337, %r324;
	mov.pred 	%p618, 0;
	@%p261 bra 	$L__BB14_202;
	setp.ge.s32 	%p263, %r338, %r323;
	mov.pred 	%p618, -1;
	@%p263 bra 	$L__BB14_202;
	mul.wide.s32 	%rd695, %r1600, 8;
	add.s64 	%rd696, %rd8, %rd695;
	ld.f64 	%fd307, [%rd696];
	mul.wide.s32 	%rd697, %r1601, 8;
	add.s64 	%rd698, %rd8, %rd697;
	ld.f64 	%fd308, [%rd698];
	setp.lt.f64 	%p618, %fd307, %fd308;
$L__BB14_202:
	selp.b32 	%r1576, %r1600, %r1601, %p618;
	selp.u32 	%r839, 1, 0, %p618;
	add.s32 	%r344, %r337, %r839;
	not.pred 	%p264, %p618;
	selp.u32 	%r840, 1, 0, %p264;
	add.s32 	%r345, %r338, %r840;
	@%p618 bra 	$L__BB14_204;
	shl.b32 	%r841, %r345, 2;
	add.s32 	%r843, %r795, %r841;
	ld.shared.u32 	%r1601, [%r843];
	bra.uni 	$L__BB14_205;
$L__BB14_204:
	shl.b32 	%r844, %r344, 2;
	add.s32 	%r846, %r795, %r844;
	ld.shared.u32 	%r1600, [%r846];
$L__BB14_205:
	setp.ge.s32 	%p266, %r344, %r324;
	mov.pred 	%p619, 0;
	@%p266 bra 	$L__BB14_208;
	setp.ge.s32 	%p268, %r345, %r323;
	mov.pred 	%p619, -1;
	@%p268 bra 	$L__BB14_208;
	mul.wide.s32 	%rd699, %r1600, 8;
	add.s64 	%rd700, %rd8, %rd699;
	ld.f64 	%fd309, [%rd700];
	mul.wide.s32 	%rd701, %r1601, 8;
	add.s64 	%rd702, %rd8, %rd701;
	ld.f64 	%fd310, [%rd702];
	setp.lt.f64 	%p619, %fd309, %fd310;
$L__BB14_208:
	selp.b32 	%r1533, %r1600, %r1601, %p619;
	selp.u32 	%r847, 1, 0, %p619;
	add.s32 	%r351, %r344, %r847;
	not.pred 	%p269, %p619;
	selp.u32 	%r848, 1, 0, %p269;
	add.s32 	%r352, %r345, %r848;
	@%p619 bra 	$L__BB14_210;
	shl.b32 	%r849, %r352, 2;
	add.s32 	%r851, %r795, %r849;
	ld.shared.u32 	%r1601, [%r851];
	bra.uni 	$L__BB14_211;
$L__BB14_210:
	shl.b32 	%r852, %r351, 2;
	add.s32 	%r854, %r795, %r852;
	ld.shared.u32 	%r1600, [%r854];
$L__BB14_211:
	setp.ge.s32 	%p271, %r351, %r324;
	mov.pred 	%p620, 0;
	@%p271 bra 	$L__BB14_214;
	setp.ge.s32 	%p273, %r352, %r323;
	mov.pred 	%p620, -1;
	@%p273 bra 	$L__BB14_214;
	mul.wide.s32 	%rd703, %r1600, 8;
	add.s64 	%rd704, %rd8, %rd703;
	ld.f64 	%fd311, [%rd704];
	mul.wide.s32 	%rd705, %r1601, 8;
	add.s64 	%rd706, %rd8, %rd705;
	ld.f64 	%fd312, [%rd706];
	setp.lt.f64 	%p620, %fd311, %fd312;
$L__BB14_214:
	selp.b32 	%r1535, %r1600, %r1601, %p620;
	selp.u32 	%r855, 1, 0, %p620;
	add.s32 	%r358, %r351, %r855;
	not.pred 	%p274, %p620;
	selp.u32 	%r856, 1, 0, %p274;
	add.s32 	%r359, %r352, %r856;
	@%p620 bra 	$L__BB14_216;
	shl.b32 	%r857, %r359, 2;
	add.s32 	%r859, %r795, %r857;
	ld.shared.u32 	%r1601, [%r859];
	bra.uni 	$L__BB14_217;
$L__BB14_216:
	shl.b32 	%r860, %r358, 2;
	add.s32 	%r862, %r795, %r860;
	ld.shared.u32 	%r1600, [%r862];
$L__BB14_217:
	setp.ge.s32 	%p276, %r358, %r324;
	mov.pred 	%p621, 0;
	@%p276 bra 	$L__BB14_220;
	setp.ge.s32 	%p278, %r359, %r323;
	mov.pred 	%p621, -1;
	@%p278 bra 	$L__BB14_220;
	mul.wide.s32 	%rd707, %r1600, 8;
	add.s64 	%rd708, %rd8, %rd707;
	ld.f64 	%fd313, [%rd708];
	mul.wide.s32 	%rd709, %r1601, 8;
	add.s64 	%rd710, %rd8, %rd709;
	ld.f64 	%fd314, [%rd710];
	setp.lt.f64 	%p621, %fd313, %fd314;
$L__BB14_220:
	selp.b32 	%r1537, %r1600, %r1601, %p621;
	selp.u32 	%r863, 1, 0, %p621;
	add.s32 	%r365, %r358, %r863;
	not.pred 	%p279, %p621;
	selp.u32 	%r864, 1, 0, %p279;
	add.s32 	%r366, %r359, %r864;
	@%p621 bra 	$L__BB14_222;
	shl.b32 	%r865, %r366, 2;
	add.s32 	%r867, %r795, %r865;
	ld.shared.u32 	%r1601, [%r867];
	bra.uni 	$L__BB14_223;
$L__BB14_222:
	shl.b32 	%r868, %r365, 2;
	add.s32 	%r870, %r795, %r868;
	ld.shared.u32 	%r1600, [%r870];
$L__BB14_223:
	setp.ge.s32 	%p281, %r365, %r324;
	mov.pred 	%p622, 0;
	@%p281 bra 	$L__BB14_226;
	setp.ge.s32 	%p283, %r366, %r323;
	mov.pred 	%p622, -1;
	@%p283 bra 	$L__BB14_226;
	mul.wide.s32 	%rd711, %r1600, 8;
	add.s64 	%rd712, %rd8, %rd711;
	ld.f64 	%fd315, [%rd712];
	mul.wide.s32 	%rd713, %r1601, 8;
	add.s64 	%rd714, %rd8, %rd713;
	ld.f64 	%fd316, [%rd714];
	setp.lt.f64 	%p622, %fd315, %fd316;
$L__BB14_226:
	selp.b32 	%r1539, %r1600, %r1601, %p622;
	selp.u32 	%r871, 1, 0, %p622;
	add.s32 	%r372, %r365, %r871;
	not.pred 	%p284, %p622;
	selp.u32 	%r872, 1, 0, %p284;
	add.s32 	%r373, %r366, %r872;
	@%p622 bra 	$L__BB14_228;
	shl.b32 	%r873, %r373, 2;
	add.s32 	%r875, %r795, %r873;
	ld.shared.u32 	%r1601, [%r875];
	bra.uni 	$L__BB14_229;
$L__BB14_228:
	shl.b32 	%r876, %r372, 2;
	add.s32 	%r878, %r795, %r876;
	ld.shared.u32 	%r1600, [%r878];
$L__BB14_229:
	setp.ge.s32 	%p286, %r372, %r324;
	mov.pred 	%p623, 0;
	@%p286 bra 	$L__BB14_232;
	setp.ge.s32 	%p288, %r373, %r323;
	mov.pred 	%p623, -1;
	@%p288 bra 	$L__BB14_232;
	mul.wide.s32 	%rd715, %r1600, 8;
	add.s64 	%rd716, %rd8, %rd715;
	ld.f64 	%fd317, [%rd716];
	mul.wide.s32 	%rd717, %r1601, 8;
	add.s64 	%rd718, %rd8, %rd717;
	ld.f64 	%fd318, [%rd718];
	setp.lt.f64 	%p623, %fd317, %fd318;
$L__BB14_232:
	selp.b32 	%r1541, %r1600, %r1601, %p623;
	selp.u32 	%r879, 1, 0, %p623;
	add.s32 	%r379, %r372, %r879;
	not.pred 	%p289, %p623;
	selp.u32 	%r880, 1, 0, %p289;
	add.s32 	%r380, %r373, %r880;
	@%p623 bra 	$L__BB14_234;
	shl.b32 	%r881, %r380, 2;
	add.s32 	%r883, %r795, %r881;
	ld.shared.u32 	%r1601, [%r883];
	bra.uni 	$L__BB14_235;
$L__BB14_234:
	shl.b32 	%r884, %r379, 2;
	add.s32 	%r886, %r795, %r884;
	ld.shared.u32 	%r1600, [%r886];
$L__BB14_235:
	setp.ge.s32 	%p291, %r379, %r324;
	mov.pred 	%p624, 0;
	@%p291 bra 	$L__BB14_238;
	setp.ge.s32 	%p293, %r380, %r323;
	mov.pred 	%p624, -1;
	@%p293 bra 	$L__BB14_238;
	mul.wide.s32 	%rd719, %r1600, 8;
	add.s64 	%rd720, %rd8, %rd719;
	ld.f64 	%fd319, [%rd720];
	mul.wide.s32 	%rd721, %r1601, 8;
	add.s64 	%rd722, %rd8, %rd721;
	ld.f64 	%fd320, [%rd722];
	setp.lt.f64 	%p624, %fd319, %fd320;
$L__BB14_238:
	selp.b32 	%r1543, %r1600, %r1601, %p624;
	selp.u32 	%r887, 1, 0, %p624;
	add.s32 	%r386, %r379, %r887;
	not.pred 	%p294, %p624;
	selp.u32 	%r888, 1, 0, %p294;
	add.s32 	%r387, %r380, %r888;
	@%p624 bra 	$L__BB14_240;
	shl.b32 	%r889, %r387, 2;
	mov.u32 	%r890, _ZZN3cub18CUB_300001_SM_10006detail10merge_sort30DeviceMergeSortBlockSortKernelINS2_10policy_hubIN6thrust24THRUST_300001_SM_1000_NS10device_ptrIiEEE9Policy600ES8_PNS0_8NullTypeES8_SC_j4cmpdiSB_EEvbT0_T1_T2_T3_T4_PT6_PT7_T5_NS1_7vsmem_tEE19static_temp_storage;
	add.s32 	%r891, %r890, %r889;
	ld.shared.u32 	%r1601, [%r891];
	bra.uni 	$L__BB14_241;
$L__BB14_240:
	shl.b32 	%r892, %r386, 2;
	mov.u32 	%r893, _ZZN3cub18CUB_300001_SM_10006detail10merge_sort30DeviceMergeSortBlockSortKernelINS2_10policy_hubIN6thrust24THRUST_300001_SM_1000_NS10device_ptrIiEEE9Policy600ES8_PNS0_8NullTypeES8_SC_j4cmpdiSB_EEvbT0_T1_T2_T3_T4_PT6_PT7_T5_NS1_7vsmem_tEE19static_temp_storage;
	add.s32 	%r894, %r893, %r892;
	ld.shared.u32 	%r1600, [%r894];
$L__BB14_241:
	setp.ge.s32 	%p296, %r386, %r324;
	mov.pred 	%p625, 0;
	@%p296 bra 	$L__BB14_244;
	setp.ge.s32 	%p298, %r387, %r323;
	mov.pred 	%p625, -1;
	@%p298 bra 	$L__BB14_244;
	mul.wide.s32 	%rd723, %r1600, 8;
	add.s64 	%rd724, %rd8, %rd723;
	ld.f64 	%fd321, [%rd724];
	mul.wide.s32 	%rd725, %r1601, 8;
	add.s64 	%rd726, %rd8, %rd725;
	ld.f64 	%fd322, [%rd726];
	setp.lt.f64 	%p625, %fd321, %fd322;
$L__BB14_244:
	selp.b32 	%r1545, %r1600, %r1601, %p625;
	selp.u32 	%r895, 1, 0, %p625;
	add.s32 	%r393, %r386, %r895;
	not.pred 	%p299, %p625;
	selp.u32 	%r896, 1, 0, %p299;
	add.s32 	%r394, %r387, %r896;
	@%p625 bra 	$L__BB14_246;
	shl.b32 	%r897, %r394, 2;
	mov.u32 	%r898, _ZZN3cub18CUB_300001_SM_10006detail10merge_sort30DeviceMergeSortBlockSortKernelINS2_10policy_hubIN6thrust24THRUST_300001_SM_1000_NS10device_ptrIiEEE9Policy600ES8_PNS0_8NullTypeES8_SC_j4cmpdiSB_EEvbT0_T1_T2_T3_T4_PT6_PT7_T5_NS1_7vsmem_tEE19static_temp_storage;
	add.s32 	%r899, %r898, %r897;
	ld.shared.u32 	%r1601, [%r899];
	bra.uni 	$L__BB14_247;
$L__BB14_246:
	shl.b32 	%r900, %r393, 2;
	mov.u32 	%r901, _ZZN3cub18CUB_300001_SM_10006detail10merge_sort30DeviceMergeSortBlockSortKernelINS2_10policy_hubIN6thrust24THRUST_300001_SM_1000_NS10device_ptrIiEEE9Policy600ES8_PNS0_8NullTypeES8_SC_j4cmpdiSB_EEvbT0_T1_T2_T3_T4_PT6_PT7_T5_NS1_7vsmem_tEE19static_temp_storage;
	add.s32 	%r902, %r901, %r900;
	ld.shared.u32 	%r1600, [%r902];
$L__BB14_247:
	setp.ge.s32 	%p301, %r393, %r324;
	mov.pred 	%p626, 0;
	@%p301 bra 	$L__BB14_250;
	setp.ge.s32 	%p303, %r394, %r323;
	mov.pred 	%p626, -1;
	@%p303 bra 	$L__BB14_250;
	mul.wide.s32 	%rd727, %r1600, 8;
	add.s64 	%rd728, %rd8, %rd727;
	ld.f64 	%fd323, [%rd728];
	mul.wide.s32 	%rd729, %r1601, 8;
	add.s64 	%rd730, %rd8, %rd729;
	ld.f64 	%fd324, [%rd730];
	setp.lt.f64 	%p626, %fd323, %fd324;
$L__BB14_250:
	selp.b32 	%r1547, %r1600, %r1601, %p626;
	selp.u32 	%r903, 1, 0, %p626;
	add.s32 	%r400, %r393, %r903;
	not.pred 	%p304, %p626;
	selp.u32 	%r904, 1, 0, %p304;
	add.s32 	%r401, %r394, %r904;
	@%p626 bra 	$L__BB14_252;
	shl.b32 	%r905, %r401, 2;
	mov.u32 	%r906, _ZZN3cub18CUB_300001_SM_10006detail10merge_sort30DeviceMergeSortBlockSortKernelINS2_10policy_hubIN6thrust24THRUST_300001_SM_1000_NS10device_ptrIiEEE9Policy600ES8_PNS0_8NullTypeES8_SC_j4cmpdiSB_EEvbT0_T1_T2_T3_T4_PT6_PT7_T5_NS1_7vsmem_tEE19static_temp_storage;
	add.s32 	%r907, %r906, %r905;
	ld.shared.u32 	%r1601, [%r907];
	bra.uni 	$L__BB14_253;
$L__BB14_252:
	shl.b32 	%r908, %r400, 2;
	mov.u32 	%r909, _ZZN3cub18CUB_300001_SM_10006detail10merge_sort30DeviceMergeSortBlockSortKernelINS2_10policy_hubIN6thrust24THRUST_300001_SM_1000_NS10device_ptrIiEEE9Policy600ES8_PNS0_8NullTypeES8_SC_j4cmpdiSB_EEvbT0_T1_T2_T3_T4_PT6_PT7_T5_NS1_7vsmem_tEE19static_temp_storage;
	add.s32 	%r910, %r909, %r908;
	ld.shared.u32 	%r1600, [%r910];
$L__BB14_253:
	setp.ge.s32 	%p306, %r400, %r324;
	mov.pred 	%p627, 0;
	@%p306 bra 	$L__BB14_256;
	setp.ge.s32 	%p308, %r401, %r323;
	mov.pred 	%p627, -1;
	@%p308 bra 	$L__BB14_256;
	mul.wide.s32 	%rd731, %r1600, 8;
	add.s64 	%rd732, %rd8, %rd731;
	ld.f64 	%fd325, [%rd732];
	mul.wide.s32 	%rd733, %r1601, 8;
	add.s64 	%rd734, %rd8, %rd733;
	ld.f64 	%fd326, [%rd734];
	setp.lt.f64 	%p627, %fd325, %fd326;
$L__BB14_256:
	selp.b32 	%r1549, %r1600, %r1601, %p627;
	selp.u32 	%r911, 1, 0, %p627;
	add.s32 	%r407, %r400, %r911;
	not.pred 	%p309, %p627;
	selp.u32 	%r912, 1, 0, %p309;
	add.s32 	%r408, %r401, %r912;
	@%p627 bra 	$L__BB14_258;
	shl.b32 	%r913, %r408, 2;
	mov.u32 	%r914, _ZZN3cub18CUB_300001_SM_10006detail10merge_sort30DeviceMergeSortBlockSortKernelINS2_10policy_hubIN6thrust24THRUST_300001_SM_1000_NS10device_ptrIiEEE9Policy600ES8_PNS0_8NullTypeES8_SC_j4cmpdiSB_EEvbT0_T1_T2_T3_T4_PT6_PT7_T5_NS1_7vsmem_tEE19static_temp_storage;
	add.s32 	%r915, %r914, %r913;
	ld.shared.u32 	%r1601, [%r915];
	bra.uni 	$L__BB14_259;
$L__BB14_258:
	shl.b32 	%r916, %r407, 2;
	mov.u32 	%r917, _ZZN3cub18CUB_300001_SM_10006detail10merge_sort30DeviceMergeSortBlockSortKernelINS2_10policy_hubIN6thrust24THRUST_300001_SM_1000_NS10device_ptrIiEEE9Policy600ES8_PNS0_8NullTypeES8_SC_j4cmpdiSB_EEvbT0_T1_T2_T3_T4_PT6_PT7_T5_NS1_7vsmem_tEE19static_temp_storage;
	add.s32 	%r918, %r917, %r916;
	ld.shared.u32 	%r1600, [%r918];
$L__BB14_259:
	setp.ge.s32 	%p311, %r407, %r324;
	mov.pred 	%p628, 0;
	@%p311 bra 	$L__BB14_262;
	setp.ge.s32 	%p313, %r408, %r323;
	mov.pred 	%p628, -1;
	@%p313 bra 	$L__BB14_262;
	mul.wide.s32 	%rd735, %r1600, 8;
	add.s64 	%rd736, %rd8, %rd735;
	ld.f64 	%fd327, [%rd736];
	mul.wide.s32 	%rd737, %r1601, 8;
	add.s64 	%rd738, %rd8, %rd737;
	ld.f64 	%fd328, [%rd738];
	setp.lt.f64 	%p628, %fd327, %fd328;
$L__BB14_262:
	selp.b32 	%r1551, %r1600, %r1601, %p628;
	selp.u32 	%r919, 1, 0, %p628;
	add.s32 	%r414, %r407, %r919;
	not.pred 	%p314, %p628;
	selp.u32 	%r920, 1, 0, %p314;
	add.s32 	%r415, %r408, %r920;
	@%p628 bra 	$L__BB14_264;
	shl.b32 	%r921, %r415, 2;
	mov.u32 	%r922, _ZZN3cub18CUB_300001_SM_10006detail10merge_sort30DeviceMergeSortBlockSortKernelINS2_10policy_hubIN6thrust24THRUST_300001_SM_1000_NS10device_ptrIiEEE9Policy600ES8_PNS0_8NullTypeES8_SC_j4cmpdiSB_EEvbT0_T1_T2_T3_T4_PT6_PT7_T5_NS1_7vsmem_tEE19static_temp_storage;
	add.s32 	%r923, %r922, %r921;
	ld.shared.u32 	%r1601, [%r923];
	bra.uni 	$L__BB14_265;
$L__BB14_264:
	shl.b32 	%r924, %r414, 2;
	mov.u32 	%r925, _ZZN3cub18CUB_300001_SM_10006detail10merge_sort30DeviceMergeSortBlockSortKernelINS2_10policy_hubIN6thrust24THRUST_300001_SM_1000_NS10device_ptrIiEEE9Policy600ES8_PNS0_8NullTypeES8_SC_j4cmpdiSB_EEvbT0_T1_T2_T3_T4_PT6_PT7_T5_NS1_7vsmem_tEE19static_temp_storage;
	add.s32 	%r926, %r925, %r924;
	ld.shared.u32 	%r1600, [%r926];
$L__BB14_265:
	setp.ge.s32 	%p316, %r414, %r324;
	mov.pred 	%p629, 0;
	@%p316 bra 	$L__BB14_268;
	setp.ge.s32 	%p318, %r415, %r323;
	mov.pred 	%p629, -1;
	@%p318 bra 	$L__BB14_268;
	mul.wide.s32 	%rd739, %r1600, 8;
	add.s64 	%rd740, %rd8, %rd739;
	ld.f64 	%fd329, [%rd740];
	mul.wide.s32 	%rd741, %r1601, 8;
	add.s64 	%rd742, %rd8, %rd741;
	ld.f64 	%fd330, [%rd742];
	setp.lt.f64 	%p629, %fd329, %fd330;
$L__BB14_268:
	selp.b32 	%r1553, %r1600, %r1601, %p629;
	selp.u32 	%r927, 1, 0, %p629;
	add.s32 	%r421, %r414, %r927;
	not.pred 	%p319, %p629;
	selp.u32 	%r928, 1, 0, %p319;
	add.s32 	%r422, %r415, %r928;
	@%p629 bra 	$L__BB14_270;
	shl.b32 	%r929, %r422, 2;
	mov.u32 	%r930, _ZZN3cub18CUB_300001_SM_10006detail10merge_sort30DeviceMergeSortBlockSortKernelINS2_10policy_hubIN6thrust24THRUST_300001_SM_1000_NS10device_ptrIiEEE9Policy600ES8_PNS0_8NullTypeES8_SC_j4cmpdiSB_EEvbT0_T1_T2_T3_T4_PT6_PT7_T5_NS1_7vsmem_tEE19static_temp_storage;
	add.s32 	%r931, %r930, %r929;
	ld.shared.u32 	%r1601, [%r931];
	bra.uni 	$L__BB14_271;
$L__BB14_270:
	shl.b32 	%r932, %r421, 2;
	mov.u32 	%r933, _ZZN3cub18CUB_300001_SM_10006detail10merge_sort30DeviceMergeSortBlockSortKernelINS2_10policy_hubIN6thrust24THRUST_300001_SM_1000_NS10device_ptrIiEEE9Policy600ES8_PNS0_8NullTypeES8_SC_j4cmpdiSB_EEvbT0_T1_T2_T3_T4_PT6_PT7_T5_NS1_7vsmem_tEE19static_temp_storage;
	add.s32 	%r934, %r933, %r932;
	ld.shared.u32 	%r1600, [%r934];
$L__BB14_271:
	setp.ge.s32 	%p321, %r421, %r324;
	mov.pred 	%p630, 0;
	@%p321 bra 	$L__BB14_274;
	setp.ge.s32 	%p323, %r422, %r323;
	mov.pred 	%p630, -1;
	@%p323 bra 	$L__BB14_274;
	mul.wide.s32 	%rd743, %r1600, 8;
	add.s64 	%rd744, %rd8, %rd743;
	ld.f64 	%fd331, [%rd744];
	mul.wide.s32 	%rd745, %r1601, 8;
	add.s64 	%rd746, %rd8, %rd745;
	ld.f64 	%fd332, [%rd746];
	setp.lt.f64 	%p630, %fd331, %fd332;
$L__BB14_274:
	selp.b32 	%r1555, %r1600, %r1601, %p630;
	selp.u32 	%r935, 1, 0, %p630;
	add.s32 	%r428, %r421, %r935;
	not.pred 	%p324, %p630;
	selp.u32 	%r936, 1, 0, %p324;
	add.s32 	%r429, %r422, %r936;
	@%p630 bra 	$L__BB14_276;
	shl.b32 	%r937, %r429, 2;
	mov.u32 	%r938, _ZZN3cub18CUB_300001_SM_10006detail10merge_sort30DeviceMergeSortBlockSortKernelINS2_10policy_hubIN6thrust24THRUST_300001_SM_1000_NS10device_ptrIiEEE9Policy600ES8_PNS0_8NullTypeES8_SC_j4cmpdiSB_EEvbT0_T1_T2_T3_T4_PT6_PT7_T5_NS1_7vsmem_tEE19static_temp_storage;
	add.s32 	%r939, %r938, %r937;
	ld.shared.u32 	%r1601, [%r939];
	bra.uni 	$L__BB14_277;
$L__BB14_276:
	shl.b32 	%r940, %r428, 2;
	mov.u32 	%r941, _ZZN3cub18CUB_300001_SM_10006detail10merge_sort30DeviceMergeSortBlockSortKernelINS2_10policy_hubIN6thrust24THRUST_300001_SM_1000_NS10device_ptrIiEEE9Policy600ES8_PNS0_8NullTypeES8_SC_j4cmpdiSB_EEvbT0_T1_T2_T3_T4_PT6_PT7_T5_NS1_7vsmem_tEE19static_temp_storage;
	add.s32 	%r942, %r941, %r940;
	ld.shared.u32 	%r1600, [%r942];
$L__BB14_277:
	setp.ge.s32 	%p326, %r428, %r324;
	mov.pred 	%p631, 0;
	@%p326 bra 	$L__BB14_280;
	setp.ge.s32 	%p328, %r429, %r323;
	mov.pred 	%p631, -1;
	@%p328 bra 	$L__BB14_280;
	mul.wide.s32 	%rd747, %r1600, 8;
	add.s64 	%rd748, %rd8, %rd747;
	ld.f64 	%fd333, [%rd748];
	mul.wide.s32 	%rd749, %r1601, 8;
	add.s64 	%rd750, %rd8, %rd749;
	ld.f64 	%fd334, [%rd750];
	setp.lt.f64 	%p631, %fd333, %fd334;
$L__BB14_280:
	selp.b32 	%r1557, %r1600, %r1601, %p631;
	selp.u32 	%r943, 1, 0, %p631;
	add.s32 	%r435, %r428, %r943;
	not.pred 	%p329, %p631;
	selp.u32 	%r944, 1, 0, %p329;
	add.s32 	%r436, %r429, %r944;
	@%p631 bra 	$L__BB14_282;
	shl.b32 	%r945, %r436, 2;
	mov.u32 	%r946, _ZZN3cub18CUB_300001_SM_10006detail10merge_sort30DeviceMergeSortBlockSortKernelINS2_10policy_hubIN6thrust24THRUST_300001_SM_1000_NS10device_ptrIiEEE9Policy600ES8_PNS0_8NullTypeES8_SC_j4cmpdiSB_EEvbT0_T1_T2_T3_T4_PT6_PT7_T5_NS1_7vsmem_tEE19static_temp_storage;
	add.s32 	%r947, %r946, %r945;
	ld.shared.u32 	%r1601, [%r947];
	bra.uni 	$L__BB14_283;
$L__BB14_282:
	shl.b32 	%r948, %r435, 2;
	mov.u32 	%r949, _ZZN3cub18CUB_300001_SM_10006detail10merge_sort30DeviceMergeSortBlockSortKernelINS2_10policy_hubIN6thrust24THRUST_300001_SM_1000_NS10device_ptrIiEEE9Policy600ES8_PNS0_8NullTypeES8_SC_j4cmpdiSB_EEvbT0_T1_T2_T3_T4_PT6_PT7_T5_NS1_7vsmem_tEE19static_temp_storage;
	add.s32 	%r950, %r949, %r948;
	ld.shared.u32 	%r1600, [%r950];
$L__BB14_283:
	setp.ge.s32 	%p331, %r435, %r324;
	mov.pred 	%p632, 0;
	@%p331 bra 	$L__BB14_286;
	setp.ge.s32 	%p333, %r436, %r323;
	mov.pred 	%p632, -1;
	@%p333 bra 	$L__BB14_286;
	mul.wide.s32 	%rd751, %r1600, 8;
	add.s64 	%rd752, %rd8, %rd751;
	ld.f64 	%fd335, [%rd752];
	mul.wide.s32 	%rd753, %r1601, 8;
	add.s64 	%rd754, %rd8, %rd753;
	ld.f64 	%fd336, [%rd754];
	setp.lt.f64 	%p632, %fd335, %fd336;
$L__BB14_286:
	selp.b32 	%r1559, %r1600, %r1601, %p632;
	selp.u32 	%r951, 1, 0, %p632;
	add.s32 	%r442, %r435, %r951;
	not.pred 	%p334, %p632;
	selp.u32 	%r952, 1, 0, %p334;
	add.s32 	%r443, %r436, %r952;
	@%p632 bra 	$L__BB14_288;
	shl.b32 	%r953, %r443, 2;
	mov.u32 	%r954, _ZZN3cub18CUB_300001_SM_10006detail10merge_sort30DeviceMergeSortBlockSortKernelINS2_10policy_hubIN6thrust24THRUST_300001_SM_1000_NS10device_ptrIiEEE9Policy600ES8_PNS0_8NullTypeES8_SC_j4cmpdiSB_EEvbT0_T1_T2_T3_T4_PT6_PT7_T5_NS1_7vsmem_tEE19static_temp_storage;
	add.s32 	%r955, %r954, %r953;
	ld.shared.u32 	%r1601, [%r955];
	bra.uni 	$L__BB14_289;
$L__BB14_288:
	shl.b32 	%r956, %r442, 2;
	mov.u32 	%r957, _ZZN3cub18CUB_300001_SM_10006detail10merge_sort30DeviceMergeSortBlockSortKernelINS2_10policy_hubIN6thrust24THRUST_300001_SM_1000_NS10device_ptrIiEEE9Policy600ES8_PNS0_8NullTypeES8_SC_j4cmpdiSB_EEvbT0_T1_T2_T3_T4_PT6_PT7_T5_NS1_7vsmem_tEE19static_temp_storage;
	add.s32 	%r958, %r957, %r956;
	ld.shared.u32 	%r1600, [%r958];
$L__BB14_289:
	setp.ge.s32 	%p335, %r442, %r324;
	mov.u32 	%r1631, %r1601;
	@%p335 bra 	$L__BB14_292;
	setp.ge.s32 	%p336, %r443, %r323;
	mov.u32 	%r1631, %r1600;
	@%p336 bra 	$L__BB14_292;
	mul.wide.s32 	%rd755, %r1600, 8;
	add.s64 	%rd756, %rd8, %rd755;
	ld.f64 	%fd337, [%rd756];
	mul.wide.s32 	%rd757, %r1601, 8;
	add.s64 	%rd758, %rd8, %rd757;
	ld.f64 	%fd338, [%rd758];
	setp.lt.f64 	%p337, %fd337, %fd338;
	selp.b32 	%r1631, %r1600, %r1601, %p337;
$L__BB14_292:
	shl.b32 	%r1595, %r320, 1;
	setp.lt.u32 	%p338, %r320, 129;
	@%p338 bra 	$L__BB14_191;
	ld.param.s8 	%rs2, [_ZN3cub18CUB_300001_SM_10006detail10merge_sort30DeviceMergeSortBlockSortKernelINS2_10policy_hubIN6thrust24THRUST_300001_SM_1000_NS10device_ptrIiEEE9Policy600ES8_PNS0_8NullTypeES8_SC_j4cmpdiSB_EEvbT0_T1_T2_T3_T4_PT6_PT7_T5_NS1_7vsmem_tE_param_0];
	add.s32 	%r451, %r177, 352;
	add.s32 	%r452, %r177, 384;
	add.s32 	%r453, %r177, 32;
	add.s32 	%r454, %r177, 416;
	add.s32 	%r455, %r177, 448;
	add.s32 	%r456, %r177, 480;
	add.s32 	%r457, %r177, 64;
	add.s32 	%r458, %r177, 96;
	add.s32 	%r459, %r177, 128;
	add.s32 	%r460, %r177, 160;
	bar.sync 	0;
	setp.eq.s16 	%p339, %rs2, 0;
	@%p339 bra 	$L__BB14_330;
	st.shared.u32 	[%r219], %r1594;
	st.shared.u32 	[%r219+4], %r1576;
	st.shared.u32 	[%r219+8], %r1533;
	st.shared.u32 	[%r219+12], %r1535;
	st.shared.u32 	[%r219+16], %r1537;
	st.shared.u32 	[%r219+20], %r1539;
	st.shared.u32 	[%r219+24], %r1541;
	st.shared.u32 	[%r219+28], %r1543;
	st.shared.u32 	[%r219+32], %r1545;
	st.shared.u32 	[%r219+36], %r1547;
	st.shared.u32 	[%r219+40], %r1549;
	st.shared.u32 	[%r219+44], %r1551;
	st.shared.u32 	[%r219+48], %r1553;
	st.shared.u32 	[%r219+52], %r1555;
	st.shared.u32 	[%r219+56], %r1557;
	st.shared.u32 	[%r219+60], %r1559;
	st.shared.u32 	[%r219+64], %r1631;
	bar.warp.sync 	-1;
	ld.shared.u32 	%r461, [%r218];
	ld.shared.u32 	%r462, [%r218+128];
	ld.shared.u32 	%r463, [%r218+256];
	ld.shared.u32 	%r464, [%r218+384];
	ld.shared.u32 	%r465, [%r218+512];
	ld.shared.u32 	%r466, [%r218+640];
	ld.shared.u32 	%r467, [%r218+768];
	ld.shared.u32 	%r468, [%r218+896];
	ld.shared.u32 	%r469, [%r218+1024];
	ld.shared.u32 	%r470, [%r218+1152];
	ld.shared.u32 	%r471, [%r218+1280];
	ld.shared.u32 	%r472, [%r218+1408];
	ld.shared.u32 	%r473, [%r218+1536];
	ld.shared.u32 	%r474, [%r218+1664];
	ld.shared.u32 	%r475, [%r218+1792];
	ld.shared.u32 	%r476, [%r218+1920];
	ld.shared.u32 	%r477, [%r218+2048];
	setp.eq.s32 	%p340, %r175, 0;
	@%p340 bra 	$L__BB14_295;
	bra.uni 	$L__BB14_296;
$L__BB14_295:
	st.volatile.shared.u32 	[_ZZN3cub18CUB_300001_SM_10006detail10merge_sort30DeviceMergeSortBlockSortKernelINS2_10policy_hubIN6thrust24THRUST_300001_SM_1000_NS10device_ptrIiEEE9Policy600ES8_PNS0_8NullTypeES8_SC_j4cmpdiSB_EEvbT0_T1_T2_T3_T4_PT6_PT7_T5_NS1_7vsmem_tEE19static_temp_storage+17408], %r174;
$L__BB14_296:
	bar.sync 	0;
	ld.volatile.shared.u32 	%r495, [_ZZN3cub18CUB_300001_SM_10006detail10merge_sort30DeviceMergeSortBlockSortKernelINS2_10policy_hubIN6thrust24THRUST_300001_SM_1000_NS10device_ptrIiEEE9Policy600ES8_PNS0_8NullTypeES8_SC_j4cmpdiSB_EEvbT0_T1_T2_T3_T4_PT6_PT7_T5_NS1_7vsmem_tEE19static_temp_storage+17408];
	mov.u32 	%r959, %tid.x;
	and.b32  	%r960, %r959, 992;
	mul.lo.s32 	%r961, %r960, 17;
	cvt.u64.u32 	%rd759, %r961;
	and.b32  	%r962, %r959, 31;
	add.s32 	%r963, %r962, %r1;
	cvt.u64.u32 	%rd760, %r963;
	add.s64 	%rd761, %rd760, %rd759;
	setp.ge.s32 	%p341, %r177, %r495;
	shl.b64 	%rd762, %rd761, 2;
	add.s64 	%rd9, %rd3, %rd762;
	@%p341 bra 	$L__BB14_298;
	st.global.u32 	[%rd9], %r461;
$L__BB14_298:
	setp.ge.s32 	%p342, %r453, %r495;
	@%p342 bra 	$L__BB14_300;
	st.global.u32 	[%rd9+128], %r462;
$L__BB14_300:
	setp.ge.s32 	%p343, %r457, %r495;
	@%p343 bra 	$L__BB14_302;
	st.global.u32 	[%rd9+256], %r463;
$L__BB14_302:
	setp.ge.s32 	%p344, %r458, %r495;
	@%p344 bra 	$L__BB14_304;
	st.global.u32 	[%rd9+384], %r464;
$L__BB14_304:
	setp.ge.s32 	%p345, %r459, %r495;
	@%p345 bra 	$L__BB14_306;
	st.global.u32 	[%rd9+512], %r465;
$L__BB14_306:
	setp.ge.s32 	%p346, %r460, %r495;
	@%p346 bra 	$L__BB14_308;
	st.global.u32 	[%rd9+640], %r466;
$L__BB14_308:
	setp.ge.s32 	%p347, %r190, %r495;
	@%p347 bra 	$L__BB14_310;
	st.global.u32 	[%rd9+768], %r467;
$L__BB14_310:
	setp.ge.s32 	%p348, %r193, %r495;
	@%p348 bra 	$L__BB14_312;
	st.global.u32 	[%rd9+896], %r468;
$L__BB14_312:
	setp.ge.s32 	%p349, %r196, %r495;
	@%p349 bra 	$L__BB14_314;
	st.global.u32 	[%rd9+1024], %r469;
$L__BB14_314:
	setp.ge.s32 	%p350, %r199, %r495;
	@%p350 bra 	$L__BB14_316;
	st.global.u32 	[%rd9+1152], %r470;
$L__BB14_316:
	setp.ge.s32 	%p351, %r202, %r495;
	@%p351 bra 	$L__BB14_318;
	st.global.u32 	[%rd9+1280], %r471;
$L__BB14_318:
	setp.ge.s32 	%p352, %r451, %r495;
	@%p352 bra 	$L__BB14_320;
	st.global.u32 	[%rd9+1408], %r472;
$L__BB14_320:
	setp.ge.s32 	%p353, %r452, %r495;
	@%p353 bra 	$L__BB14_322;
	st.global.u32 	[%rd9+1536], %r473;
$L__BB14_322:
	setp.ge.s32 	%p354, %r454, %r495;
	@%p354 bra 	$L__BB14_324;
	st.global.u32 	[%rd9+1664], %r474;
$L__BB14_324:
	setp.ge.s32 	%p355, %r455, %r495;
	@%p355 bra 	$L__BB14_326;
	st.global.u32 	[%rd9+1792], %r475;
$L__BB14_326:
	setp.ge.s32 	%p356, %r456, %r495;
	@%p356 bra 	$L__BB14_328;
	st.global.u32 	[%rd9+1920], %r476;
$L__BB14_328:
	setp.ge.s32 	%p357, %r215, %r495;
	@%p357 bra 	$L__BB14_366;
	st.global.u32 	[%rd9+2048], %r477;
	bra.uni 	$L__BB14_366;
$L__BB14_330:
	st.shared.u32 	[%r219], %r1594;
	st.shared.u32 	[%r219+4], %r1576;
	st.shared.u32 	[%r219+8], %r1533;
	st.shared.u32 	[%r219+12], %r1535;
	st.shared.u32 	[%r219+16], %r1537;
	st.shared.u32 	[%r219+20], %r1539;
	st.shared.u32 	[%r219+24], %r1541;
	st.shared.u32 	[%r219+28], %r1543;
	st.shared.u32 	[%r219+32], %r1545;
	st.shared.u32 	[%r219+36], %r1547;
	st.shared.u32 	[%r219+40], %r1549;
	st.shared.u32 	[%r219+44], %r1551;
	st.shared.u32 	[%r219+48], %r1553;
	st.shared.u32 	[%r219+52], %r1555;
	st.shared.u32 	[%r219+56], %r1557;
	st.shared.u32 	[%r219+60], %r1559;
	st.shared.u32 	[%r219+64], %r1631;
	bar.warp.sync 	-1;
	ld.shared.u32 	%r478, [%r218];
	ld.shared.u32 	%r479, [%r218+128];
	ld.shared.u32 	%r480, [%r218+256];
	ld.shared.u32 	%r481, [%r218+384];
	ld.shared.u32 	%r482, [%r218+512];
	ld.shared.u32 	%r483, [%r218+640];
	ld.shared.u32 	%r484, [%r218+768];
	ld.shared.u32 	%r485, [%r218+896];
	ld.shared.u32 	%r486, [%r218+1024];
	ld.shared.u32 	%r487, [%r218+1152];
	ld.shared.u32 	%r488, [%r218+1280];
	ld.shared.u32 	%r489, [%r218+1408];
	ld.shared.u32 	%r490, [%r218+1536];
	ld.shared.u32 	%r491, [%r218+1664];
	ld.shared.u32 	%r492, [%r218+1792];
	ld.shared.u32 	%r493, [%r218+1920];
	ld.shared.u32 	%r494, [%r218+2048];
	setp.eq.s32 	%p358, %r175, 0;
	@%p358 bra 	$L__BB14_331;
	bra.uni 	$L__BB14_332;
$L__BB14_331:
	st.volatile.shared.u32 	[_ZZN3cub18CUB_300001_SM_10006detail10merge_sort30DeviceMergeSortBlockSortKernelINS2_10policy_hubIN6thrust24THRUST_300001_SM_1000_NS10device_ptrIiEEE9Policy600ES8_PNS0_8NullTypeES8_SC_j4cmpdiSB_EEvbT0_T1_T2_T3_T4_PT6_PT7_T5_NS1_7vsmem_tEE19static_temp_storage+17408], %r174;
$L__BB14_332:
	bar.sync 	0;
	ld.volatile.shared.u32 	%r496, [_ZZN3cub18CUB_300001_SM_10006detail10merge_sort30DeviceMergeSortBlockSortKernelINS2_10policy_hubIN6thrust24THRUST_300001_SM_1000_NS10device_ptrIiEEE9Policy600ES8_PNS0_8NullTypeES8_SC_j4cmpdiSB_EEvbT0_T1_T2_T3_T4_PT6_PT7_T5_NS1_7vsmem_tEE19static_temp_storage+17408];
	setp.ge.s32 	%p359, %r177, %r496;
	@%p359 bra 	$L__BB14_334;
	cvt.u64.u32 	%rd763, %r177;
	add.s64 	%rd764, %rd763, %rd6;
	shl.b64 	%rd765, %rd764, 2;
	add.s64 	%rd766, %rd1, %rd765;
	st.global.u32 	[%rd766], %r478;
$L__BB14_334:
	setp.ge.s32 	%p360, %r453, %r496;
	@%p360 bra 	$L__BB14_336;
	cvt.u64.u32 	%rd767, %r177;
	add.s64 	%rd768, %rd767, %rd6;
	shl.b64 	%rd769, %rd768, 2;
	add.s64 	%rd770, %rd1, %rd769;
	st.global.u32 	[%rd770+128], %r479;
$L__BB14_336:
	setp.ge.s32 	%p361, %r457, %r496;
	@%p361 bra 	$L__BB14_338;
	cvt.u64.u32 	%rd771, %r177;
	add.s64 	%rd772, %rd771, %rd6;
	shl.b64 	%rd773, %rd772, 2;
	add.s64 	%rd774, %rd1, %rd773;
	st.global.u32 	[%rd774+256], %r480;
$L__BB14_338:
	setp.ge.s32 	%p362, %r458, %r496;
	@%p362 bra 	$L__BB14_340;
	cvt.u64.u32 	%rd775, %r177;
	add.s64 	%rd776, %rd775, %rd6;
	shl.b64 	%rd777, %rd776, 2;
	add.s64 	%rd778, %rd1, %rd777;
	st.global.u32 	[%rd778+384], %r481;
$L__BB14_340:
	setp.ge.s32 	%p363, %r459, %r496;
	@%p363 bra 	$L__BB14_342;
	cvt.u64.u32 	%rd779, %r177;
	add.s64 	%rd780, %rd779, %rd6;
	shl.b64 	%rd781, %rd780, 2;
	add.s64 	%rd782, %rd1, %rd781;
	st.global.u32 	[%rd782+512], %r482;
$L__BB14_342:
	setp.ge.s32 	%p364, %r460, %r496;
	@%p364 bra 	$L__BB14_344;
	cvt.u64.u32 	%rd783, %r177;
	add.s64 	%rd784, %rd783, %rd6;
	shl.b64 	%rd785, %rd784, 2;
	add.s64 	%rd786, %rd1, %rd785;
	st.global.u32 	[%rd786+640], %r483;
$L__BB14_344:
	setp.ge.s32 	%p365, %r190, %r496;
	@%p365 bra 	$L__BB14_346;
	cvt.u64.u32 	%rd787, %r177;
	add.s64 	%rd788, %rd787, %rd6;
	shl.b64 	%rd789, %rd788, 2;
	add.s64 	%rd790, %rd1, %rd789;
	st.global.u32 	[%rd790+768], %r484;
$L__BB14_346:
	setp.ge.s32 	%p366, %r193, %r496;
	@%p366 bra 	$L__BB14_348;
	cvt.u64.u32 	%rd791, %r177;
	add.s64 	%rd792, %rd791, %rd6;
	shl.b64 	%rd793, %rd792, 2;
	add.s64 	%rd794, %rd1, %rd793;
	st.global.u32 	[%rd794+896], %r485;
$L__BB14_348:
	setp.ge.s32 	%p367, %r196, %r496;
	@%p367 bra 	$L__BB14_350;
	cvt.u64.u32 	%rd795, %r177;
	add.s64 	%rd796, %rd795, %rd6;
	shl.b64 	%rd797, %rd796, 2;
	add.s64 	%rd798, %rd1, %rd797;
	st.global.u32 	[%rd798+1024], %r486;
$L__BB14_350:
	setp.ge.s32 	%p368, %r199, %r496;
	@%p368 bra 	$L__BB14_352;
	cvt.u64.u32 	%rd799, %r177;
	add.s64 	%rd800, %rd799, %rd6;
	shl.b64 	%rd801, %rd800, 2;
	add.s64 	%rd802, %rd1, %rd801;
	st.global.u32 	[%rd802+1152], %r487;
$L__BB14_352:
	setp.ge.s32 	%p369, %r202, %r496;
	@%p369 bra 	$L__BB14_354;
	cvt.u64.u32 	%rd803, %r177;
	add.s64 	%rd804, %rd803, %rd6;
	shl.b64 	%rd805, %rd804, 2;
	add.s64 	%rd806, %rd1, %rd805;
	st.global.u32 	[%rd806+1280], %r488;
$L__BB14_354:
	setp.ge.s32 	%p370, %r451, %r496;
	@%p370 bra 	$L__BB14_356;
	cvt.u64.u32 	%rd807, %r177;
	add.s64 	%rd808, %rd807, %rd6;
	shl.b64 	%rd809, %rd808, 2;
	add.s64 	%rd810, %rd1, %rd809;
	st.global.u32 	[%rd810+1408], %r489;
$L__BB14_356:
	setp.ge.s32 	%p371, %r452, %r496;
	@%p371 bra 	$L__BB14_358;
	cvt.u64.u32 	%rd811, %r177;
	add.s64 	%rd812, %rd811, %rd6;
	shl.b64 	%rd813, %rd812, 2;
	add.s64 	%rd814, %rd1, %rd813;
	st.global.u32 	[%rd814+1536], %r490;
$L__BB14_358:
	setp.ge.s32 	%p372, %r454, %r496;
	@%p372 bra 	$L__BB14_360;
	cvt.u64.u32 	%rd815, %r177;
	add.s64 	%rd816, %rd815, %rd6;
	shl.b64 	%rd817, %rd816, 2;
	add.s64 	%rd818, %rd1, %rd817;
	st.global.u32 	[%rd818+1664], %r491;
$L__BB14_360:
	setp.ge.s32 	%p373, %r455, %r496;
	@%p373 bra 	$L__BB14_362;
	cvt.u64.u32 	%rd819, %r177;
	add.s64 	%rd820, %rd819, %rd6;
	shl.b64 	%rd821, %rd820, 2;
	add.s64 	%rd822, %rd1, %rd821;
	st.global.u32 	[%rd822+1792], %r492;
$L__BB14_362:
	setp.ge.s32 	%p374, %r456, %r496;
	@%p374 bra 	$L__BB14_364;
	cvt.u64.u32 	%rd823, %r177;
	add.s64 	%rd824, %rd823, %rd6;
	shl.b64 	%rd825, %rd824, 2;
	add.s64 	%rd826, %rd1, %rd825;
	st.global.u32 	[%rd826+1920], %r493;
$L__BB14_364:
	setp.ge.s32 	%p375, %r215, %r496;
	@%p375 bra 	$L__BB14_366;
	cvt.u64.u32 	%rd827, %r177;
	add.s64 	%rd828, %rd827, %rd6;
	shl.b64 	%rd829, %rd828, 2;
	add.s64 	%rd830, %rd1, %rd829;
	st.global.u32 	[%rd830+2048], %r494;
$L__BB14_366:
	ret;

}
	// .globl	_ZN3cub18CUB_300001_SM_10006detail10merge_sort30DeviceMergeSortPartitionKernelIN6thrust24THRUST_300001_SM_1000_NS10device_ptrIiEEj4cmpdiEEvbT_PT2_T0_SC_PSC_T1_SC_i
.visible .entry _ZN3cub18CUB_300001_SM_10006detail10merge_sort30DeviceMergeSortPartitionKernelIN6thrust24THRUST_300001_SM_1000_NS10device_ptrIiEEj4cmpdiEEvbT_PT2_T0_SC_PSC_T1_SC_i(
	.param .u8 _ZN3cub18CUB_300001_SM_10006detail10merge_sort30DeviceMergeSortPartitionKernelIN6thrust24THRUST_300001_SM_1000_NS10device_ptrIiEEj4cmpdiEEvbT_PT2_T0_SC_PSC_T1_SC_i_param_0,
	.param .align 8 .b8 _ZN3cub18CUB_300001_SM_10006detail10merge_sort30DeviceMergeSortPartitionKernelIN6thrust24THRUST_300001_SM_1000_NS10device_ptrIiEEj4cmpdiEEvbT_PT2_T0_SC_PSC_T1_SC_i_param_1[8],
	.param .u64 .ptr .align 1 _ZN3cub18CUB_300001_SM_10006detail10merge_sort30DeviceMergeSortPartitionKernelIN6thrust24THRUST_300001_SM_1000_NS10device_ptrIiEEj4cmpdiEEvbT_PT2_T0_SC_PSC_T1_SC_i_param_2,
	.param .u32 _ZN3cub18CUB_300001_SM_10006detail10merge_sort30DeviceMergeSortPartitionKernelIN6thrust24THRUST_300001_SM_1000_NS10device_ptrIiEEj4cmpdiEEvbT_PT2_T0_SC_PSC_T1_SC_i_param_3,
	.param .u32 _ZN3cub18CUB_300001_SM_10006detail10merge_sort30DeviceMergeSortPartitionKernelIN6thrust24THRUST_300001_SM_1000_NS10device_ptrIiEEj4cmpdiEEvbT_PT2_T0_SC_PSC_T1_SC_i_param_4,
	.param .u64 .ptr .align 1 _ZN3cub18CUB_300001_SM_10006detail10merge_sort30DeviceMergeSortPartitionKernelIN6thrust24THRUST_300001_SM_1000_NS10device_ptrIiEEj4cmpdiEEvbT_PT2_T0_SC_PSC_T1_SC_i_param_5,
	.param .align 1 .b8 _ZN3cub18CUB_300001_SM_10006detail10merge_sort30DeviceMergeSortPartitionKernelIN6thrust24THRUST_300001_SM_1000_NS10device_ptrIiEEj4cmpdiEEvbT_PT2_T0_SC_PSC_T1_SC_i_param_6[1],
	.param .u32 _ZN3cub18CUB_300001_SM_10006detail10merge_sort30DeviceMergeSortPartitionKernelIN6thrust24THRUST_300001_SM_1000_NS10device_ptrIiEEj4cmpdiEEvbT_PT2_T0_SC_PSC_T1_SC_i_param_7,
	.param .u32 _ZN3cub18CUB_300001_SM_10006detail10merge_sort30DeviceMergeSortPartitionKernelIN6thrust24THRUST_300001_SM_1000_NS10device_ptrIiEEj4cmpdiEEvbT_PT2_T0_SC_PSC_T1_SC_i_param_8
)
{
	.reg .pred 	%p<10>;
	.reg .b16 	%rs<2>;
	.reg .b32 	%r<70>;
	.reg .b64 	%rd<42>;
	.reg .b64 	%fd<5>;

	ld.param.u64 	%rd11, [_ZN3cub18CUB_300001_SM_10006detail10merge_sort30DeviceMergeSortPartitionKernelIN6thrust24THRUST_300001_SM_1000_NS10device_ptrIiEEj4cmpdiEEvbT_PT2_T0_SC_PSC_T1_SC_i_param_1];
	ld.param.s8 	%rs1, [_ZN3cub18CUB_300001_SM_10006detail10merge_sort30DeviceMergeSortPartitionKernelIN6thrust24THRUST_300001_SM_1000_NS10device_ptrIiEEj4cmpdiEEvbT_PT2_T0_SC_PSC_T1_SC_i_param_0];
	ld.param.u64 	%rd12, [_ZN3cub18CUB_300001_SM_10006detail10merge_sort30DeviceMergeSortPartitionKernelIN6thrust24THRUST_300001_SM_1000_NS10device_ptrIiEEj4cmpdiEEvbT_PT2_T0_SC_PSC_T1_SC_i_param_2];
	ld.param.u32 	%r20, [_ZN3cub18CUB_300001_SM_10006detail10merge_sort30DeviceMergeSortPartitionKernelIN6thrust24THRUST_300001_SM_1000_NS10device_ptrIiEEj4cmpdiEEvbT_PT2_T0_SC_PSC_T1_SC_i_param_3];
	ld.param.u32 	%r21, [_ZN3cub18CUB_300001_SM_10006detail10merge_sort30DeviceMergeSortPartitionKernelIN6thrust24THRUST_300001_SM_1000_NS10device_ptrIiEEj4cmpdiEEvbT_PT2_T0_SC_PSC_T1_SC_i_param_4];
	ld.param.u64 	%rd13, [_ZN3cub18CUB_300001_SM_10006detail10merge_sort30DeviceMergeSortPartitionKernelIN6thrust24THRUST_300001_SM_1000_NS10device_ptrIiEEj4cmpdiEEvbT_PT2_T0_SC_PSC_T1_SC_i_param_5];
	ld.param.u32 	%r22, [_ZN3cub18CUB_300001_SM_10006detail10merge_sort30DeviceMergeSortPartitionKernelIN6thrust24THRUST_300001_SM_1000_NS10device_ptrIiEEj4cmpdiEEvbT_PT2_T0_SC_PSC_T1_SC_i_param_7];
	ld.param.u32 	%r23, [_ZN3cub18CUB_300001_SM_10006detail10merge_sort30DeviceMergeSortPartitionKernelIN6thrust24THRUST_300001_SM_1000_NS10device_ptrIiEEj4cmpdiEEvbT_PT2_T0_SC_PSC_T1_SC_i_param_8];
	cvta.to.global.u64 	%rd1, %rd13;
	mov.u32 	%r24, %ntid.x;
	mov.u32 	%r25, %ctaid.x;
	mov.u32 	%r26, %tid.x;
	mad.lo.s32 	%r1, %r24, %r25, %r26;
	setp.ge.u32 	%p1, %r1, %r21;
	@%p1 bra 	$L__BB15_11;
	shr.u32 	%r27, %r22, 1;
	add.s32 	%r2, %r22, -1;
	neg.s32 	%r28, %r22;
	and.b32  	%r29, %r1, %r28;
	mul.lo.s32 	%r30, %r23, %r29;
	mul.lo.s32 	%r31, %r23, %r27;
	min.u32 	%r3, %r30, %r20;
	not.b32 	%r32, %r30;
	min.u32 	%r33, %r31, %r32;
	add.s32 	%r34, %r33, %r30;
	min.u32 	%r4, %r34, %r20;
	not.b32 	%r35, %r4;
	min.u32 	%r36, %r31, %r35;
	add.s32 	%r37, %r36, %r4;
	min.u32 	%r5, %r37, %r20;
	// begin inline asm
	griddepcontrol.wait;
	// end inline asm
	add.s32 	%r38, %r1, 1;
	setp.ne.s32 	%p2, %r38, %r21;
	@%p2 bra 	$L__BB15_3;
	mul.wide.u32 	%rd40, %r1, 4;
	add.s64 	%rd41, %rd1, %rd40;
	st.global.u32 	[%rd41], %r4;
	bra.uni 	$L__BB15_11;
$L__BB15_3:
	sub.s32 	%r39, %r5, %r3;
	and.b32  	%r40, %r2, %r1;
	mul.lo.s32 	%r41, %r40, %r23;
	min.u32 	%r6, %r41, %r39;
	setp.eq.s16 	%p3, %rs1, 0;
	@%p3 bra 	$L__BB15_7;
	sub.s32 	%r42, %r4, %r3;
	sub.s32 	%r43, %r5, %r4;
	max.u32 	%r44, %r6, %r43;
	sub.s32 	%r69, %r44, %r43;
	min.u32 	%r65, %r42, %r6;
	setp.ge.u32 	%p4, %r69, %r65;
	@%p4 bra 	$L__BB15_10;
	cvta.to.global.u64 	%rd3, %rd11;
	ld.global.u64 	%rd4, [a_d];
	cvt.u64.u32 	%rd5, %r4;
	cvt.u64.u32 	%rd6, %r3;
$L__BB15_6:
	sub.s32 	%r45, %r65, %r69;
	shr.u32 	%r46, %r45, 1;
	add.s32 	%r47, %r46, %r69;
	cvt.u64.u32 	%rd14, %r47;
	add.s64 	%rd15, %rd14, %rd6;
	shl.b64 	%rd16, %rd15, 2;
	add.s64 	%rd17, %rd3, %rd16;
	ld.global.u32 	%r48, [%rd17];
	not.b32 	%r49, %r47;
	add.s32 	%r50, %r6, %r49;
	cvt.u64.u32 	%rd18, %r50;
	add.s64 	%rd19, %rd18, %rd5;
	shl.b64 	%rd20, %rd19, 2;
	add.s64 	%rd21, %rd3, %rd20;
	ld.global.u32 	%r51, [%rd21];
	mul.wide.s32 	%rd22, %r51, 8;
	add.s64 	%rd23, %rd4, %rd22;
	ld.f64 	%fd1, [%rd23];
	mul.wide.s32 	%rd24, %r48, 8;
	add.s64 	%rd25, %rd4, %rd24;
	ld.f64 	%fd2, [%rd25];
	setp.geu.f64 	%p5, %fd1, %fd2;
	add.s32 	%r52, %r47, 1;
	selp.b32 	%r69, %r52, %r69, %p5;
	selp.b32 	%r65, %r65, %r47, %p5;
	setp.lt.u32 	%p6, %r69, %r65;
	@%p6 bra 	$L__BB15_6;
	bra.uni 	$L__BB15_10;
$L__BB15_7:
	sub.s32 	%r53, %r4, %r3;
	sub.s32 	%r54, %r5, %r4;
	max.u32 	%r55, %r6, %r54;
	sub.s32 	%r69, %r55, %r54;
	min.u32 	%r67, %r53, %r6;
	setp.ge.u32 	%p7, %r69, %r67;
	@%p7 bra 	$L__BB15_10;
	cvta.to.global.u64 	%rd7, %rd12;
	ld.global.u64 	%rd8, [a_d];
	cvt.u64.u32 	%rd9, %r4;
	cvt.u64.u32 	%rd10, %r3;
$L__BB15_9:
	sub.s32 	%r56, %r67, %r69;
	shr.u32 	%r57, %r56, 1;
	add.s32 	%r58, %r57, %r69;
	cvt.u64.u32 	%rd26, %r58;
	add.s64 	%rd27, %rd26, %rd10;
	shl.b64 	%rd28, %rd27, 2;
	add.s64 	%rd29, %rd7, %rd28;
	ld.global.u32 	%r59, [%rd29];
	not.b32 	%r60, %r58;
	add.s32 	%r61, %r6, %r60;
	cvt.u64.u32 	%rd30, %r61;
	add.s64 	%rd31, %rd30, %rd9;
	shl.b64 	%rd32, %rd31, 2;
	add.s64 	%rd33, %rd7, %rd32;
	ld.global.u32 	%r62, [%rd33];
	mul.wide.s32 	%rd34, %r62, 8;
	add.s64 	%rd35, %rd8, %rd34;
	ld.f64 	%fd3, [%rd35];
	mul.wide.s32 	%rd36, %r59, 8;
	add.s64 	%rd37, %rd8, %rd36;
	ld.f64 	%fd4, [%rd37];
	setp.geu.f64 	%p8, %fd3, %fd4;
	add.s32 	%r63, %r58, 1;
	selp.b32 	%r69, %r63, %r69, %p8;
	selp.b32 	%r67, %r67, %r58, %p8;
	setp.lt.u32 	%p9, %r69, %r67;
	@%p9 bra 	$L__BB15_9;
$L__BB15_10:
	add.s32 	%r64, %r69, %r3;
	mul.wide.u32 	%rd38, %r1, 4;
	add.s64 	%rd39, %rd1, %rd38;
	st.global.u32 	[%rd39], %r64;
$L__BB15_11:
	ret;

}
	// .globl	_ZN3cub18CUB_300001_SM_10006detail10merge_sort26DeviceMergeSortMergeKernelINS2_10policy_hubIN6thrust24THRUST_300001_SM_1000_NS10device_ptrIiEEE9Policy600ES8_PNS0_8NullTypeES8_SC_j4cmpdiSB_EEvbT2_T3_T4_PT6_PT7_T5_PSG_SG_NS1_7vsmem_tE
.visible .entry _ZN3cub18CUB_300001_SM_10006detail10merge_sort26DeviceMergeSortMergeKernelINS2_10policy_hubIN6thrust24THRUST_300001_SM_1000_NS10device_ptrIiEEE9Policy600ES8_PNS0_8NullTypeES8_SC_j4cmpdiSB_EEvbT2_T3_T4_PT6_PT7_T5_PSG_SG_NS1_7vsmem_tE(
	.param .u8 _ZN3cub18CUB_300001_SM_10006detail10merge_sort26DeviceMergeSortMergeKernelINS2_10policy_hubIN6thrust24THRUST_300001_SM_1000_NS10device_ptrIiEEE9Policy600ES8_PNS0_8NullTypeES8_SC_j4cmpdiSB_EEvbT2_T3_T4_PT6_PT7_T5_PSG_SG_NS1_7vsmem_tE_param_0,
	.param .align 8 .b8 _ZN3cub18CUB_300001_SM_10006detail10merge_sort26DeviceMergeSortMergeKernelINS2_10policy_hubIN6thrust24THRUST_300001_SM_1000_NS10device_ptrIiEEE9Policy600ES8_PNS0_8NullTypeES8_SC_j4cmpdiSB_EEvbT2_T3_T4_PT6_PT7_T5_PSG_SG_NS1_7vsmem_tE_param_1[8],
	.param .u64 .ptr .align 1 _ZN3cub18CUB_300001_SM_10006detail10merge_sort26DeviceMergeSortMergeKernelINS2_10policy_hubIN6thrust24THRUST_300001_SM_1000_NS10device_ptrIiEEE9Policy600ES8_PNS0_8NullTypeES8_SC_j4cmpdiSB_EEvbT2_T3_T4_PT6_PT7_T5_PSG_SG_NS1_7vsmem_tE_param_2,
	.param .u32 _ZN3cub18CUB_300001_SM_10006detail10merge_sort26DeviceMergeSortMergeKernelINS2_10policy_hubIN6thrust24THRUST_300001_SM_1000_NS10device_ptrIiEEE9Policy600ES8_PNS0_8NullTypeES8_SC_j4cmpdiSB_EEvbT2_T3_T4_PT6_PT7_T5_PSG_SG_NS1_7vsmem_tE_param_3,
	.param .u64 .ptr .align 1 _ZN3cub18CUB_300001_SM_10006detail10merge_sort26DeviceMergeSortMergeKernelINS2_10policy_hubIN6thrust24THRUST_300001_SM_1000_NS10device_ptrIiEEE9Policy600ES8_PNS0_8NullTypeES8_SC_j4cmpdiSB_EEvbT2_T3_T4_PT6_PT7_T5_PSG_SG_NS1_7vsmem_tE_param_4,
	.param .u64 .ptr .align 1 _ZN3cub18CUB_300001_SM_10006detail10merge_sort26DeviceMergeSortMergeKernelINS2_10policy_hubIN6thrust24THRUST_300001_SM_1000_NS10device_ptrIiEEE9Policy600ES8_PNS0_8NullTypeES8_SC_j4cmpdiSB_EEvbT2_T3_T4_PT6_PT7_T5_PSG_SG_NS1_7vsmem_tE_param_5,
	.param .align 1 .b8 _ZN3cub18CUB_300001_SM_10006detail10merge_sort26DeviceMergeSortMergeKernelINS2_10policy_hubIN6thrust24THRUST_300001_SM_1000_NS10device_ptrIiEEE9Policy600ES8_PNS0_8NullTypeES8_SC_j4cmpdiSB_EEvbT2_T3_T4_PT6_PT7_T5_PSG_SG_NS1_7vsmem_tE_param_6[1],
	.param .u64 .ptr .align 1 _ZN3cub18CUB_300001_SM_10006detail10merge_sort26DeviceMergeSortMergeKernelINS2_10policy_hubIN6thrust24THRUST_300001_SM_1000_NS10device_ptrIiEEE9Policy600ES8_PNS0_8NullTypeES8_SC_j4cmpdiSB_EEvbT2_T3_T4_PT6_PT7_T5_PSG_SG_NS1_7vsmem_tE_param_7,
	.param .u32 _ZN3cub18CUB_300001_SM_10006detail10merge_sort26DeviceMergeSortMergeKernelINS2_10policy_hubIN6thrust24THRUST_300001_SM_1000_NS10device_ptrIiEEE9Policy600ES8_PNS0_8NullTypeES8_SC_j4cmpdiSB_EEvbT2_T3_T4_PT6_PT7_T5_PSG_SG_NS1_7vsmem_tE_param_8,
	.param .align 8 .b8 _ZN3cub18CUB_300001_SM_10006detail10merge_sort26DeviceMergeSortMergeKernelINS2_10policy_hubIN6thrust24THRUST_300001_SM_1000_NS10device_ptrIiEEE9Policy600ES8_PNS0_8NullTypeES8_SC_j4cmpdiSB_EEvbT2_T3_T4_PT6_PT7_T5_PSG_SG_NS1_7vsmem_tE_param_9[8]
)
.maxntid 256
{
	.reg .pred 	%p<416>;
	.reg .b16 	%rs<6>;
	.reg .b32 	%r<1263>;
	.reg .b64 	%rd<481>;
	.reg .b64 	%fd<73>;
	// demoted variable
	.shared .align 16 .b8 _ZZN3cub18CUB_300001_SM_10006detail10merge_sort26DeviceMergeSortMergeKernelINS2_10policy_hubIN6thrust24THRUST_300001_SM_1000_NS10device_ptrIiEEE9Policy600ES8_PNS0_8NullTypeES8_SC_j4cmpdiSB_EEvbT2_T3_T4_PT6_PT7_T5_PSG_SG_NS1_7vsmem_tEE19static_temp_storage[17424];
	ld.param.u64 	%rd15, [_ZN3cub18CUB_300001_SM_10006detail10merge_sort26DeviceMergeSortMergeKernelINS2_10policy_hubIN6thrust24THRUST_300001_SM_1000_NS10device_ptrIiEEE9Policy600ES8_PNS0_8NullTypeES8_SC_j4cmpdiSB_EEvbT2_T3_T4_PT6_PT7_T5_PSG_SG_NS1_7vsmem_tE_param_1];
	ld.param.u32 	%r525, [_ZN3cub18CUB_300001_SM_10006detail10merge_sort26DeviceMergeSortMergeKernelINS2_10policy_hubIN6thrust24THRUST_300001_SM_1000_NS10device_ptrIiEEE9Policy600ES8_PNS0_8NullTypeES8_SC_j4cmpdiSB_EEvbT2_T3_T4_PT6_PT7_T5_PSG_SG_NS1_7vsmem_tE_param_3];
	ld.param.u64 	%rd14, [_ZN3cub18CUB_300001_SM_10006detail10merge_sort26DeviceMergeSortMergeKernelINS2_10policy_hubIN6thrust24THRUST_300001_SM_1000_NS10device_ptrIiEEE9Policy600ES8_PNS0_8NullTypeES8_SC_j4cmpdiSB_EEvbT2_T3_T4_PT6_PT7_T5_PSG_SG_NS1_7vsmem_tE_param_4];
	ld.param.u64 	%rd16, [_ZN3cub18CUB_300001_SM_10006detail10merge_sort26DeviceMergeSortMergeKernelINS2_10policy_hubIN6thrust24THRUST_300001_SM_1000_NS10device_ptrIiEEE9Policy600ES8_PNS0_8NullTypeES8_SC_j4cmpdiSB_EEvbT2_T3_T4_PT6_PT7_T5_PSG_SG_NS1_7vsmem_tE_param_7];
	cvta.to.global.u64 	%rd1, %rd14;
	cvta.to.global.u64 	%rd2, %rd16;
	cvta.to.global.u64 	%rd3, %rd15;
	mov.u32 	%r1, %ctaid.x;
	mov.u32 	%r527, %nctaid.x;
	mov.u32 	%r2, %tid.x;
	add.s32 	%r528, %r527, -1;
	setp.ge.u32 	%p65, %r1, %r528;
	@%p65 bra 	$L__BB16_159;
	ld.param.u32 	%r1107, [_ZN3cub18CUB_300001_SM_10006detail10merge_sort26DeviceMergeSortMergeKernelINS2_10policy_hubIN6thrust24THRUST_300001_SM_1000_NS10device_ptrIiEEE9Policy600ES8_PNS0_8NullTypeES8_SC_j4cmpdiSB_EEvbT2_T3_T4_PT6_PT7_T5_PSG_SG_NS1_7vsmem_tE_param_8];
	ld.param.s8 	%rs4, [_ZN3cub18CUB_300001_SM_10006detail10merge_sort26DeviceMergeSortMergeKernelINS2_10policy_hubIN6thrust24THRUST_300001_SM_1000_NS10device_ptrIiEEE9Policy600ES8_PNS0_8NullTypeES8_SC_j4cmpdiSB_EEvbT2_T3_T4_PT6_PT7_T5_PSG_SG_NS1_7vsmem_tE_param_0];
	mul.wide.u32 	%rd245, %r1, 4;
	add.s64 	%rd246, %rd2, %rd245;
	ld.global.u32 	%r822, [%rd246];
	ld.global.u32 	%r823, [%rd246+4];
	shr.u32 	%r824, %r1107, 1;
	neg.s32 	%r825, %r1107;
	and.b32  	%r826, %r1, %r825;
	mul.lo.s32 	%r3, %r826, 4352;
	mul.lo.s32 	%r4, %r824, 4352;
	sub.s32 	%r827, %r1, %r826;
	mul.lo.s32 	%r828, %r827, 4352;
	sub.s32 	%r5, %r822, %r3;
	sub.s32 	%r829, %r823, %r3;
	sub.s32 	%r830, %r525, %r3;
	max.u32 	%r831, %r830, %r4;
	sub.s32 	%r832, %r831, %r4;
	sub.s32 	%r833, %r828, %r5;
	min.u32 	%r6, %r833, %r832;
	max.u32 	%r834, %r828, -4353;
	not.b32 	%r835, %r834;
	add.s32 	%r836, %r828, %r835;
	sub.s32 	%r837, %r836, %r829;
	or.b32  	%r838, %r1, %r825;
	setp.eq.s32 	%p260, %r838, -1;
	min.u32 	%r839, %r4, %r830;
	selp.b32 	%r840, %r839, %r829, %p260;
	selp.b32 	%r841, %r4, %r837, %p260;
	min.u32 	%r7, %r841, %r832;
	sub.s32 	%r8, %r840, %r5;
	// begin inline asm
	griddepcontrol.wait;
	// end inline asm
	setp.eq.s16 	%p261, %rs4, 0;
	@%p261 bra 	$L__BB16_53;
	cvt.u64.u32 	%rd247, %r3;
	cvt.u64.u32 	%rd248, %r5;
	add.s64 	%rd249, %rd248, %rd247;
	cvt.u64.u32 	%rd250, %r4;
	add.s64 	%rd251, %rd247, %rd250;
	cvt.u64.u32 	%rd252, %r6;
	add.s64 	%rd253, %rd251, %rd252;
	setp.ge.s32 	%p262, %r2, %r8;
	cvt.u64.u32 	%rd254, %r2;
	add.s64 	%rd255, %rd249, %rd254;
	shl.b64 	%rd256, %rd255, 2;
	add.s64 	%rd4, %rd3, %rd256;
	sub.s32 	%r842, %r2, %r8;
	cvt.s64.s32 	%rd257, %r842;
	add.s64 	%rd258, %rd253, %rd257;
	shl.b64 	%rd259, %rd258, 2;
	add.s64 	%rd5, %rd3, %rd259;
	@%p262 bra 	$L__BB16_4;
	ld.global.u32 	%r1141, [%rd4];
	bra.uni 	$L__BB16_5;
$L__BB16_4:
	ld.global.u32 	%r1141, [%rd5];
$L__BB16_5:
	add.s32 	%r843, %r2, 256;
	setp.lt.s32 	%p263, %r843, %r8;
	@%p263 bra 	$L__BB16_7;
	ld.global.u32 	%r1140, [%rd5+1024];
	bra.uni 	$L__BB16_8;
$L__BB16_7:
	ld.global.u32 	%r1140, [%rd4+1024];
$L__BB16_8:
	add.s32 	%r844, %r2, 512;
	setp.lt.s32 	%p264, %r844, %r8;
	@%p264 bra 	$L__BB16_10;
	ld.global.u32 	%r1139, [%rd5+2048];
	bra.uni 	$L__BB16_11;
$L__BB16_10:
	ld.global.u32 	%r1139, [%rd4+2048];
$L__BB16_11:
	add.s32 	%r845, %r2, 768;
	setp.lt.s32 	%p265, %r845, %r8;
	@%p265 bra 	$L__BB16_13;
	ld.global.u32 	%r1138, [%rd5+3072];
	bra.uni 	$L__BB16_14;
$L__BB16_13:
	ld.global.u32 	%r1138, [%rd4+3072];
$L__BB16_14:
	or.b32  	%r846, %r2, 1024;
	setp.lt.s32 	%p266, %r846, %r8;
	@%p266 bra 	$L__BB16_16;
	ld.global.u32 	%r1137, [%rd5+4096];
	bra.uni 	$L__BB16_17;
$L__BB16_16:
	ld.global.u32 	%r1137, [%rd4+4096];
$L__BB16_17:
	add.s32 	%r847, %r2, 1280;
	setp.lt.s32 	%p267, %r847, %r8;
	@%p267 bra 	$L__BB16_19;
	ld.global.u32 	%r1136, [%rd5+5120];
	bra.uni 	$L__BB16_20;
$L__BB16_19:
	ld.global.u32 	%r1136, [%rd4+5120];
$L__BB16_20:
	add.s32 	%r848, %r2, 1536;
	setp.lt.s32 	%p268, %r848, %r8;
	@%p268 bra 	$L__BB16_22;
	ld.global.u32 	%r1135, [%rd5+6144];
	bra.uni 	$L__BB16_23;
$L__BB16_22:
	ld.global.u32 	%r1135, [%rd4+6144];
$L__BB16_23:
	add.s32 	%r849, %r2, 1792;
	setp.lt.s32 	%p269, %r849, %r8;
	@%p269 bra 	$L__BB16_25;
	ld.global.u32 	%r1134, [%rd5+7168];
	bra.uni 	$L__BB16_26;
$L__BB16_25:
	ld.global.u32 	%r1134, [%rd4+7168];
$L__BB16_26:
	or.b32  	%r850, %r2, 2048;
	setp.lt.s32 	%p270, %r850, %r8;
	@%p270 bra 	$L__BB16_28;
	ld.global.u32 	%r1133, [%rd5+8192];
	bra.uni 	$L__BB16_29;
$L__BB16_28:
	ld.global.u32 	%r1133, [%rd4+8192];
$L__BB16_29:
	add.s32 	%r851, %r2, 2304;
	setp.lt.s32 	%p271, %r851, %r8;
	@%p271 bra 	$L__BB16_31;
	ld.global.u32 	%r1132, [%rd5+9216];
	bra.uni 	$L__BB16_32;
$L__BB16_31:
	ld.global.u32 	%r1132, [%rd4+9216];
$L__BB16_32:
	add.s32 	%r852, %r2, 2560;
	setp.lt.s32 	%p272, %r852, %r8;
	@%p272 bra 	$L__BB16_34;
	ld.global.u32 	%r1131, [%rd5+10240];
	bra.uni 	$L__BB16_35;
$L__BB16_34:
	ld.global.u32 	%r1131, [%rd4+10240];
$L__BB16_35:
	add.s32 	%r853, %r2, 2816;
	setp.lt.s32 	%p273, %r853, %r8;
	@%p273 bra 	$L__BB16_37;
	ld.global.u32 	%r1130, [%rd5+11264];
	bra.uni 	$L__BB16_38;
$L__BB16_37:
	ld.global.u32 	%r1130, [%rd4+11264];
$L__BB16_38:
	or.b32  	%r854, %r2, 3072;
	setp.lt.s32 	%p274, %r854, %r8;
	@%p274 bra 	$L__BB16_40;
	ld.global.u32 	%r1129, [%rd5+12288];
	bra.uni 	$L__BB16_41;
$L__BB16_40:
	ld.global.u32 	%r1129, [%rd4+12288];
$L__BB16_41:
	add.s32 	%r855, %r2, 3328;
	setp.lt.s32 	%p275, %r855, %r8;
	@%p275 bra 	$L__BB16_43;
	ld.global.u32 	%r1128, [%rd5+13312];
	bra.uni 	$L__BB16_44;
$L__BB16_43:
	ld.global.u32 	%r1128, [%rd4+13312];
$L__BB16_44:
	add.s32 	%r856, %r2, 3584;
	setp.lt.s32 	%p276, %r856, %r8;
	@%p276 bra 	$L__BB16_46;
	ld.global.u32 	%r1127, [%rd5+14336];
	bra.uni 	$L__BB16_47;
$L__BB16_46:
	ld.global.u32 	%r1127, [%rd4+14336];
$L__BB16_47:
	add.s32 	%r857, %r2, 3840;
	setp.lt.s32 	%p277, %r857, %r8;
	@%p277 bra 	$L__BB16_49;
	ld.global.u32 	%r1126, [%rd5+15360];
	bra.uni 	$L__BB16_50;
$L__BB16_49:
	ld.global.u32 	%r1126, [%rd4+15360];
$L__BB16_50:
	or.b32  	%r858, %r2, 4096;
	setp.lt.s32 	%p278, %r858, %r8;
	@%p278 bra 	$L__BB16_52;
	ld.global.u32 	%r1125, [%rd5+16384];
	bra.uni 	$L__BB16_54;
$L__BB16_52:
	ld.global.u32 	%r1125, [%rd4+16384];
	bra.uni 	$L__BB16_54;
$L__BB16_53:
	ld.param.u32 	%r1108, [_ZN3cub18CUB_300001_SM_10006detail10merge_sort26DeviceMergeSortMergeKernelINS2_10policy_hubIN6thrust24THRUST_300001_SM_1000_NS10device_ptrIiEEE9Policy600ES8_PNS0_8NullTypeES8_SC_j4cmpdiSB_EEvbT2_T3_T4_PT6_PT7_T5_PSG_SG_NS1_7vsmem_tE_param_8];
	ld.param.u64 	%rd479, [_ZN3cub18CUB_300001_SM_10006detail10merge_sort26DeviceMergeSortMergeKernelINS2_10policy_hubIN6thrust24THRUST_300001_SM_1000_NS10device_ptrIiEEE9Policy600ES8_PNS0_8NullTypeES8_SC_j4cmpdiSB_EEvbT2_T3_T4_PT6_PT7_T5_PSG_SG_NS1_7vsmem_tE_param_4];
	cvt.u64.u32 	%rd260, %r3;
	cvt.u64.u32 	%rd261, %r5;
	add.s64 	%rd262, %rd261, %rd260;
	shr.u32 	%r859, %r1108, 1;
	mul.lo.s32 	%r860, %r859, 4352;
	cvt.u64.u32 	%rd263, %r860;
	add.s64 	%rd264, %rd260, %rd263;
	cvt.u64.u32 	%rd265, %r6;
	add.s64 	%rd266, %rd264, %rd265;
	setp.lt.s32 	%p279, %r2, %r8;
	sub.s32 	%r861, %r2, %r8;
	cvt.s64.s32 	%rd267, %r861;
	cvt.u64.u32 	%rd268, %r2;
	selp.b64 	%rd269, %rd262, %rd266, %p279;
	selp.b64 	%rd270, %rd268, %rd267, %p279;
	add.s64 	%rd271, %rd270, %rd269;
	cvta.to.global.u64 	%rd272, %rd479;
	shl.b64 	%rd273, %rd271, 2;
	add.s64 	%rd274, %rd272, %rd273;
	ld.global.u32 	%r1141, [%rd274];
	add.s32 	%r862, %r2, 256;
	setp.lt.s32 	%p280, %r862, %r8;
	sub.s32 	%r863, %r862, %r8;
	cvt.s64.s32 	%rd275, %r863;
	cvt.u64.u32 	%rd276, %r862;
	selp.b64 	%rd277, %rd262, %rd266, %p280;
	selp.b64 	%rd278, %rd276, %rd275, %p280;
	add.s64 	%rd279, %rd278, %rd277;
	shl.b64 	%rd280, %rd279, 2;
	add.s64 	%rd281, %rd272, %rd280;
	ld.global.u32 	%r1140, [%rd281];
	add.s32 	%r864, %r2, 512;
	setp.lt.s32 	%p281, %r864, %r8;
	sub.s32 	%r865, %r864, %r8;
	cvt.s64.s32 	%rd282, %r865;
	cvt.u64.u32 	%rd283, %r864;
	selp.b64 	%rd284, %rd262, %rd266, %p281;
	selp.b64 	%rd285, %rd283, %rd282, %p281;
	add.s64 	%rd286, %rd285, %rd284;
	shl.b64 	%rd287, %rd286, 2;
	add.s64 	%rd288, %rd272, %rd287;
	ld.global.u32 	%r1139, [%rd288];
	add.s32 	%r866, %r2, 768;
	setp.lt.s32 	%p282, %r866, %r8;
	sub.s32 	%r867, %r866, %r8;
	cvt.s64.s32 	%rd289, %r867;
	cvt.u64.u32 	%rd290, %r866;
	selp.b64 	%rd291, %rd262, %rd266, %p282;
	selp.b64 	%rd292, %rd290, %rd289, %p282;
	add.s64 	%rd293, %rd292, %rd291;
	shl.b64 	%rd294, %rd293, 2;
	add.s64 	%rd295, %rd272, %rd294;
	ld.global.u32 	%r1138, [%rd295];
	or.b32  	%r868, %r2, 1024;
	setp.lt.s32 	%p283, %r868, %r8;
	sub.s32 	%r869, %r868, %r8;
	cvt.s64.s32 	%rd296, %r869;
	cvt.u64.u32 	%rd297, %r868;
	selp.b64 	%rd298, %rd262, %rd266, %p283;
	selp.b64 	%rd299, %rd297, %rd296, %p283;
	add.s64 	%rd300, %rd299, %rd298;
	shl.b64 	%rd301, %rd300, 2;
	add.s64 	%rd302, %rd272, %rd301;
	ld.global.u32 	%r1137, [%rd302];
	add.s32 	%r870, %r2, 1280;
	setp.lt.s32 	%p284, %r870, %r8;
	sub.s32 	%r871, %r870, %r8;
	cvt.s64.s32 	%rd303, %r871;
	cvt.u64.u32 	%rd304, %r870;
	selp.b64 	%rd305, %rd262, %rd266, %p284;
	selp.b64 	%rd306, %rd304, %rd303, %p284;
	add.s64 	%rd307, %rd306, %rd305;
	shl.b64 	%rd308, %rd307, 2;
	add.s64 	%rd309, %rd272, %rd308;
	ld.global.u32 	%r1136, [%rd309];
	add.s32 	%r872, %r2, 1536;
	setp.lt.s32 	%p285, %r872, %r8;
	sub.s32 	%r873, %r872, %r8;
	cvt.s64.s32 	%rd310, %r873;
	cvt.u64.u32 	%rd311, %r872;
	selp.b64 	%rd312, %rd262, %rd266, %p285;
	selp.b64 	%rd313, %rd311, %rd310, %p285;
	add.s64 	%rd314, %rd313, %rd312;
	shl.b64 	%rd315, %rd314, 2;
	add.s64 	%rd316, %rd272, %rd315;
	ld.global.u32 	%r1135, [%rd316];
	add.s32 	%r874, %r2, 1792;
	setp.lt.s32 	%p286, %r874, %r8;
	sub.s32 	%r875, %r874, %r8;
	cvt.s64.s32 	%rd317, %r875;
	cvt.u64.u32 	%rd318, %r874;
	selp.b64 	%rd319, %rd262, %rd266, %p286;
	selp.b64 	%rd320, %rd318, %rd317, %p286;
	add.s64 	%rd321, %rd320, %rd319;
	shl.b64 	%rd322, %rd321, 2;
	add.s64 	%rd323, %rd272, %rd322;
	ld.global.u32 	%r1134, [%rd323];
	or.b32  	%r876, %r2, 2048;
	setp.lt.s32 	%p287, %r876, %r8;
	sub.s32 	%r877, %r876, %r8;
	cvt.s64.s32 	%rd324, %r877;
	cvt.u64.u32 	%rd325, %r876;
	selp.b64 	%rd326, %rd262, %rd266, %p287;
	selp.b64 	%rd327, %rd325, %rd324, %p287;
	add.s64 	%rd328, %rd327, %rd326;
	shl.b64 	%rd329, %rd328, 2;
	add.s64 	%rd330, %rd272, %rd329;
	ld.global.u32 	%r1133, [%rd330];
	add.s32 	%r878, %r2, 2304;
	setp.lt.s32 	%p288, %r878, %r8;
	sub.s32 	%r879, %r878, %r8;
	cvt.s64.s32 	%rd331, %r879;
	cvt.u64.u32 	%rd332, %r878;
	selp.b64 	%rd333, %rd262, %rd266, %p288;
	selp.b64 	%rd334, %rd332, %rd331, %p288;
	add.s64 	%rd335, %rd334, %rd333;
	shl.b64 	%rd336, %rd335, 2;
	add.s64 	%rd337, %rd272, %rd336;
	ld.global.u32 	%r1132, [%rd337];
	add.s32 	%r880, %r2, 2560;
	setp.lt.s32 	%p289, %r880, %r8;
	sub.s32 	%r881, %r880, %r8;
	cvt.s64.s32 	%rd338, %r881;
	cvt.u64.u32 	%rd339, %r880;
	selp.b64 	%rd340, %rd262, %rd266, %p289;
	selp.b64 	%rd341, %rd339, %rd338, %p289;
	add.s64 	%rd342, %rd341, %rd340;
	shl.b64 	%rd343, %rd342, 2;
	add.s64 	%rd344, %rd272, %rd343;
	ld.global.u32 	%r1131, [%rd344];
	add.s32 	%r882, %r2, 2816;
	setp.lt.s32 	%p290, %r882, %r8;
	sub.s32 	%r883, %r882, %r8;
	cvt.s64.s32 	%rd345, %r883;
	cvt.u64.u32 	%rd346, %r882;
	selp.b64 	%rd347, %rd262, %rd266, %p290;
	selp.b64 	%rd348, %rd346, %rd345, %p290;
	add.s64 	%rd349, %rd348, %rd347;
	shl.b64 	%rd350, %rd349, 2;
	add.s64 	%rd351, %rd272, %rd350;
	ld.global.u32 	%r1130, [%rd351];
	or.b32  	%r884, %r2, 3072;
	setp.lt.s32 	%p291, %r884, %r8;
	sub.s32 	%r885, %r884, %r8;
	cvt.s64.s32 	%rd352, %r885;
	cvt.u64.u32 	%rd353, %r884;
	selp.b64 	%rd354, %rd262, %rd266, %p291;
	selp.b64 	%rd355, %rd353, %rd352, %p291;
	add.s64 	%rd356, %rd355, %rd354;
	shl.b64 	%rd357, %rd356, 2;
	add.s64 	%rd358, %rd272, %rd357;
	ld.global.u32 	%r1129, [%rd358];
	add.s32 	%r886, %r2, 3328;
	setp.lt.s32 	%p292, %r886, %r8;
	sub.s32 	%r887, %r886, %r8;
	cvt.s64.s32 	%rd359, %r887;
	cvt.u64.u32 	%rd360, %r886;
	selp.b64 	%rd361, %rd262, %rd266, %p292;
	selp.b64 	%rd362, %rd360, %rd359, %p292;
	add.s64 	%rd363, %rd362, %rd361;
	shl.b64 	%rd364, %rd363, 2;
	add.s64 	%rd365, %rd272, %rd364;
	ld.global.u32 	%r1128, [%rd365];
	add.s32 	%r888, %r2, 3584;
	setp.lt.s32 	%p293, %r888, %r8;
	sub.s32 	%r889, %r888, %r8;
	cvt.s64.s32 	%rd366, %r889;
	cvt.u64.u32 	%rd367, %r888;
	selp.b64 	%rd368, %rd262, %rd266, %p293;
	selp.b64 	%rd369, %rd367, %rd366, %p293;
	add.s64 	%rd370, %rd369, %rd368;
	shl.b64 	%rd371, %rd370, 2;
	add.s64 	%rd372, %rd272, %rd371;
	ld.global.u32 	%r1127, [%rd372];
	add.s32 	%r890, %r2, 3840;
	setp.lt.s32 	%p294, %r890, %r8;
	sub.s32 	%r891, %r890, %r8;
	cvt.s64.s32 	%rd373, %r891;
	cvt.u64.u32 	%rd374, %r890;
	selp.b64 	%rd375, %rd262, %rd266, %p294;
	selp.b64 	%rd376, %rd374, %rd373, %p294;
	add.s64 	%rd377, %rd376, %rd375;
	shl.b64 	%rd378, %rd377, 2;
	add.s64 	%rd379, %rd272, %rd378;
	ld.global.u32 	%r1126, [%rd379];
	or.b32  	%r892, %r2, 4096;
	setp.lt.s32 	%p295, %r892, %r8;
	sub.s32 	%r893, %r892, %r8;
	cvt.s64.s32 	%rd380, %r893;
	cvt.u64.u32 	%rd381, %r892;
	selp.b64 	%rd382, %rd262, %rd266, %p295;
	selp.b64 	%rd383, %rd381, %rd380, %p295;
	add.s64 	%rd384, %rd383, %rd382;
	shl.b64 	%rd385, %rd384, 2;
	add.s64 	%rd386, %rd272, %rd385;
	ld.global.u32 	%r1125, [%rd386];
$L__BB16_54:
	sub.s32 	%r894, %r7, %r6;
	shl.b32 	%r895, %r2, 2;
	mov.u32 	%r896, _ZZN3cub18CUB_300001_SM_10006detail10merge_sort26DeviceMergeSortMergeKernelINS2_10policy_hubIN6thrust24THRUST_300001_SM_1000_NS10device_ptrIiEEE9Policy600ES8_PNS0_8NullTypeES8_SC_j4cmpdiSB_EEvbT2_T3_T4_PT6_PT7_T5_PSG_SG_NS1_7vsmem_tEE19static_temp_storage;
	add.s32 	%r897, %r896, %r895;
	st.shared.u32 	[%r897], %r1141;
	st.shared.u32 	[%r897+1024], %r1140;
	st.shared.u32 	[%r897+2048], %r1139;
	st.shared.u32 	[%r897+3072], %r1138;
	st.shared.u32 	[%r897+4096], %r1137;
	st.shared.u32 	[%r897+5120], %r1136;
	st.shared.u32 	[%r897+6144], %r1135;
	st.shared.u32 	[%r897+7168], %r1134;
	st.shared.u32 	[%r897+8192], %r1133;
	st.shared.u32 	[%r897+9216], %r1132;
	st.shared.u32 	[%r897+10240], %r1131;
	st.shared.u32 	[%r897+11264], %r1130;
	st.shared.u32 	[%r897+12288], %r1129;
	st.shared.u32 	[%r897+13312], %r1128;
	st.shared.u32 	[%r897+14336], %r1127;
	st.shared.u32 	[%r897+15360], %r1126;
	st.shared.u32 	[%r897+16384], %r1125;
	bar.sync 	0;
	// begin inline asm
	griddepcontrol.launch_dependents;
	// end inline asm
	add.s32 	%r93, %r894, %r8;
	mul.lo.s32 	%r898, %r2, 17;
	min.s32 	%r94, %r898, %r93;
	setp.lt.s32 	%p296, %r94, %r894;
	sub.s32 	%r899, %r94, %r894;
	selp.b32 	%r1144, 0, %r899, %p296;
	min.s32 	%r1142, %r8, %r94;
	setp.ge.s32 	%p297, %r1144, %r1142;
	ld.global.u64 	%rd6, [a_d];
	@%p297 bra 	$L__BB16_57;
	add.s32 	%r97, %r94, %r8;
$L__BB16_56:
	sub.s32 	%r900, %r1142, %r1144;
	shr.u32 	%r901, %r900, 31;
	add.s32 	%r902, %r900, %r901;
	shr.s32 	%r903, %r902, 1;
	add.s32 	%r904, %r903, %r1144;
	shl.b32 	%r905, %r904, 2;
	add.s32 	%r907, %r896, %r905;
	ld.shared.u32 	%r908, [%r907];
	not.b32 	%r909, %r904;
	add.s32 	%r910, %r97, %r909;
	shl.b32 	%r911, %r910, 2;
	add.s32 	%r912, %r896, %r911;
	ld.shared.u32 	%r913, [%r912];
	mul.wide.s32 	%rd387, %r913, 8;
	add.s64 	%rd388, %rd6, %rd387;
	ld.f64 	%fd37, [%rd388];
	mul.wide.s32 	%rd389, %r908, 8;
	add.s64 	%rd390, %rd6, %rd389;
	ld.f64 	%fd38, [%rd390];
	setp.geu.f64 	%p298, %fd37, %fd38;
	add.s32 	%r914, %r904, 1;
	selp.b32 	%r1144, %r914, %r1144, %p298;
	selp.b32 	%r1142, %r1142, %r904, %p298;
	setp.lt.s32 	%p299, %r1144, %r1142;
	@%p299 bra 	$L__BB16_56;
$L__BB16_57:
	sub.s32 	%r915, %r94, %r1144;
	add.s32 	%r103, %r915, %r8;
	shl.b32 	%r916, %r103, 2;
	add.s32 	%r104, %r896, %r916;
	ld.shared.u32 	%r1146, [%r104];
	shl.b32 	%r918, %r1144, 2;
	add.s32 	%r106, %r896, %r918;
	ld.shared.u32 	%r1147, [%r106];
	setp.ge.s32 	%p301, %r103, %r93;
	mov.pred 	%p384, 0;
	@%p301 bra 	$L__BB16_60;
	setp.ge.s32 	%p303, %r1144, %r8;
	mov.pred 	%p384, -1;
	@%p303 bra 	$L__BB16_60;
	mul.wide.s32 	%rd391, %r1146, 8;
	add.s64 	%rd392, %rd6, %rd391;
	ld.f64 	%fd39, [%rd392];
	mul.wide.s32 	%rd393, %r1147, 8;
	add.s64 	%rd394, %rd6, %rd393;
	ld.f64 	%fd40, [%rd394];
	setp.lt.f64 	%p384, %fd39, %fd40;
$L__BB16_60:
	selp.b32 	%r108, %r1146, %r1147, %p384;
	selp.u32 	%r919, 1, 0, %p384;
	add.s32 	%r109, %r103, %r919;
	not.pred 	%p304, %p384;
	selp.u32 	%r920, 1, 0, %p304;
	add.s32 	%r110, %r1144, %r920;
	@%p304 bra 	$L__BB16_62;
	ld.shared.u32 	%r1146, [%r104+4];
	bra.uni 	$L__BB16_63;
$L__BB16_62:
	ld.shared.u32 	%r1147, [%r106+4];
$L__BB16_63:
	setp.ge.s32 	%p306, %r109, %r93;
	mov.pred 	%p385, 0;
	@%p306 bra 	$L__BB16_66;
	setp.ge.s32 	%p308, %r110, %r8;
	mov.pred 	%p385, -1;
	@%p308 bra 	$L__BB16_66;
	mul.wide.s32 	%rd395, %r1146, 8;
	add.s64 	%rd396, %rd6, %rd395;
	ld.f64 	%fd41, [%rd396];
	mul.wide.s32 	%rd397, %r1147, 8;
	add.s64 	%rd398, %rd6, %rd397;
	ld.f64 	%fd42, [%rd398];
	setp.lt.f64 	%p385, %fd41, %fd42;
$L__BB16_66:
	selp.b32 	%r115, %r1146, %r1147, %p385;
	selp.u32 	%r921, 1, 0, %p385;
	add.s32 	%r116, %r109, %r921;
	not.pred 	%p309, %p385;
	selp.u32 	%r922, 1, 0, %p309;
	add.s32 	%r117, %r110, %r922;
	@%p385 bra 	$L__BB16_68;
	shl.b32 	%r923, %r117, 2;
	add.s32 	%r925, %r896, %r923;
	ld.shared.u32 	%r1147, [%r925];
	bra.uni 	$L__BB16_69;
$L__BB16_68:
	shl.b32 	%r926, %r116, 2;
	add.s32 	%r928, %r896, %r926;
	ld.shared.u32 	%r1146, [%r928];
$L__BB16_69:
	setp.ge.s32 	%p311, %r116, %r93;
	mov.pred 	%p386, 0;
	@%p311 bra 	$L__BB16_72;
	setp.ge.s32 	%p313, %r117, %r8;
	mov.pred 	%p386, -1;
	@%p313 bra 	$L__BB16_72;
	mul.wide.s32 	%rd399, %r1146, 8;
	add.s64 	%rd400, %rd6, %rd399;
	ld.f64 	%fd43, [%rd400];
	mul.wide.s32 	%rd401, %r1147, 8;
	add.s64 	%rd402, %rd6, %rd401;
	ld.f64 	%fd44, [%rd402];
	setp.lt.f64 	%p386, %fd43, %fd44;
$L__BB16_72:
	selp.b32 	%r122, %r1146, %r1147, %p386;
	selp.u32 	%r929, 1, 0, %p386;
	add.s32 	%r123, %r116, %r929;
	not.pred 	%p314, %p386;
	selp.u32 	%r930, 1, 0, %p314;
	add.s32 	%r124, %r117, %r930;
	@%p386 bra 	$L__BB16_74;
	shl.b32 	%r931, %r124, 2;
	add.s32 	%r933, %r896, %r931;
	ld.shared.u32 	%r1147, [%r933];
	bra.uni 	$L__BB16_75;
$L__BB16_74:
	shl.b32 	%r934, %r123, 2;
	add.s32 	%r936, %r896, %r934;
	ld.shared.u32 	%r1146, [%r936];
$L__BB16_75:
	setp.ge.s32 	%p316, %r123, %r93;
	mov.pred 	%p387, 0;
	@%p316 bra 	$L__BB16_78;
	setp.ge.s32 	%p318, %r124, %r8;
	mov.pred 	%p387, -1;
	@%p318 bra 	$L__BB16_78;
	mul.wide.s32 	%rd403, %r1146, 8;
	add.s64 	%rd404, %rd6, %rd403;
	ld.f64 	%fd45, [%rd404];
	mul.wide.s32 	%rd405, %r1147, 8;
	add.s64 	%rd406, %rd6, %rd405;
	ld.f64 	%fd46, [%rd406];
	setp.lt.f64 	%p387, %fd45, %fd46;
$L__BB16_78:
	selp.b32 	%r129, %r1146, %r1147, %p387;
	selp.u32 	%r937, 1, 0, %p387;
	add.s32 	%r130, %r123, %r937;
	not.pred 	%p319, %p387;
	selp.u32 	%r938, 1, 0, %p319;
	add.s32 	%r131, %r124, %r938;
	@%p387 bra 	$L__BB16_80;
	shl.b32 	%r939, %r131, 2;
	add.s32 	%r941, %r896, %r939;
	ld.shared.u32 	%r1147, [%r941];
	bra.uni 	$L__BB16_81;
$L__BB16_80:
	shl.b32 	%r942, %r130, 2;
	add.s32 	%r944, %r896, %r942;
	ld.shared.u32 	%r1146, [%r944];
$L__BB16_81:
	setp.ge.s32 	%p321, %r130, %r93;
	mov.pred 	%p388, 0;
	@%p321 bra 	$L__BB16_84;
	setp.ge.s32 	%p323, %r131, %r8;
	mov.pred 	%p388, -1;
	@%p323 bra 	$L__BB16_84;
	mul.wide.s32 	%rd407, %r1146, 8;
	add.s64 	%rd408, %rd6, %rd407;
	ld.f64 	%fd47, [%rd408];
	mul.wide.s32 	%rd409, %r1147, 8;
	add.s64 	%rd410, %rd6, %rd409;
	ld.f64 	%fd48, [%rd410];
	setp.lt.f64 	%p388, %fd47, %fd48;
$L__BB16_84:
	selp.b32 	%r136, %r1146, %r1147, %p388;
	selp.u32 	%r945, 1, 0, %p388;
	add.s32 	%r137, %r130, %r945;
	not.pred 	%p324, %p388;
	selp.u32 	%r946, 1, 0, %p324;
	add.s32 	%r138, %r131, %r946;
	@%p388 bra 	$L__BB16_86;
	shl.b32 	%r947, %r138, 2;
	add.s32 	%r949, %r896, %r947;
	ld.shared.u32 	%r1147, [%r949];
	bra.uni 	$L__BB16_87;
$L__BB16_86:
	shl.b32 	%r950, %r137, 2;
	add.s32 	%r952, %r896, %r950;
	ld.shared.u32 	%r1146, [%r952];
$L__BB16_87:
	setp.ge.s32 	%p326, %r137, %r93;
	mov.pred 	%p389, 0;
	@%p326 bra 	$L__BB16_90;
	setp.ge.s32 	%p328, %r138, %r8;
	mov.pred 	%p389, -1;
	@%p328 bra 	$L__BB16_90;
	mul.wide.s32 	%rd411, %r1146, 8;
	add.s64 	%rd412, %rd6, %rd411;
	ld.f64 	%fd49, [%rd412];
	mul.wide.s32 	%rd413, %r1147, 8;
	add.s64 	%rd414, %rd6, %rd413;
	ld.f64 	%fd50, [%rd414];
	setp.lt.f64 	%p389, %fd49, %fd50;
$L__BB16_90:
	selp.b32 	%r143, %r1146, %r1147, %p389;
	selp.u32 	%r953, 1, 0, %p389;
	add.s32 	%r144, %r137, %r953;
	not.pred 	%p329, %p389;
	selp.u32 	%r954, 1, 0, %p329;
	add.s32 	%r145, %r138, %r954;
	@%p389 bra 	$L__BB16_92;
	shl.b32 	%r955, %r145, 2;
	add.s32 	%r957, %r896, %r955;
	ld.shared.u32 	%r1147, [%r957];
	bra.uni 	$L__BB16_93;
$L__BB16_92:
	shl.b32 	%r958, %r144, 2;
	add.s32 	%r960, %r896, %r958;
	ld.shared.u32 	%r1146, [%r960];
$L__BB16_93:
	setp.ge.s32 	%p331, %r144, %r93;
	mov.pred 	%p390, 0;
	@%p331 bra 	$L__BB16_96;
	setp.ge.s32 	%p333, %r145, %r8;
	mov.pred 	%p390, -1;
	@%p333 bra 	$L__BB16_96;
	mul.wide.s32 	%rd415, %r1146, 8;
	add.s64 	%rd416, %rd6, %rd415;
	ld.f64 	%fd51, [%rd416];
	mul.wide.s32 	%rd417, %r1147, 8;
	add.s64 	%rd418, %rd6, %rd417;
	ld.f64 	%fd52, [%rd418];
	setp.lt.f64 	%p390, %fd51, %fd52;
$L__BB16_96:
	selp.b32 	%r150, %r1146, %r1147, %p390;
	selp.u32 	%r961, 1, 0, %p390;
	add.s32 	%r151, %r144, %r961;
	not.pred 	%p334, %p390;
	selp.u32 	%r962, 1, 0, %p334;
	add.s32 	%r152, %r145, %r962;
	@%p390 bra 	$L__BB16_98;
	shl.b32 	%r963, %r152, 2;
	add.s32 	%r965, %r896, %r963;
	ld.shared.u32 	%r1147, [%r965];
	bra.uni 	$L__BB16_99;
$L__BB16_98:
	shl.b32 	%r966, %r151, 2;
	add.s32 	%r968, %r896, %r966;
	ld.shared.u32 	%r1146, [%r968];
$L__BB16_99:
	setp.ge.s32 	%p336, %r151, %r93;
	mov.pred 	%p391, 0;
	@%p336 bra 	$L__BB16_102;
	setp.ge.s32 	%p338, %r152, %r8;
	mov.pred 	%p391, -1;
	@%p338 bra 	$L__BB16_102;
	mul.wide.s32 	%rd419, %r1146, 8;
	add.s64 	%rd420, %rd6, %rd419;
	ld.f64 	%fd53, [%rd420];
	mul.wide.s32 	%rd421, %r1147, 8;
	add.s64 	%rd422, %rd6, %rd421;
	ld.f64 	%fd54, [%rd422];
	setp.lt.f64 	%p391, %fd53, %fd54;
$L__BB16_102:
	selp.b32 	%r157, %r1146, %r1147, %p391;
	selp.u32 	%r969, 1, 0, %p391;
	add.s32 	%r158, %r151, %r969;
	not.pred 	%p339, %p391;
	selp.u32 	%r970, 1, 0, %p339;
	add.s32 	%r159, %r152, %r970;
	@%p391 bra 	$L__BB16_104;
	shl.b32 	%r971, %r159, 2;
	add.s32 	%r973, %r896, %r971;
	ld.shared.u32 	%r1147, [%r973];
	bra.uni 	$L__BB16_105;
$L__BB16_104:
	shl.b32 	%r974, %r158, 2;
	add.s32 	%r976, %r896, %r974;
	ld.shared.u32 	%r1146, [%r976];
$L__BB16_105:
	setp.ge.s32 	%p341, %r158, %r93;
	mov.pred 	%p392, 0;
	@%p341 bra 	$L__BB16_108;
	setp.ge.s32 	%p343, %r159, %r8;
	mov.pred 	%p392, -1;
	@%p343 bra 	$L__BB16_108;
	mul.wide.s32 	%rd423, %r1146, 8;
	add.s64 	%rd424, %rd6, %rd423;
	ld.f64 	%fd55, [%rd424];
	mul.wide.s32 	%rd425, %r1147, 8;
	add.s64 	%rd426, %rd6, %rd425;
	ld.f64 	%fd56, [%rd426];
	setp.lt.f64 	%p392, %fd55, %fd56;
$L__BB16_108:
	selp.b32 	%r164, %r1146, %r1147, %p392;
	selp.u32 	%r977, 1, 0, %p392;
	add.s32 	%r165, %r158, %r977;
	not.pred 	%p344, %p392;
	selp.u32 	%r978, 1, 0, %p344;
	add.s32 	%r166, %r159, %r978;
	@%p392 bra 	$L__BB16_110;
	shl.b32 	%r979, %r166, 2;
	add.s32 	%r981, %r896, %r979;
	ld.shared.u32 	%r1147, [%r981];
	bra.uni 	$L__BB16_111;
$L__BB16_110:
	shl.b32 	%r982, %r165, 2;
	add.s32 	%r984, %r896, %r982;
	ld.shared.u32 	%r1146, [%r984];
$L__BB16_111:
	setp.ge.s32 	%p346, %r165, %r93;
	mov.pred 	%p393, 0;
	@%p346 bra 	$L__BB16_114;
	setp.ge.s32 	%p348, %r166, %r8;
	mov.pred 	%p393, -1;
	@%p348 bra 	$L__BB16_114;
	mul.wide.s32 	%rd427, %r1146, 8;
	add.s64 	%rd428, %rd6, %rd427;
	ld.f64 	%fd57, [%rd428];
	mul.wide.s32 	%rd429, %r1147, 8;
	add.s64 	%rd430, %rd6, %rd429;
	ld.f64 	%fd58, [%rd430];
	setp.lt.f64 	%p393, %fd57, %fd58;
$L__BB16_114:
	selp.b32 	%r171, %r1146, %r1147, %p393;
	selp.u32 	%r985, 1, 0, %p393;
	add.s32 	%r172, %r165, %r985;
	not.pred 	%p349, %p393;
	selp.u32 	%r986, 1, 0, %p349;
	add.s32 	%r173, %r166, %r986;
	@%p393 bra 	$L__BB16_116;
	shl.b32 	%r987, %r173, 2;
	add.s32 	%r989, %r896, %r987;
	ld.shared.u32 	%r1147, [%r989];
	bra.uni 	$L__BB16_117;
$L__BB16_116:
	shl.b32 	%r990, %r172, 2;
	add.s32 	%r992, %r896, %r990;
	ld.shared.u32 	%r1146, [%r992];
$L__BB16_117:
	setp.ge.s32 	%p351, %r172, %r93;
	mov.pred 	%p394, 0;
	@%p351 bra 	$L__BB16_120;
	setp.ge.s32 	%p353, %r173, %r8;
	mov.pred 	%p394, -1;
	@%p353 bra 	$L__BB16_120;
	mul.wide.s32 	%rd431, %r1146, 8;
	add.s64 	%rd432, %rd6, %rd431;
	ld.f64 	%fd59, [%rd432];
	mul.wide.s32 	%rd433, %r1147, 8;
	add.s64 	%rd434, %rd6, %rd433;
	ld.f64 	%fd60, [%rd434];
	setp.lt.f64 	%p394, %fd59, %fd60;
$L__BB16_120:
	selp.b32 	%r178, %r1146, %r1147, %p394;
	selp.u32 	%r993, 1, 0, %p394;
	add.s32 	%r179, %r172, %r993;
	not.pred 	%p354, %p394;
	selp.u32 	%r994, 1, 0, %p354;
	add.s32 	%r180, %r173, %r994;
	@%p394 bra 	$L__BB16_122;
	shl.b32 	%r995, %r180, 2;
	add.s32 	%r997, %r896, %r995;
	ld.shared.u32 	%r1147, [%r997];
	bra.uni 	$L__BB16_123;
$L__BB16_122:
	shl.b32 	%r998, %r179, 2;
	add.s32 	%r1000, %r896, %r998;
	ld.shared.u32 	%r1146, [%r1000];
$L__BB16_123:
	setp.ge.s32 	%p356, %r179, %r93;
	mov.pred 	%p395, 0;
	@%p356 bra 	$L__BB16_126;
	setp.ge.s32 	%p358, %r180, %r8;
	mov.pred 	%p395, -1;
	@%p358 bra 	$L__BB16_126;
	mul.wide.s32 	%rd435, %r1146, 8;
	add.s64 	%rd436, %rd6, %rd435;
	ld.f64 	%fd61, [%rd436];
	mul.wide.s32 	%rd437, %r1147, 8;
	add.s64 	%rd438, %rd6, %rd437;
	ld.f64 	%fd62, [%rd438];
	setp.lt.f64 	%p395, %fd61, %fd62;
$L__BB16_126:
	selp.b32 	%r185, %r1146, %r1147, %p395;
	selp.u32 	%r1001, 1, 0, %p395;
	add.s32 	%r186, %r179, %r1001;
	not.pred 	%p359, %p395;
	selp.u32 	%r1002, 1, 0, %p359;
	add.s32 	%r187, %r180, %r1002;
	@%p395 bra 	$L__BB16_128;
	shl.b32 	%r1003, %r187, 2;
	add.s32 	%r1005, %r896, %r1003;
	ld.shared.u32 	%r1147, [%r1005];
	bra.uni 	$L__BB16_129;
$L__BB16_128:
	shl.b32 	%r1006, %r186, 2;
	add.s32 	%r1008, %r896, %r1006;
	ld.shared.u32 	%r1146, [%r1008];
$L__BB16_129:
	setp.ge.s32 	%p361, %r186, %r93;
	mov.pred 	%p396, 0;
	@%p361 bra 	$L__BB16_132;
	setp.ge.s32 	%p363, %r187, %r8;
	mov.pred 	%p396, -1;
	@%p363 bra 	$L__BB16_132;
	mul.wide.s32 	%rd439, %r1146, 8;
	add.s64 	%rd440, %rd6, %rd439;
	ld.f64 	%fd63, [%rd440];
	mul.wide.s32 	%rd441, %r1147, 8;
	add.s64 	%rd442, %rd6, %rd441;
	ld.f64 	%fd64, [%rd442];
	setp.lt.f64 	%p396, %fd63, %fd64;
$L__BB16_132:
	selp.b32 	%r192, %r1146, %r1147, %p396;
	selp.u32 	%r1009, 1, 0, %p396;
	add.s32 	%r193, %r186, %r1009;
	not.pred 	%p364, %p396;
	selp.u32 	%r1010, 1, 0, %p364;
	add.s32 	%r194, %r187, %r1010;
	@%p396 bra 	$L__BB16_134;
	shl.b32 	%r1011, %r194, 2;
	add.s32 	%r1013, %r896, %r1011;
	ld.shared.u32 	%r1147, [%r1013];
	bra.uni 	$L__BB16_135;
$L__BB16_134:
	shl.b32 	%r1014, %r193, 2;
	add.s32 	%r1016, %r896, %r1014;
	ld.shared.u32 	%r1146, [%r1016];
$L__BB16_135:
	setp.ge.s32 	%p366, %r193, %r93;
	mov.pred 	%p397, 0;
	@%p366 bra 	$L__BB16_138;
	setp.ge.s32 	%p368, %r194, %r8;
	mov.pred 	%p397, -1;
	@%p368 bra 	$L__BB16_138;
	mul.wide.s32 	%rd443, %r1146, 8;
	add.s64 	%rd444, %rd6, %rd443;
	ld.f64 	%fd65, [%rd444];
	mul.wide.s32 	%rd445, %r1147, 8;
	add.s64 	%rd446, %rd6, %rd445;
	ld.f64 	%fd66, [%rd446];
	setp.lt.f64 	%p397, %fd65, %fd66;
$L__BB16_138:
	selp.b32 	%r199, %r1146, %r1147, %p397;
	selp.u32 	%r1017, 1, 0, %p397;
	add.s32 	%r200, %r193, %r1017;
	not.pred 	%p369, %p397;
	selp.u32 	%r1018, 1, 0, %p369;
	add.s32 	%r201, %r194, %r1018;
	@%p397 bra 	$L__BB16_140;
	shl.b32 	%r1019, %r201, 2;
	add.s32 	%r1021, %r896, %r1019;
	ld.shared.u32 	%r1147, [%r1021];
	bra.uni 	$L__BB16_141;
$L__BB16_140:
	shl.b32 	%r1022, %r200, 2;
	add.s32 	%r1024, %r896, %r1022;
	ld.shared.u32 	%r1146, [%r1024];
$L__BB16_141:
	setp.ge.s32 	%p371, %r200, %r93;
	mov.pred 	%p398, 0;
	@%p371 bra 	$L__BB16_144;
	setp.ge.s32 	%p373, %r201, %r8;
	mov.pred 	%p398, -1;
	@%p373 bra 	$L__BB16_144;
	mul.wide.s32 	%rd447, %r1146, 8;
	add.s64 	%rd448, %rd6, %rd447;
	ld.f64 	%fd67, [%rd448];
	mul.wide.s32 	%rd449, %r1147, 8;
	add.s64 	%rd450, %rd6, %rd449;
	ld.f64 	%fd68, [%rd450];
	setp.lt.f64 	%p398, %fd67, %fd68;
$L__BB16_144:
	selp.b32 	%r206, %r1146, %r1147, %p398;
	selp.u32 	%r1025, 1, 0, %p398;
	add.s32 	%r207, %r200, %r1025;
	not.pred 	%p374, %p398;
	selp.u32 	%r1026, 1, 0, %p374;
	add.s32 	%r208, %r201, %r1026;
	@%p398 bra 	$L__BB16_146;
	shl.b32 	%r1027, %r208, 2;
	add.s32 	%r1029, %r896, %r1027;
	ld.shared.u32 	%r1147, [%r1029];
	bra.uni 	$L__BB16_147;
$L__BB16_146:
	shl.b32 	%r1030, %r207, 2;
	add.s32 	%r1032, %r896, %r1030;
	ld.shared.u32 	%r1146, [%r1032];
$L__BB16_147:
	setp.ge.s32 	%p376, %r207, %r93;
	mov.pred 	%p399, 0;
	@%p376 bra 	$L__BB16_150;
	setp.ge.s32 	%p378, %r208, %r8;
	mov.pred 	%p399, -1;
	@%p378 bra 	$L__BB16_150;
	mul.wide.s32 	%rd451, %r1146, 8;
	add.s64 	%rd452, %rd6, %rd451;
	ld.f64 	%fd69, [%rd452];
	mul.wide.s32 	%rd453, %r1147, 8;
	add.s64 	%rd454, %rd6, %rd453;
	ld.f64 	%fd70, [%rd454];
	setp.lt.f64 	%p399, %fd69, %fd70;
$L__BB16_150:
	selp.b32 	%r213, %r1146, %r1147, %p399;
	selp.u32 	%r1033, 1, 0, %p399;
	add.s32 	%r214, %r207, %r1033;
	not.pred 	%p379, %p399;
	selp.u32 	%r1034, 1, 0, %p379;
	add.s32 	%r215, %r208, %r1034;
	@%p399 bra 	$L__BB16_152;
	shl.b32 	%r1035, %r215, 2;
	mov.u32 	%r1036, _ZZN3cub18CUB_300001_SM_10006detail10merge_sort26DeviceMergeSortMergeKernelINS2_10policy_hubIN6thrust24THRUST_300001_SM_1000_NS10device_ptrIiEEE9Policy600ES8_PNS0_8NullTypeES8_SC_j4cmpdiSB_EEvbT2_T3_T4_PT6_PT7_T5_PSG_SG_NS1_7vsmem_tEE19static_temp_storage;
	add.s32 	%r1037, %r1036, %r1035;
	ld.shared.u32 	%r1147, [%r1037];
	bra.uni 	$L__BB16_153;
$L__BB16_152:
	shl.b32 	%r1038, %r214, 2;
	mov.u32 	%r1039, _ZZN3cub18CUB_300001_SM_10006detail10merge_sort26DeviceMergeSortMergeKernelINS2_10policy_hubIN6thrust24THRUST_300001_SM_1000_NS10device_ptrIiEEE9Policy600ES8_PNS0_8NullTypeES8_SC_j4cmpdiSB_EEvbT2_T3_T4_PT6_PT7_T5_PSG_SG_NS1_7vsmem_tEE19static_temp_storage;
	add.s32 	%r1040, %r1039, %r1038;
	ld.shared.u32 	%r1146, [%r1040];
$L__BB16_153:
	setp.ge.s32 	%p380, %r214, %r93;
	mov.u32 	%r1177, %r1147;
	@%p380 bra 	$L__BB16_156;
	setp.ge.s32 	%p381, %r215, %r8;
	mov.u32 	%r1177, %r1146;
	@%p381 bra 	$L__BB16_156;
	mul.wide.s32 	%rd455, %r1146, 8;
	add.s64 	%rd456, %rd6, %rd455;
	ld.f64 	%fd71, [%rd456];
	mul.wide.s32 	%rd457, %r1147, 8;
	add.s64 	%rd458, %rd6, %rd457;
	ld.f64 	%fd72, [%rd458];
	setp.lt.f64 	%p382, %fd71, %fd72;
	selp.b32 	%r1177, %r1146, %r1147, %p382;
$L__BB16_156:
	ld.param.s8 	%rs5, [_ZN3cub18CUB_300001_SM_10006detail10merge_sort26DeviceMergeSortMergeKernelINS2_10policy_hubIN6thrust24THRUST_300001_SM_1000_NS10device_ptrIiEEE9Policy600ES8_PNS0_8NullTypeES8_SC_j4cmpdiSB_EEvbT2_T3_T4_PT6_PT7_T5_PSG_SG_NS1_7vsmem_tE_param_0];
	mov.u32 	%r1041, %ctaid.x;
	mul.lo.s32 	%r222, %r1041, 4352;
	setp.eq.s16 	%p383, %rs5, 0;
	bar.sync 	0;
	@%p383 bra 	$L__BB16_158;
	ld.param.u64 	%rd480, [_ZN3cub18CUB_300001_SM_10006detail10merge_sort26DeviceMergeSortMergeKernelINS2_10policy_hubIN6thrust24THRUST_300001_SM_1000_NS10device_ptrIiEEE9Policy600ES8_PNS0_8NullTypeES8_SC_j4cmpdiSB_EEvbT2_T3_T4_PT6_PT7_T5_PSG_SG_NS1_7vsmem_tE_param_4];
	cvt.u64.u32 	%rd459, %r222;
	// begin inline asm
	mov.u32 %r1042, %laneid;
	// end inline asm
	shr.u32 	%r1043, %r2, 5;
	mul.lo.s32 	%r1044, %r1043, 544;
	mad.lo.s32 	%r1045, %r1042, 17, %r1044;
	shl.b32 	%r1046, %r1045, 2;
	mov.u32 	%r1047, _ZZN3cub18CUB_300001_SM_10006detail10merge_sort26DeviceMergeSortMergeKernelINS2_10policy_hubIN6thrust24THRUST_300001_SM_1000_NS10device_ptrIiEEE9Policy600ES8_PNS0_8NullTypeES8_SC_j4cmpdiSB_EEvbT2_T3_T4_PT6_PT7_T5_PSG_SG_NS1_7vsmem_tEE19static_temp_storage;
	add.s32 	%r1048, %r1047, %r1046;
	st.shared.u32 	[%r1048], %r108;
	st.shared.u32 	[%r1048+4], %r115;
	st.shared.u32 	[%r1048+8], %r122;
	st.shared.u32 	[%r1048+12], %r129;
	st.shared.u32 	[%r1048+16], %r136;
	st.shared.u32 	[%r1048+20], %r143;
	st.shared.u32 	[%r1048+24], %r150;
	st.shared.u32 	[%r1048+28], %r157;
	st.shared.u32 	[%r1048+32], %r164;
	st.shared.u32 	[%r1048+36], %r171;
	st.shared.u32 	[%r1048+40], %r178;
	st.shared.u32 	[%r1048+44], %r185;
	st.shared.u32 	[%r1048+48], %r192;
	st.shared.u32 	[%r1048+52], %r199;
	st.shared.u32 	[%r1048+56], %r206;
	st.shared.u32 	[%r1048+60], %r213;
	st.shared.u32 	[%r1048+64], %r1177;
	bar.warp.sync 	-1;
	shl.b32 	%r1049, %r1042, 4;
	sub.s32 	%r1050, %r1045, %r1049;
	shl.b32 	%r1051, %r1050, 2;
	add.s32 	%r1052, %r1047, %r1051;
	ld.shared.u32 	%r1053, [%r1052];
	ld.shared.u32 	%r1054, [%r1052+128];
	ld.shared.u32 	%r1055, [%r1052+256];
	ld.shared.u32 	%r1056, [%r1052+384];
	ld.shared.u32 	%r1057, [%r1052+512];
	ld.shared.u32 	%r1058, [%r1052+640];
	ld.shared.u32 	%r1059, [%r1052+768];
	ld.shared.u32 	%r1060, [%r1052+896];
	ld.shared.u32 	%r1061, [%r1052+1024];
	ld.shared.u32 	%r1062, [%r1052+1152];
	ld.shared.u32 	%r1063, [%r1052+1280];
	ld.shared.u32 	%r1064, [%r1052+1408];
	ld.shared.u32 	%r1065, [%r1052+1536];
	ld.shared.u32 	%r1066, [%r1052+1664];
	ld.shared.u32 	%r1067, [%r1052+1792];
	ld.shared.u32 	%r1068, [%r1052+1920];
	ld.shared.u32 	%r1069, [%r1052+2048];
	and.b32  	%r1070, %r2, 31;
	and.b32  	%r1071, %r2, 992;
	mul.lo.s32 	%r1072, %r1071, 17;
	or.b32  	%r1073, %r1072, %r1070;
	cvt.u64.u32 	%rd460, %r1073;
	add.s64 	%rd461, %rd460, %rd459;
	cvta.to.global.u64 	%rd462, %rd480;
	shl.b64 	%rd463, %rd461, 2;
	add.s64 	%rd464, %rd462, %rd463;
	st.global.u32 	[%rd464], %r1053;
	st.global.u32 	[%rd464+128], %r1054;
	st.global.u32 	[%rd464+256], %r1055;
	st.global.u32 	[%rd464+384], %r1056;
	st.global.u32 	[%rd464+512], %r1057;
	st.global.u32 	[%rd464+640], %r1058;
	st.global.u32 	[%rd464+768], %r1059;
	st.global.u32 	[%rd464+896], %r1060;
	st.global.u32 	[%rd464+1024], %r1061;
	st.global.u32 	[%rd464+1152], %r1062;
	st.global.u32 	[%rd464+1280], %r1063;
	st.global.u32 	[%rd464+1408], %r1064;
	st.global.u32 	[%rd464+1536], %r1065;
	st.global.u32 	[%rd464+1664], %r1066;
	st.global.u32 	[%rd464+1792], %r1067;
	st.global.u32 	[%rd464+1920], %r1068;
	st.global.u32 	[%rd464+2048], %r1069;
	bra.uni 	$L__BB16_437;
$L__BB16_158:
	// begin inline asm
	mov.u32 %r1074, %laneid;
	// end inline asm
	shr.u32 	%r1075, %r2, 5;
	mul.lo.s32 	%r1076, %r1075, 544;
	mad.lo.s32 	%r1077, %r1074, 17, %r1076;
	shl.b32 	%r1078, %r1077, 2;
	mov.u32 	%r1079, _ZZN3cub18CUB_300001_SM_10006detail10merge_sort26DeviceMergeSortMergeKernelINS2_10policy_hubIN6thrust24THRUST_300001_SM_1000_NS10device_ptrIiEEE9Policy600ES8_PNS0_8NullTypeES8_SC_j4cmpdiSB_EEvbT2_T3_T4_PT6_PT7_T5_PSG_SG_NS1_7vsmem_tEE19static_temp_storage;
	add.s32 	%r1080, %r1079, %r1078;
	st.shared.u32 	[%r1080], %r108;
	st.shared.u32 	[%r1080+4], %r115;
	st.shared.u32 	[%r1080+8], %r122;
	st.shared.u32 	[%r1080+12], %r129;
	st.shared.u32 	[%r1080+16], %r136;
	st.shared.u32 	[%r1080+20], %r143;
	st.shared.u32 	[%r1080+24], %r150;
	st.shared.u32 	[%r1080+28], %r157;
	st.shared.u32 	[%r1080+32], %r164;
	st.shared.u32 	[%r1080+36], %r171;
	st.shared.u32 	[%r1080+40], %r178;
	st.shared.u32 	[%r1080+44], %r185;
	st.shared.u32 	[%r1080+48], %r192;
	st.shared.u32 	[%r1080+52], %r199;
	st.shared.u32 	[%r1080+56], %r206;
	st.shared.u32 	[%r1080+60], %r213;
	st.shared.u32 	[%r1080+64], %r1177;
	bar.warp.sync 	-1;
	shl.b32 	%r1081, %r1074, 4;
	sub.s32 	%r1082, %r1077, %r1081;
	shl.b32 	%r1083, %r1082, 2;
	add.s32 	%r1084, %r1079, %r1083;
	ld.shared.u32 	%r1085, [%r1084];
	ld.shared.u32 	%r1086, [%r1084+128];
	ld.shared.u32 	%r1087, [%r1084+256];
	ld.shared.u32 	%r1088, [%r1084+384];
	ld.shared.u32 	%r1089, [%r1084+512];
	ld.shared.u32 	%r1090, [%r1084+640];
	ld.shared.u32 	%r1091, [%r1084+768];
	ld.shared.u32 	%r1092, [%r1084+896];
	ld.shared.u32 	%r1093, [%r1084+1024];
	ld.shared.u32 	%r1094, [%r1084+1152];
	ld.shared.u32 	%r1095, [%r1084+1280];
	ld.shared.u32 	%r1096, [%r1084+1408];
	ld.shared.u32 	%r1097, [%r1084+1536];
	ld.shared.u32 	%r1098, [%r1084+1664];
	ld.shared.u32 	%r1099, [%r1084+1792];
	ld.shared.u32 	%r1100, [%r1084+1920];
	ld.shared.u32 	%r1101, [%r1084+2048];
	and.b32  	%r1102, %r2, 31;
	and.b32  	%r1103, %r2, 992;
	mul.lo.s32 	%r1104, %r1103, 17;
	cvt.u64.u32 	%rd465, %r1104;
	add.s32 	%r1105, %r1102, %r222;
	cvt.u64.u32 	%rd466, %r1105;
	add.s64 	%rd467, %rd466, %rd465;
	shl.b64 	%rd468, %rd467, 2;
	add.s64 	%rd469, %rd3, %rd468;
	st.global.u32 	[%rd469], %r1085;
	st.global.u32 	[%rd469+128], %r1086;
	st.global.u32 	[%rd469+256], %r1087;
	st.global.u32 	[%rd469+384], %r1088;
	st.global.u32 	[%rd469+512], %r1089;
	st.global.u32 	[%rd469+640], %r1090;
	st.global.u32 	[%rd469+768], %r1091;
	st.global.u32 	[%rd469+896], %r1092;
	st.global.u32 	[%rd469+1024], %r1093;
	st.global.u32 	[%rd469+1152], %r1094;
	st.global.u32 	[%rd469+1280], %r1095;
	st.global.u32 	[%rd469+1408], %r1096;
	st.global.u32 	[%rd469+1536], %r1097;
	st.global.u32 	[%rd469+1664], %r1098;
	st.global.u32 	[%rd469+1792], %r1099;
	st.global.u32 	[%rd469+1920], %r1100;
	st.global.u32 	[%rd469+2048], %r1101;
	bra.uni 	$L__BB16_437;
$L__BB16_159:
	ld.param.u32 	%r1106, [_ZN3cub18CUB_300001_SM_10006detail10merge_sort26DeviceMergeSortMergeKernelINS2_10policy_hubIN6thrust24THRUST_300001_SM_1000_NS10device_ptrIiEEE9Policy600ES8_PNS0_8NullTypeES8_SC_j4cmpdiSB_EEvbT2_T3_T4_PT6_PT7_T5_PSG_SG_NS1_7vsmem_tE_param_8];
	ld.param.s8 	%rs2, [_ZN3cub18CUB_300001_SM_10006detail10merge_sort26DeviceMergeSortMergeKernelINS2_10policy_hubIN6thrust24THRUST_300001_SM_1000_NS10device_ptrIiEEE9Policy600ES8_PNS0_8NullTypeES8_SC_j4cmpdiSB_EEvbT2_T3_T4_PT6_PT7_T5_PSG_SG_NS1_7vsmem_tE_param_0];
	mul.wide.u32 	%rd17, %r1, 4;
	add.s64 	%rd18, %rd2, %rd17;
	ld.global.u32 	%r529, [%rd18];
	ld.global.u32 	%r530, [%rd18+4];
	shr.u32 	%r531, %r1106, 1;
	neg.s32 	%r532, %r1106;
	and.b32  	%r533, %r1, %r532;
	mul.lo.s32 	%r223, %r533, 4352;
	mul.lo.s32 	%r224, %r531, 4352;
	sub.s32 	%r534, %r1, %r533;
	mul.lo.s32 	%r535, %r534, 4352;
	sub.s32 	%r225, %r529, %r223;
	sub.s32 	%r536, %r530, %r223;
	sub.s32 	%r537, %r525, %r223;
	max.u32 	%r538, %r537, %r224;
	sub.s32 	%r539, %r538, %r224;
	sub.s32 	%r540, %r535, %r225;
	min.u32 	%r226, %r540, %r539;
	max.u32 	%r541, %r535, -4353;
	not.b32 	%r542, %r541;
	add.s32 	%r543, %r535, %r542;
	sub.s32 	%r544, %r543, %r536;
	or.b32  	%r545, %r1, %r532;
	setp.eq.s32 	%p66, %r545, -1;
	min.u32 	%r546, %r224, %r537;
	selp.b32 	%r547, %r546, %r536, %p66;
	selp.b32 	%r548, %r224, %r544, %p66;
	min.u32 	%r549, %r548, %r539;
	sub.s32 	%r227, %r547, %r225;
	sub.s32 	%r228, %r549, %r226;
	// begin inline asm
	griddepcontrol.wait;
	// end inline asm
	setp.eq.s16 	%p67, %rs2, 0;
	@%p67 bra 	$L__BB16_228;
	cvt.u64.u32 	%rd19, %r223;
	cvt.u64.u32 	%rd20, %r225;
	add.s64 	%rd21, %rd20, %rd19;
	cvt.u64.u32 	%rd22, %r224;
	add.s64 	%rd23, %rd19, %rd22;
	cvt.u64.u32 	%rd24, %r226;
	add.s64 	%rd25, %rd23, %rd24;
	add.s32 	%r229, %r228, %r227;
	setp.ge.s32 	%p68, %r2, %r229;
	cvt.u64.u32 	%rd26, %r2;
	add.s64 	%rd27, %rd21, %rd26;
	shl.b64 	%rd28, %rd27, 2;
	add.s64 	%rd7, %rd3, %rd28;
	sub.s32 	%r551, %r2, %r227;
	cvt.s64.s32 	%rd29, %r551;
	add.s64 	%rd30, %rd25, %rd29;
	shl.b64 	%rd31, %rd30, 2;
	add.s64 	%rd8, %rd3, %rd31;
	@%p68 bra 	$L__BB16_164;
	setp.ge.s32 	%p69, %r2, %r227;
	@%p69 bra 	$L__BB16_163;
	ld.global.u32 	%r1226, [%rd7];
	bra.uni 	$L__BB16_164;
$L__BB16_163:
	ld.global.u32 	%r1226, [%rd8];
$L__BB16_164:
	add.s32 	%r233, %r2, 256;
	setp.ge.s32 	%p70, %r233, %r229;
	@%p70 bra 	$L__BB16_168;
	setp.lt.s32 	%p71, %r233, %r227;
	@%p71 bra 	$L__BB16_167;
	ld.global.u32 	%r1225, [%rd8+1024];
	bra.uni 	$L__BB16_168;
$L__BB16_167:
	ld.global.u32 	%r1225, [%rd7+1024];
$L__BB16_168:
	add.s32 	%r237, %r2, 512;
	setp.ge.s32 	%p72, %r237, %r229;
	@%p72 bra 	$L__BB16_172;
	setp.lt.s32 	%p73, %r237, %r227;
	@%p73 bra 	$L__BB16_171;
	ld.global.u32 	%r1224, [%rd8+2048];
	bra.uni 	$L__BB16_172;
$L__BB16_171:
	ld.global.u32 	%r1224, [%rd7+2048];
$L__BB16_172:
	add.s32 	%r241, %r2, 768;
	setp.ge.s32 	%p74, %r241, %r229;
	@%p74 bra 	$L__BB16_176;
	setp.lt.s32 	%p75, %r241, %r227;
	@%p75 bra 	$L__BB16_175;
	ld.global.u32 	%r1223, [%rd8+3072];
	bra.uni 	$L__BB16_176;
$L__BB16_175:
	ld.global.u32 	%r1223, [%rd7+3072];
$L__BB16_176:
	or.b32  	%r245, %r2, 1024;
	setp.ge.s32 	%p76, %r245, %r229;
	@%p76 bra 	$L__BB16_180;
	setp.lt.s32 	%p77, %r245, %r227;
	@%p77 bra 	$L__BB16_179;
	ld.global.u32 	%r1222, [%rd8+4096];
	bra.uni 	$L__BB16_180;
$L__BB16_179:
	ld.global.u32 	%r1222, [%rd7+4096];
$L__BB16_180:
	add.s32 	%r249, %r2, 1280;
	setp.ge.s32 	%p78, %r249, %r229;
	@%p78 bra 	$L__BB16_184;
	setp.lt.s32 	%p79, %r249, %r227;
	@%p79 bra 	$L__BB16_183;
	ld.global.u32 	%r1221, [%rd8+5120];
	bra.uni 	$L__BB16_184;
$L__BB16_183:
	ld.global.u32 	%r1221, [%rd7+5120];
$L__BB16_184:
	add.s32 	%r253, %r2, 1536;
	setp.ge.s32 	%p80, %r253, %r229;
	@%p80 bra 	$L__BB16_188;
	setp.lt.s32 	%p81, %r253, %r227;
	@%p81 bra 	$L__BB16_187;
	ld.global.u32 	%r1220, [%rd8+6144];
	bra.uni 	$L__BB16_188;
$L__BB16_187:
	ld.global.u32 	%r1220, [%rd7+6144];
$L__BB16_188:
	add.s32 	%r257, %r2, 1792;
	setp.ge.s32 	%p82, %r257, %r229;
	@%p82 bra 	$L__BB16_192;
	setp.lt.s32 	%p83, %r257, %r227;
	@%p83 bra 	$L__BB16_191;
	ld.global.u32 	%r1219, [%rd8+7168];
	bra.uni 	$L__BB16_192;
$L__BB16_191:
	ld.global.u32 	%r1219, [%rd7+7168];
$L__BB16_192:
	or.b32  	%r261, %r2, 2048;
	setp.ge.s32 	%p84, %r261, %r229;
	@%p84 bra 	$L__BB16_196;
	setp.lt.s32 	%p85, %r261, %r227;
	@%p85 bra 	$L__BB16_195;
	ld.global.u32 	%r1218, [%rd8+8192];
	bra.uni 	$L__BB16_196;
$L__BB16_195:
	ld.global.u32 	%r1218, [%rd7+8192];
$L__BB16_196:
	add.s32 	%r265, %r2, 2304;
	setp.ge.s32 	%p86, %r265, %r229;
	@%p86 bra 	$L__BB16_200;
	setp.lt.s32 	%p87, %r265, %r227;
	@%p87 bra 	$L__BB16_199;
	ld.global.u32 	%r1217, [%rd8+9216];
	bra.uni 	$L__BB16_200;
$L__BB16_199:
	ld.global.u32 	%r1217, [%rd7+9216];
$L__BB16_200:
	add.s32 	%r269, %r2, 2560;
	setp.ge.s32 	%p88, %r269, %r229;
	@%p88 bra 	$L__BB16_204;
	setp.lt.s32 	%p89, %r269, %r227;
	@%p89 bra 	$L__BB16_203;
	ld.global.u32 	%r1216, [%rd8+10240];
	bra.uni 	$L__BB16_204;
$L__BB16_203:
	ld.global.u32 	%r1216, [%rd7+10240];
$L__BB16_204:
	add.s32 	%r273, %r2, 2816;
	setp.ge.s32 	%p90, %r273, %r229;
	@%p90 bra 	$L__BB16_208;
	setp.lt.s32 	%p91, %r273, %r227;
	@%p91 bra 	$L__BB16_207;
	ld.global.u32 	%r1215, [%rd8+11264];
	bra.uni 	$L__BB16_208;
$L__BB16_207:
	ld.global.u32 	%r1215, [%rd7+11264];
$L__BB16_208:
	or.b32  	%r277, %r2, 3072;
	setp.ge.s32 	%p92, %r277, %r229;
	@%p92 bra 	$L__BB16_212;
	setp.lt.s32 	%p93, %r277, %r227;
	@%p93 bra 	$L__BB16_211;
	ld.global.u32 	%r1214, [%rd8+12288];
	bra.uni 	$L__BB16_212;
$L__BB16_211:
	ld.global.u32 	%r1214, [%rd7+12288];
$L__BB16_212:
	add.s32 	%r281, %r2, 3328;
	setp.ge.s32 	%p94, %r281, %r229;
	@%p94 bra 	$L__BB16_216;
	setp.lt.s32 	%p95, %r281, %r227;
	@%p95 bra 	$L__BB16_215;
	ld.global.u32 	%r1213, [%rd8+13312];
	bra.uni 	$L__BB16_216;
$L__BB16_215:
	ld.global.u32 	%r1213, [%rd7+13312];
$L__BB16_216:
	add.s32 	%r285, %r2, 3584;
	setp.ge.s32 	%p96, %r285, %r229;
	@%p96 bra 	$L__BB16_220;
	setp.lt.s32 	%p97, %r285, %r227;
	@%p97 bra 	$L__BB16_219;
	ld.global.u32 	%r1212, [%rd8+14336];
	bra.uni 	$L__BB16_220;
$L__BB16_219:
	ld.global.u32 	%r1212, [%rd7+14336];
$L__BB16_220:
	add.s32 	%r289, %r2, 3840;
	setp.ge.s32 	%p98, %r289, %r229;
	@%p98 bra 	$L__BB16_224;
	setp.lt.s32 	%p99, %r289, %r227;
	@%p99 bra 	$L__BB16_223;
	ld.global.u32 	%r1211, [%rd8+15360];
	bra.uni 	$L__BB16_224;
$L__BB16_223:
	ld.global.u32 	%r1211, [%rd7+15360];
$L__BB16_224:
	or.b32  	%r293, %r2, 4096;
	setp.ge.s32 	%p100, %r293, %r229;
	@%p100 bra 	$L__BB16_262;
	setp.lt.s32 	%p101, %r293, %r227;
	@%p101 bra 	$L__BB16_227;
	ld.global.u32 	%r1210, [%rd8+16384];
	bra.uni 	$L__BB16_262;
$L__BB16_227:
	ld.global.u32 	%r1210, [%rd7+16384];
	bra.uni 	$L__BB16_262;
$L__BB16_228:
	cvt.u64.u32 	%rd32, %r223;
	cvt.u64.u32 	%rd33, %r225;
	add.s64 	%rd9, %rd33, %rd32;
	cvt.u64.u32 	%rd34, %r224;
	add.s64 	%rd35, %rd32, %rd34;
	cvt.u64.u32 	%rd36, %r226;
	add.s64 	%rd10, %rd35, %rd36;
	add.s32 	%r296, %r228, %r227;
	setp.ge.s32 	%p102, %r2, %r296;
	@%p102 bra 	$L__BB16_230;
	setp.lt.s32 	%p103, %r2, %r227;
	sub.s32 	%r569, %r2, %r227;
	cvt.s64.s32 	%rd37, %r569;
	cvt.u64.u32 	%rd38, %r2;
	selp.b64 	%rd39, %rd9, %rd10, %p103;
	selp.b64 	%rd40, %rd38, %rd37, %p103;
	add.s64 	%rd41, %rd40, %rd39;
	shl.b64 	%rd42, %rd41, 2;
	add.s64 	%rd43, %rd1, %rd42;
	ld.global.u32 	%r1226, [%rd43];
$L__BB16_230:
	add.s32 	%r299, %r2, 256;
	setp.ge.s32 	%p104, %r299, %r296;
	@%p104 bra 	$L__BB16_232;
	setp.lt.s32 	%p105, %r299, %r227;
	sub.s32 	%r571, %r299, %r227;
	cvt.s64.s32 	%rd44, %r571;
	cvt.u64.u32 	%rd45, %r299;
	selp.b64 	%rd46, %rd9, %rd10, %p105;
	selp.b64 	%rd47, %rd45, %rd44, %p105;
	add.s64 	%rd48, %rd47, %rd46;
	shl.b64 	%rd49, %rd48, 2;
	add.s64 	%rd50, %rd1, %rd49;
	ld.global.u32 	%r1225, [%rd50];
$L__BB16_232:
	add.s32 	%r302, %r2, 512;
	setp.ge.s32 	%p106, %r302, %r296;
	@%p106 bra 	$L__BB16_234;
	setp.lt.s32 	%p107, %r302, %r227;
	sub.s32 	%r573, %r302, %r227;
	cvt.s64.s32 	%rd51, %r573;
	cvt.u64.u32 	%rd52, %r302;
	selp.b64 	%rd53, %rd9, %rd10, %p107;
	selp.b64 	%rd54, %rd52, %rd51, %p107;
	add.s64 	%rd55, %rd54, %rd53;
	shl.b64 	%rd56, %rd55, 2;
	add.s64 	%rd57, %rd1, %rd56;
	ld.global.u32 	%r1224, [%rd57];
$L__BB16_234:
	add.s32 	%r305, %r2, 768;
	setp.ge.s32 	%p108, %r305, %r296;
	@%p108 bra 	$L__BB16_236;
	setp.lt.s32 	%p109, %r305, %r227;
	sub.s32 	%r575, %r305, %r227;
	cvt.s64.s32 	%rd58, %r575;
	cvt.u64.u32 	%rd59, %r305;
	selp.b64 	%rd60, %rd9, %rd10, %p109;
	selp.b64 	%rd61, %rd59, %rd58, %p109;
	add.s64 	%rd62, %rd61, %rd60;
	shl.b64 	%rd63, %rd62, 2;
	add.s64 	%rd64, %rd1, %rd63;
	ld.global.u32 	%r1223, [%rd64];
$L__BB16_236:
	or.b32  	%r308, %r2, 1024;
	setp.ge.s32 	%p110, %r308, %r296;
	@%p110 bra 	$L__BB16_238;
	setp.lt.s32 	%p111, %r308, %r227;
	sub.s32 	%r577, %r308, %r227;
	cvt.s64.s32 	%rd65, %r577;
	cvt.u64.u32 	%rd66, %r308;
	selp.b64 	%rd67, %rd9, %rd10, %p111;
	selp.b64 	%rd68, %rd66, %rd65, %p111;
	add.s64 	%rd69, %rd68, %rd67;
	shl.b64 	%rd70, %rd69, 2;
	add.s64 	%rd71, %rd1, %rd70;
	ld.global.u32 	%r1222, [%rd71];
$L__BB16_238:
	add.s32 	%r311, %r2, 1280;
	setp.ge.s32 	%p112, %r311, %r296;
	@%p112 bra 	$L__BB16_240;
	setp.lt.s32 	%p113, %r311, %r227;
	sub.s32 	%r579, %r311, %r227;
	cvt.s64.s32 	%rd72, %r579;
	cvt.u64.u32 	%rd73, %r311;
	selp.b64 	%rd74, %rd9, %rd10, %p113;
	selp.b64 	%rd75, %rd73, %rd72, %p113;
	add.s64 	%rd76, %rd75, %rd74;
	shl.b64 	%rd77, %rd76, 2;
	add.s64 	%rd78, %rd1, %rd77;
	ld.global.u32 	%r1221, [%rd78];
$L__BB16_240:
	add.s32 	%r314, %r2, 1536;
	setp.ge.s32 	%p114, %r314, %r296;
	@%p114 bra 	$L__BB16_242;
	setp.lt.s32 	%p115, %r314, %r227;
	sub.s32 	%r581, %r314, %r227;
	cvt.s64.s32 	%rd79, %r581;
	cvt.u64.u32 	%rd80, %r314;
	selp.b64 	%rd81, %rd9, %rd10, %p115;
	selp.b64 	%rd82, %rd80, %rd79, %p115;
	add.s64 	%rd83, %rd82, %rd81;
	shl.b64 	%rd84, %rd83, 2;
	add.s64 	%rd85, %rd1, %rd84;
	ld.global.u32 	%r1220, [%rd85];
$L__BB16_242:
	add.s32 	%r317, %r2, 1792;
	setp.ge.s32 	%p116, %r317, %r296;
	@%p116 bra 	$L__BB16_244;
	setp.lt.s32 	%p117, %r317, %r227;
	sub.s32 	%r583, %r317, %r227;
	cvt.s64.s32 	%rd86, %r583;
	cvt.u64.u32 	%rd87, %r317;
	selp.b64 	%rd88, %rd9, %rd10, %p117;
	selp.b64 	%rd89, %rd87, %rd86, %p117;
	add.s64 	%rd90, %rd89, %rd88;
	shl.b64 	%rd91, %rd90, 2;
	add.s64 	%rd92, %rd1, %rd91;
	ld.global.u32 	%r1219, [%rd92];
$L__BB16_244:
	or.b32  	%r320, %r2, 2048;
	setp.ge.s32 	%p118, %r320, %r296;
	@%p118 bra 	$L__BB16_246;
	setp.lt.s32 	%p119, %r320, %r227;
	sub.s32 	%r585, %r320, %r227;
	cvt.s64.s32 	%rd93, %r585;
	cvt.u64.u32 	%rd94, %r320;
	selp.b64 	%rd95, %rd9, %rd10, %p119;
	selp.b64 	%rd96, %rd94, %rd93, %p119;
	add.s64 	%rd97, %rd96, %rd95;
	shl.b64 	%rd98, %rd97, 2;
	add.s64 	%rd99, %rd1, %rd98;
	ld.global.u32 	%r1218, [%rd99];
$L__BB16_246:
	add.s32 	%r323, %r2, 2304;
	setp.ge.s32 	%p120, %r323, %r296;
	@%p120 bra 	$L__BB16_248;
	ld.param.u64 	%rd470, [_ZN3cub18CUB_300001_SM_10006detail10merge_sort26DeviceMergeSortMergeKernelINS2_10policy_hubIN6thrust24THRUST_300001_SM_1000_NS10device_ptrIiEEE9Policy600ES8_PNS0_8NullTypeES8_SC_j4cmpdiSB_EEvbT2_T3_T4_PT6_PT7_T5_PSG_SG_NS1_7vsmem_tE_param_4];
	setp.lt.s32 	%p121, %r323, %r227;
	sub.s32 	%r587, %r323, %r227;
	cvt.s64.s32 	%rd100, %r587;
	cvt.u64.u32 	%rd101, %r323;
	selp.b64 	%rd102, %rd9, %rd10, %p121;
	selp.b64 	%rd103, %rd101, %rd100, %p121;
	add.s64 	%rd104, %rd103, %rd102;
	cvta.to.global.u64 	%rd105, %rd470;
	shl.b64 	%rd106, %rd104, 2;
	add.s64 	%rd107, %rd105, %rd106;
	ld.global.u32 	%r1217, [%rd107];
$L__BB16_248:
	add.s32 	%r326, %r2, 2560;
	setp.ge.s32 	%p122, %r326, %r296;
	@%p122 bra 	$L__BB16_250;
	ld.param.u64 	%rd471, [_ZN3cub18CUB_300001_SM_10006detail10merge_sort26DeviceMergeSortMergeKernelINS2_10policy_hubIN6thrust24THRUST_300001_SM_1000_NS10device_ptrIiEEE9Policy600ES8_PNS0_8NullTypeES8_SC_j4cmpdiSB_EEvbT2_T3_T4_PT6_PT7_T5_PSG_SG_NS1_7vsmem_tE_param_4];
	setp.lt.s32 	%p123, %r326, %r227;
	sub.s32 	%r589, %r326, %r227;
	cvt.s64.s32 	%rd108, %r589;
	cvt.u64.u32 	%rd109, %r326;
	selp.b64 	%rd110, %rd9, %rd10, %p123;
	selp.b64 	%rd111, %rd109, %rd108, %p123;
	add.s64 	%rd112, %rd111, %rd110;
	cvta.to.global.u64 	%rd113, %rd471;
	shl.b64 	%rd114, %rd112, 2;
	add.s64 	%rd115, %rd113, %rd114;
	ld.global.u32 	%r1216, [%rd115];
$L__BB16_250:
	add.s32 	%r591, %r2, 2816;
	setp.ge.s32 	%p124, %r591, %r296;
	@%p124 bra 	$L__BB16_252;
	ld.param.u64 	%rd472, [_ZN3cub18CUB_300001_SM_10006detail10merge_sort26DeviceMergeSortMergeKernelINS2_10policy_hubIN6thrust24THRUST_300001_SM_1000_NS10device_ptrIiEEE9Policy600ES8_PNS0_8NullTypeES8_SC_j4cmpdiSB_EEvbT2_T3_T4_PT6_PT7_T5_PSG_SG_NS1_7vsmem_tE_param_4];
	setp.lt.s32 	%p125, %r591, %r227;
	sub.s32 	%r593, %r591, %r227;
	cvt.s64.s32 	%rd116, %r593;
	cvt.u64.u32 	%rd117, %r591;
	selp.b64 	%rd118, %rd9, %rd10, %p125;
	selp.b64 	%rd119, %rd117, %rd116, %p125;
	add.s64 	%rd120, %rd119, %rd118;
	cvta.to.global.u64 	%rd121, %rd472;
	shl.b64 	%rd122, %rd120, 2;
	add.s64 	%rd123, %rd121, %rd122;
	ld.global.u32 	%r1215, [%rd123];
$L__BB16_252:
	or.b32  	%r595, %r2, 3072;
	setp.ge.s32 	%p126, %r595, %r296;
	@%p126 bra 	$L__BB16_254;
	ld.param.u64 	%rd473, [_ZN3cub18CUB_300001_SM_10006detail10merge_sort26DeviceMergeSortMergeKernelINS2_10policy_hubIN6thrust24THRUST_300001_SM_1000_NS10device_ptrIiEEE9Policy600ES8_PNS0_8NullTypeES8_SC_j4cmpdiSB_EEvbT2_T3_T4_PT6_PT7_T5_PSG_SG_NS1_7vsmem_tE_param_4];
	or.b32  	%r596, %r2, 3072;
	setp.lt.s32 	%p127, %r596, %r227;
	sub.s32 	%r597, %r596, %r227;
	cvt.s64.s32 	%rd124, %r597;
	cvt.u64.u32 	%rd125, %r596;
	selp.b64 	%rd126, %rd9, %rd10, %p127;
	selp.b64 	%rd127, %rd125, %rd124, %p127;
	add.s64 	%rd128, %rd127, %rd126;
	cvta.to.global.u64 	%rd129, %rd473;
	shl.b64 	%rd130, %rd128, 2;
	add.s64 	%rd131, %rd129, %rd130;
	ld.global.u32 	%r1214, [%rd131];
$L__BB16_254:
	add.s32 	%r599, %r2, 3328;
	setp.ge.s32 	%p128, %r599, %r296;
	@%p128 bra 	$L__BB16_256;
	ld.param.u64 	%rd474, [_ZN3cub18CUB_300001_SM_10006detail10merge_sort26DeviceMergeSortMergeKernelINS2_10policy_hubIN6thrust24THRUST_300001_SM_1000_NS10device_ptrIiEEE9Policy600ES8_PNS0_8NullTypeES8_SC_j4cmpdiSB_EEvbT2_T3_T4_PT6_PT7_T5_PSG_SG_NS1_7vsmem_tE_param_4];
	add.s32 	%r600, %r2, 3328;
	setp.lt.s32 	%p129, %r600, %r227;
	sub.s32 	%r601, %r600, %r227;
	cvt.s64.s32 	%rd132, %r601;
	cvt.u64.u32 	%rd133, %r600;
	selp.b64 	%rd134, %rd9, %rd10, %p129;
	selp.b64 	%rd135, %rd133, %rd132, %p129;
	add.s64 	%rd136, %rd135, %rd134;
	cvta.to.global.u64 	%rd137, %rd474;
	shl.b64 	%rd138, %rd136, 2;
	add.s64 	%rd139, %rd137, %rd138;
	ld.global.u32 	%r1213, [%rd139];
$L__BB16_256:
	add.s32 	%r603, %r2, 3584;
	setp.ge.s32 	%p130, %r603, %r296;
	@%p130 bra 	$L__BB16_258;
	ld.param.u64 	%rd475, [_ZN3cub18CUB_300001_SM_10006detail10merge_sort26DeviceMergeSortMergeKernelINS2_10policy_hubIN6thrust24THRUST_300001_SM_1000_NS10device_ptrIiEEE9Policy600ES8_PNS0_8NullTypeES8_SC_j4cmpdiSB_EEvbT2_T3_T4_PT6_PT7_T5_PSG_SG_NS1_7vsmem_tE_param_4];
	add.s32 	%r604, %r2, 3584;
	setp.lt.s32 	%p131, %r604, %r227;
	sub.s32 	%r605, %r604, %r227;
	cvt.s64.s32 	%rd140, %r605;
	cvt.u64.u32 	%rd141, %r604;
	selp.b64 	%rd142, %rd9, %rd10, %p131;
	selp.b64 	%rd143, %rd141, %rd140, %p131;
	add.s64 	%rd144, %rd143, %rd142;
	cvta.to.global.u64 	%rd145, %rd475;
	shl.b64 	%rd146, %rd144, 2;
	add.s64 	%rd147, %rd145, %rd146;
	ld.global.u32 	%r1212, [%rd147];
$L__BB16_258:
	add.s32 	%r607, %r2, 3840;
	setp.ge.s32 	%p132, %r607, %r296;
	@%p132 bra 	$L__BB16_260;
	ld.param.u64 	%rd476, [_ZN3cub18CUB_300001_SM_10006detail10merge_sort26DeviceMergeSortMergeKernelINS2_10policy_hubIN6thrust24THRUST_300001_SM_1000_NS10device_ptrIiEEE9Policy600ES8_PNS0_8NullTypeES8_SC_j4cmpdiSB_EEvbT2_T3_T4_PT6_PT7_T5_PSG_SG_NS1_7vsmem_tE_param_4];
	add.s32 	%r608, %r2, 3840;
	setp.lt.s32 	%p133, %r608, %r227;
	sub.s32 	%r609, %r608, %r227;
	cvt.s64.s32 	%rd148, %r609;
	cvt.u64.u32 	%rd149, %r608;
	selp.b64 	%rd150, %rd9, %rd10, %p133;
	selp.b64 	%rd151, %rd149, %rd148, %p133;
	add.s64 	%rd152, %rd151, %rd150;
	cvta.to.global.u64 	%rd153, %rd476;
	shl.b64 	%rd154, %rd152, 2;
	add.s64 	%rd155, %rd153, %rd154;
	ld.global.u32 	%r1211, [%rd155];
$L__BB16_260:
	or.b32  	%r611, %r2, 4096;
	setp.ge.s32 	%p134, %r611, %r296;
	@%p134 bra 	$L__BB16_262;
	ld.param.u64 	%rd477, [_ZN3cub18CUB_300001_SM_10006detail10merge_sort26DeviceMergeSortMergeKernelINS2_10policy_hubIN6thrust24THRUST_300001_SM_1000_NS10device_ptrIiEEE9Policy600ES8_PNS0_8NullTypeES8_SC_j4cmpdiSB_EEvbT2_T3_T4_PT6_PT7_T5_PSG_SG_NS1_7vsmem_tE_param_4];
	or.b32  	%r612, %r2, 4096;
	setp.lt.s32 	%p135, %r612, %r227;
	sub.s32 	%r613, %r612, %r227;
	cvt.s64.s32 	%rd156, %r613;
	cvt.u64.u32 	%rd157, %r612;
	selp.b64 	%rd158, %rd9, %rd10, %p135;
	selp.b64 	%rd159, %rd157, %rd156, %p135;
	add.s64 	%rd160, %rd159, %rd158;
	cvta.to.global.u64 	%rd161, %rd477;
	shl.b64 	%rd162, %rd160, 2;
	add.s64 	%rd163, %rd161, %rd162;
	ld.global.u32 	%r1210, [%rd163];
$L__BB16_262:
	shl.b32 	%r614, %r2, 2;
	mov.u32 	%r615, _ZZN3cub18CUB_300001_SM_10006detail10merge_sort26DeviceMergeSortMergeKernelINS2_10policy_hubIN6thrust24THRUST_300001_SM_1000_NS10device_ptrIiEEE9Policy600ES8_PNS0_8NullTypeES8_SC_j4cmpdiSB_EEvbT2_T3_T4_PT6_PT7_T5_PSG_SG_NS1_7vsmem_tEE19static_temp_storage;
	add.s32 	%r616, %r615, %r614;
	st.shared.u32 	[%r616], %r1226;
	st.shared.u32 	[%r616+1024], %r1225;
	st.shared.u32 	[%r616+2048], %r1224;
	st.shared.u32 	[%r616+3072], %r1223;
	st.shared.u32 	[%r616+4096], %r1222;
	st.shared.u32 	[%r616+5120], %r1221;
	st.shared.u32 	[%r616+6144], %r1220;
	st.shared.u32 	[%r616+7168], %r1219;
	st.shared.u32 	[%r616+8192], %r1218;
	st.shared.u32 	[%r616+9216], %r1217;
	st.shared.u32 	[%r616+10240], %r1216;
	st.shared.u32 	[%r616+11264], %r1215;
	st.shared.u32 	[%r616+12288], %r1214;
	st.shared.u32 	[%r616+13312], %r1213;
	st.shared.u32 	[%r616+14336], %r1212;
	st.shared.u32 	[%r616+15360], %r1211;
	st.shared.u32 	[%r616+16384], %r1210;
	bar.sync 	0;
	// begin inline asm
	griddepcontrol.launch_dependents;
	// end inline asm
	add.s32 	%r357, %r228, %r227;
	mul.lo.s32 	%r617, %r2, 17;
	min.s32 	%r358, %r617, %r357;
	setp.lt.s32 	%p136, %r358, %r228;
	sub.s32 	%r618, %r358, %r228;
	selp.b32 	%r1229, 0, %r618, %p136;
	min.s32 	%r1227, %r227, %r358;
	setp.ge.s32 	%p137, %r1229, %r1227;
	ld.global.u64 	%rd11, [a_d];
	@%p137 bra 	$L__BB16_265;
	add.s32 	%r361, %r358, %r227;
$L__BB16_264:
	sub.s32 	%r619, %r1227, %r1229;
	shr.u32 	%r620, %r619, 31;
	add.s32 	%r621, %r619, %r620;
	shr.s32 	%r622, %r621, 1;
	add.s32 	%r623, %r622, %r1229;
	shl.b32 	%r624, %r623, 2;
	add.s32 	%r626, %r615, %r624;
	ld.shared.u32 	%r627, [%r626];
	not.b32 	%r628, %r623;
	add.s32 	%r629, %r361, %r628;
	shl.b32 	%r630, %r629, 2;
	add.s32 	%r631, %r615, %r630;
	ld.shared.u32 	%r632, [%r631];
	mul.wide.s32 	%rd164, %r632, 8;
	add.s64 	%rd165, %rd11, %rd164;
	ld.f64 	%fd1, [%rd165];
	mul.wide.s32 	%rd166, %r627, 8;
	add.s64 	%rd167, %rd11, %rd166;
	ld.f64 	%fd2, [%rd167];
	setp.geu.f64 	%p138, %fd1, %fd2;
	add.s32 	%r633, %r623, 1;
	selp.b32 	%r1229, %r633, %r1229, %p138;
	selp.b32 	%r1227, %r1227, %r623, %p138;
	setp.lt.s32 	%p139, %r1229, %r1227;
	@%p139 bra 	$L__BB16_264;
$L__BB16_265:
	sub.s32 	%r634, %r358, %r1229;
	add.s32 	%r367, %r634, %r227;
	shl.b32 	%r635, %r367, 2;
	add.s32 	%r368, %r615, %r635;
	ld.shared.u32 	%r1231, [%r368];
	shl.b32 	%r637, %r1229, 2;
	add.s32 	%r370, %r615, %r637;
	ld.shared.u32 	%r1232, [%r370];
	setp.ge.s32 	%p141, %r367, %r357;
	mov.pred 	%p400, 0;
	@%p141 bra 	$L__BB16_268;
	setp.ge.s32 	%p143, %r1229, %r227;
	mov.pred 	%p400, -1;
	@%p143 bra 	$L__BB16_268;
	mul.wide.s32 	%rd168, %r1231, 8;
	add.s64 	%rd169, %rd11, %rd168;
	ld.f64 	%fd3, [%rd169];
	mul.wide.s32 	%rd170, %r1232, 8;
	add.s64 	%rd171, %rd11, %rd170;
	ld.f64 	%fd4, [%rd171];
	setp.lt.f64 	%p400, %fd3, %fd4;
$L__BB16_268:
	selp.b32 	%r372, %r1231, %r1232, %p400;
	selp.u32 	%r638, 1, 0, %p400;
	add.s32 	%r373, %r367, %r638;
	not.pred 	%p144, %p400;
	selp.u32 	%r639, 1, 0, %p144;
	add.s32 	%r374, %r1229, %r639;
	@%p144 bra 	$L__BB16_270;
	ld.shared.u32 	%r1231, [%r368+4];
	bra.uni 	$L__BB16_271;
$L__BB16_270:
	ld.shared.u32 	%r1232, [%r370+4];
$L__BB16_271:
	setp.ge.s32 	%p146, %r373, %r357;
	mov.pred 	%p401, 0;
	@%p146 bra 	$L__BB16_274;
	setp.ge.s32 	%p148, %r374, %r227;
	mov.pred 	%p401, -1;
	@%p148 bra 	$L__BB16_274;
	mul.wide.s32 	%rd172, %r1231, 8;
	add.s64 	%rd173, %rd11, %rd172;
	ld.f64 	%fd5, [%rd173];
	mul.wide.s32 	%rd174, %r1232, 8;
	add.s64 	%rd175, %rd11, %rd174;
	ld.f64 	%fd6, [%rd175];
	setp.lt.f64 	%p401, %fd5, %fd6;
$L__BB16_274:
	selp.b32 	%r379, %r1231, %r1232, %p401;
	selp.u32 	%r640, 1, 0, %p401;
	add.s32 	%r380, %r373, %r640;
	not.pred 	%p149, %p401;
	selp.u32 	%r641, 1, 0, %p149;
	add.s32 	%r381, %r374, %r641;
	@%p401 bra 	$L__BB16_276;
	shl.b32 	%r642, %r381, 2;
	add.s32 	%r644, %r615, %r642;
	ld.shared.u32 	%r1232, [%r644];
	bra.uni 	$L__BB16_277;
$L__BB16_276:
	shl.b32 	%r645, %r380, 2;
	add.s32 	%r647, %r615, %r645;
	ld.shared.u32 	%r1231, [%r647];
$L__BB16_277:
	setp.ge.s32 	%p151, %r380, %r357;
	mov.pred 	%p402, 0;
	@%p151 bra 	$L__BB16_280;
	setp.ge.s32 	%p153, %r381, %r227;
	mov.pred 	%p402, -1;
	@%p153 bra 	$L__BB16_280;
	mul.wide.s32 	%rd176, %r1231, 8;
	add.s64 	%rd177, %rd11, %rd176;
	ld.f64 	%fd7, [%rd177];
	mul.wide.s32 	%rd178, %r1232, 8;
	add.s64 	%rd179, %rd11, %rd178;
	ld.f64 	%fd8, [%rd179];
	setp.lt.f64 	%p402, %fd7, %fd8;
$L__BB16_280:
	selp.b32 	%r386, %r1231, %r1232, %p402;
	selp.u32 	%r648, 1, 0, %p402;
	add.s32 	%r387, %r380, %r648;
	not.pred 	%p154, %p402;
	selp.u32 	%r649, 1, 0, %p154;
	add.s32 	%r388, %r381, %r649;
	@%p402 bra 	$L__BB16_282;
	shl.b32 	%r650, %r388, 2;
	add.s32 	%r652, %r615, %r650;
	ld.shared.u32 	%r1232, [%r652];
	bra.uni 	$L__BB16_283;
$L__BB16_282:
	shl.b32 	%r653, %r387, 2;
	add.s32 	%r655, %r615, %r653;
	ld.shared.u32 	%r1231, [%r655];
$L__BB16_283:
	setp.ge.s32 	%p156, %r387, %r357;
	mov.pred 	%p403, 0;
	@%p156 bra 	$L__BB16_286;
	setp.ge.s32 	%p158, %r388, %r227;
	mov.pred 	%p403, -1;
	@%p158 bra 	$L__BB16_286;
	mul.wide.s32 	%rd180, %r1231, 8;
	add.s64 	%rd181, %rd11, %rd180;
	ld.f64 	%fd9, [%rd181];
	mul.wide.s32 	%rd182, %r1232, 8;
	add.s64 	%rd183, %rd11, %rd182;
	ld.f64 	%fd10, [%rd183];
	setp.lt.f64 	%p403, %fd9, %fd10;
$L__BB16_286:
	selp.b32 	%r393, %r1231, %r1232, %p403;
	selp.u32 	%r656, 1, 0, %p403;
	add.s32 	%r394, %r387, %r656;
	not.pred 	%p159, %p403;
	selp.u32 	%r657, 1, 0, %p159;
	add.s32 	%r395, %r388, %r657;
	@%p403 bra 	$L__BB16_288;
	shl.b32 	%r658, %r395, 2;
	add.s32 	%r660, %r615, %r658;
	ld.shared.u32 	%r1232, [%r660];
	bra.uni 	$L__BB16_289;
$L__BB16_288:
	shl.b32 	%r661, %r394, 2;
	add.s32 	%r663, %r615, %r661;
	ld.shared.u32 	%r1231, [%r663];
$L__BB16_289:
	setp.ge.s32 	%p161, %r394, %r357;
	mov.pred 	%p404, 0;
	@%p161 bra 	$L__BB16_292;
	setp.ge.s32 	%p163, %r395, %r227;
	mov.pred 	%p404, -1;
	@%p163 bra 	$L__BB16_292;
	mul.wide.s32 	%rd184, %r1231, 8;
	add.s64 	%rd185, %rd11, %rd184;
	ld.f64 	%fd11, [%rd185];
	mul.wide.s32 	%rd186, %r1232, 8;
	add.s64 	%rd187, %rd11, %rd186;
	ld.f64 	%fd12, [%rd187];
	setp.lt.f64 	%p404, %fd11, %fd12;
$L__BB16_292:
	selp.b32 	%r400, %r1231, %r1232, %p404;
	selp.u32 	%r664, 1, 0, %p404;
	add.s32 	%r401, %r394, %r664;
	not.pred 	%p164, %p404;
	selp.u32 	%r665, 1, 0, %p164;
	add.s32 	%r402, %r395, %r665;
	@%p404 bra 	$L__BB16_294;
	shl.b32 	%r666, %r402, 2;
	add.s32 	%r668, %r615, %r666;
	ld.shared.u32 	%r1232, [%r668];
	bra.uni 	$L__BB16_295;
$L__BB16_294:
	shl.b32 	%r669, %r401, 2;
	add.s32 	%r671, %r615, %r669;
	ld.shared.u32 	%r1231, [%r671];
$L__BB16_295:
	setp.ge.s32 	%p166, %r401, %r357;
	mov.pred 	%p405, 0;
	@%p166 bra 	$L__BB16_298;
	setp.ge.s32 	%p168, %r402, %r227;
	mov.pred 	%p405, -1;
	@%p168 bra 	$L__BB16_298;
	mul.wide.s32 	%rd188, %r1231, 8;
	add.s64 	%rd189, %rd11, %rd188;
	ld.f64 	%fd13, [%rd189];
	mul.wide.s32 	%rd190, %r1232, 8;
	add.s64 	%rd191, %rd11, %rd190;
	ld.f64 	%fd14, [%rd191];
	setp.lt.f64 	%p405, %fd13, %fd14;
$L__BB16_298:
	selp.b32 	%r407, %r1231, %r1232, %p405;
	selp.u32 	%r672, 1, 0, %p405;
	add.s32 	%r408, %r401, %r672;
	not.pred 	%p169, %p405;
	selp.u32 	%r673, 1, 0, %p169;
	add.s32 	%r409, %r402, %r673;
	@%p405 bra 	$L__BB16_300;
	shl.b32 	%r674, %r409, 2;
	add.s32 	%r676, %r615, %r674;
	ld.shared.u32 	%r1232, [%r676];
	bra.uni 	$L__BB16_301;
$L__BB16_300:
	shl.b32 	%r677, %r408, 2;
	add.s32 	%r679, %r615, %r677;
	ld.shared.u32 	%r1231, [%r679];
$L__BB16_301:
	setp.ge.s32 	%p171, %r408, %r357;
	mov.pred 	%p406, 0;
	@%p171 bra 	$L__BB16_304;
	setp.ge.s32 	%p173, %r409, %r227;
	mov.pred 	%p406, -1;
	@%p173 bra 	$L__BB16_304;
	mul.wide.s32 	%rd192, %r1231, 8;
	add.s64 	%rd193, %rd11, %rd192;
	ld.f64 	%fd15, [%rd193];
	mul.wide.s32 	%rd194, %r1232, 8;
	add.s64 	%rd195, %rd11, %rd194;
	ld.f64 	%fd16, [%rd195];
	setp.lt.f64 	%p406, %fd15, %fd16;
$L__BB16_304:
	selp.b32 	%r414, %r1231, %r1232, %p406;
	selp.u32 	%r680, 1, 0, %p406;
	add.s32 	%r415, %r408, %r680;
	not.pred 	%p174, %p406;
	selp.u32 	%r681, 1, 0, %p174;
	add.s32 	%r416, %r409, %r681;
	@%p406 bra 	$L__BB16_306;
	shl.b32 	%r682, %r416, 2;
	add.s32 	%r684, %r615, %r682;
	ld.shared.u32 	%r1232, [%r684];
	bra.uni 	$L__BB16_307;
$L__BB16_306:
	shl.b32 	%r685, %r415, 2;
	add.s32 	%r687, %r615, %r685;
	ld.shared.u32 	%r1231, [%r687];
$L__BB16_307:
	setp.ge.s32 	%p176, %r415, %r357;
	mov.pred 	%p407, 0;
	@%p176 bra 	$L__BB16_310;
	setp.ge.s32 	%p178, %r416, %r227;
	mov.pred 	%p407, -1;
	@%p178 bra 	$L__BB16_310;
	mul.wide.s32 	%rd196, %r1231, 8;
	add.s64 	%rd197, %rd11, %rd196;
	ld.f64 	%fd17, [%rd197];
	mul.wide.s32 	%rd198, %r1232, 8;
	add.s64 	%rd199, %rd11, %rd198;
	ld.f64 	%fd18, [%rd199];
	setp.lt.f64 	%p407, %fd17, %fd18;
$L__BB16_310:
	selp.b32 	%r421, %r1231, %r1232, %p407;
	selp.u32 	%r688, 1, 0, %p407;
	add.s32 	%r422, %r415, %r688;
	not.pred 	%p179, %p407;
	selp.u32 	%r689, 1, 0, %p179;
	add.s32 	%r423, %r416, %r689;
	@%p407 bra 	$L__BB16_312;
	shl.b32 	%r690, %r423, 2;
	add.s32 	%r692, %r615, %r690;
	ld.shared.u32 	%r1232, [%r692];
	bra.uni 	$L__BB16_313;
$L__BB16_312:
	shl.b32 	%r693, %r422, 2;
	add.s32 	%r695, %r615, %r693;
	ld.shared.u32 	%r1231, [%r695];
$L__BB16_313:
	setp.ge.s32 	%p181, %r422, %r357;
	mov.pred 	%p408, 0;
	@%p181 bra 	$L__BB16_316;
	setp.ge.s32 	%p183, %r423, %r227;
	mov.pred 	%p408, -1;
	@%p183 bra 	$L__BB16_316;
	mul.wide.s32 	%rd200, %r1231, 8;
	add.s64 	%rd201, %rd11, %rd200;
	ld.f64 	%fd19, [%rd201];
	mul.wide.s32 	%rd202, %r1232, 8;
	add.s64 	%rd203, %rd11, %rd202;
	ld.f64 	%fd20, [%rd203];
	setp.lt.f64 	%p408, %fd19, %fd20;
$L__BB16_316:
	selp.b32 	%r428, %r1231, %r1232, %p408;
	selp.u32 	%r696, 1, 0, %p408;
	add.s32 	%r429, %r422, %r696;
	not.pred 	%p184, %p408;
	selp.u32 	%r697, 1, 0, %p184;
	add.s32 	%r430, %r423, %r697;
	@%p408 bra 	$L__BB16_318;
	shl.b32 	%r698, %r430, 2;
	add.s32 	%r700, %r615, %r698;
	ld.shared.u32 	%r1232, [%r700];
	bra.uni 	$L__BB16_319;
$L__BB16_318:
	shl.b32 	%r701, %r429, 2;
	add.s32 	%r703, %r615, %r701;
	ld.shared.u32 	%r1231, [%r703];
$L__BB16_319:
	setp.ge.s32 	%p186, %r429, %r357;
	mov.pred 	%p409, 0;
	@%p186 bra 	$L__BB16_322;
	setp.ge.s32 	%p188, %r430, %r227;
	mov.pred 	%p409, -1;
	@%p188 bra 	$L__BB16_322;
	mul.wide.s32 	%rd204, %r1231, 8;
	add.s64 	%rd205, %rd11, %rd204;
	ld.f64 	%fd21, [%rd205];
	mul.wide.s32 	%rd206, %r1232, 8;
	add.s64 	%rd207, %rd11, %rd206;
	ld.f64 	%fd22, [%rd207];
	setp.lt.f64 	%p409, %fd21, %fd22;
$L__BB16_322:
	selp.b32 	%r435, %r1231, %r1232, %p409;
	selp.u32 	%r704, 1, 0, %p409;
	add.s32 	%r436, %r429, %r704;
	not.pred 	%p189, %p409;
	selp.u32 	%r705, 1, 0, %p189;
	add.s32 	%r437, %r430, %r705;
	@%p409 bra 	$L__BB16_324;
	shl.b32 	%r706, %r437, 2;
	add.s32 	%r708, %r615, %r706;
	ld.shared.u32 	%r1232, [%r708];
	bra.uni 	$L__BB16_325;
$L__BB16_324:
	shl.b32 	%r709, %r436, 2;
	add.s32 	%r711, %r615, %r709;
	ld.shared.u32 	%r1231, [%r711];
$L__BB16_325:
	setp.ge.s32 	%p191, %r436, %r357;
	mov.pred 	%p410, 0;
	@%p191 bra 	$L__BB16_328;
	setp.ge.s32 	%p193, %r437, %r227;
	mov.pred 	%p410, -1;
	@%p193 bra 	$L__BB16_328;
	mul.wide.s32 	%rd208, %r1231, 8;
	add.s64 	%rd209, %rd11, %rd208;
	ld.f64 	%fd23, [%rd209];
	mul.wide.s32 	%rd210, %r1232, 8;
	add.s64 	%rd211, %rd11, %rd210;
	ld.f64 	%fd24, [%rd211];
	setp.lt.f64 	%p410, %fd23, %fd24;
$L__BB16_328:
	selp.b32 	%r442, %r1231, %r1232, %p410;
	selp.u32 	%r712, 1, 0, %p410;
	add.s32 	%r443, %r436, %r712;
	not.pred 	%p194, %p410;
	selp.u32 	%r713, 1, 0, %p194;
	add.s32 	%r444, %r437, %r713;
	@%p410 bra 	$L__BB16_330;
	shl.b32 	%r714, %r444, 2;
	add.s32 	%r716, %r615, %r714;
	ld.shared.u32 	%r1232, [%r716];
	bra.uni 	$L__BB16_331;
$L__BB16_330:
	shl.b32 	%r717, %r443, 2;
	add.s32 	%r719, %r615, %r717;
	ld.shared.u32 	%r1231, [%r719];
$L__BB16_331:
	setp.ge.s32 	%p196, %r443, %r357;
	mov.pred 	%p411, 0;
	@%p196 bra 	$L__BB16_334;
	setp.ge.s32 	%p198, %r444, %r227;
	mov.pred 	%p411, -1;
	@%p198 bra 	$L__BB16_334;
	mul.wide.s32 	%rd212, %r1231, 8;
	add.s64 	%rd213, %rd11, %rd212;
	ld.f64 	%fd25, [%rd213];
	mul.wide.s32 	%rd214, %r1232, 8;
	add.s64 	%rd215, %rd11, %rd214;
	ld.f64 	%fd26, [%rd215];
	setp.lt.f64 	%p411, %fd25, %fd26;
$L__BB16_334:
	selp.b32 	%r449, %r1231, %r1232, %p411;
	selp.u32 	%r720, 1, 0, %p411;
	add.s32 	%r450, %r443, %r720;
	not.pred 	%p199, %p411;
	selp.u32 	%r721, 1, 0, %p199;
	add.s32 	%r451, %r444, %r721;
	@%p411 bra 	$L__BB16_336;
	shl.b32 	%r722, %r451, 2;
	add.s32 	%r724, %r615, %r722;
	ld.shared.u32 	%r1232, [%r724];
	bra.uni 	$L__BB16_337;
$L__BB16_336:
	shl.b32 	%r725, %r450, 2;
	add.s32 	%r727, %r615, %r725;
	ld.shared.u32 	%r1231, [%r727];
$L__BB16_337:
	setp.ge.s32 	%p201, %r450, %r357;
	mov.pred 	%p412, 0;
	@%p201 bra 	$L__BB16_340;
	setp.ge.s32 	%p203, %r451, %r227;
	mov.pred 	%p412, -1;
	@%p203 bra 	$L__BB16_340;
	mul.wide.s32 	%rd216, %r1231, 8;
	add.s64 	%rd217, %rd11, %rd216;
	ld.f64 	%fd27, [%rd217];
	mul.wide.s32 	%rd218, %r1232, 8;
	add.s64 	%rd219, %rd11, %rd218;
	ld.f64 	%fd28, [%rd219];
	setp.lt.f64 	%p412, %fd27, %fd28;
$L__BB16_340:
	selp.b32 	%r456, %r1231, %r1232, %p412;
	selp.u32 	%r728, 1, 0, %p412;
	add.s32 	%r457, %r450, %r728;
	not.pred 	%p204, %p412;
	selp.u32 	%r729, 1, 0, %p204;
	add.s32 	%r458, %r451, %r729;
	@%p412 bra 	$L__BB16_342;
	shl.b32 	%r730, %r458, 2;
	add.s32 	%r732, %r615, %r730;
	ld.shared.u32 	%r1232, [%r732];
	bra.uni 	$L__BB16_343;
$L__BB16_342:
	shl.b32 	%r733, %r457, 2;
	add.s32 	%r735, %r615, %r733;
	ld.shared.u32 	%r1231, [%r735];
$L__BB16_343:
	setp.ge.s32 	%p206, %r457, %r357;
	mov.pred 	%p413, 0;
	@%p206 bra 	$L__BB16_346;
	setp.ge.s32 	%p208, %r458, %r227;
	mov.pred 	%p413, -1;
	@%p208 bra 	$L__BB16_346;
	mul.wide.s32 	%rd220, %r1231, 8;
	add.s64 	%rd221, %rd11, %rd220;
	ld.f64 	%fd29, [%rd221];
	mul.wide.s32 	%rd222, %r1232, 8;
	add.s64 	%rd223, %rd11, %rd222;
	ld.f64 	%fd30, [%rd223];
	setp.lt.f64 	%p413, %fd29, %fd30;
$L__BB16_346:
	selp.b32 	%r463, %r1231, %r1232, %p413;
	selp.u32 	%r736, 1, 0, %p413;
	add.s32 	%r464, %r457, %r736;
	not.pred 	%p209, %p413;
	selp.u32 	%r737, 1, 0, %p209;
	add.s32 	%r465, %r458, %r737;
	@%p413 bra 	$L__BB16_348;
	shl.b32 	%r738, %r465, 2;
	add.s32 	%r740, %r615, %r738;
	ld.shared.u32 	%r1232, [%r740];
	bra.uni 	$L__BB16_349;
$L__BB16_348:
	shl.b32 	%r741, %r464, 2;
	add.s32 	%r743, %r615, %r741;
	ld.shared.u32 	%r1231, [%r743];
$L__BB16_349:
	setp.ge.s32 	%p211, %r464, %r357;
	mov.pred 	%p414, 0;
	@%p211 bra 	$L__BB16_352;
	setp.ge.s32 	%p213, %r465, %r227;
	mov.pred 	%p414, -1;
	@%p213 bra 	$L__BB16_352;
	mul.wide.s32 	%rd224, %r1231, 8;
	add.s64 	%rd225, %rd11, %rd224;
	ld.f64 	%fd31, [%rd225];
	mul.wide.s32 	%rd226, %r1232, 8;
	add.s64 	%rd227, %rd11, %rd226;
	ld.f64 	%fd32, [%rd227];
	setp.lt.f64 	%p414, %fd31, %fd32;
$L__BB16_352:
	selp.b32 	%r470, %r1231, %r1232, %p414;
	selp.u32 	%r744, 1, 0, %p414;
	add.s32 	%r471, %r464, %r744;
	not.pred 	%p214, %p414;
	selp.u32 	%r745, 1, 0, %p214;
	add.s32 	%r472, %r465, %r745;
	@%p414 bra 	$L__BB16_354;
	shl.b32 	%r746, %r472, 2;
	add.s32 	%r748, %r615, %r746;
	ld.shared.u32 	%r1232, [%r748];
	bra.uni 	$L__BB16_355;
$L__BB16_354:
	shl.b32 	%r749, %r471, 2;
	add.s32 	%r751, %r615, %r749;
	ld.shared.u32 	%r1231, [%r751];
$L__BB16_355:
	setp.ge.s32 	%p216, %r471, %r357;
	mov.pred 	%p415, 0;
	@%p216 bra 	$L__BB16_358;
	setp.ge.s32 	%p218, %r472, %r227;
	mov.pred 	%p415, -1;
	@%p218 bra 	$L__BB16_358;
	mul.wide.s32 	%rd228, %r1231, 8;
	add.s64 	%rd229, %rd11, %rd228;
	ld.f64 	%fd33, [%rd229];
	mul.wide.s32 	%rd230, %r1232, 8;
	add.s64 	%rd231, %rd11, %rd230;
	ld.f64 	%fd34, [%rd231];
	setp.lt.f64 	%p415, %fd33, %fd34;
$L__BB16_358:
	selp.b32 	%r477, %r1231, %r1232, %p415;
	selp.u32 	%r752, 1, 0, %p415;
	add.s32 	%r478, %r471, %r752;
	not.pred 	%p219, %p415;
	selp.u32 	%r753, 1, 0, %p219;
	add.s32 	%r479, %r472, %r753;
	@%p415 bra 	$L__BB16_360;
	shl.b32 	%r754, %r479, 2;
	mov.u32 	%r755, _ZZN3cub18CUB_300001_SM_10006detail10merge_sort26DeviceMergeSortMergeKernelINS2_10policy_hubIN6thrust24THRUST_300001_SM_1000_NS10device_ptrIiEEE9Policy600ES8_PNS0_8NullTypeES8_SC_j4cmpdiSB_EEvbT2_T3_T4_PT6_PT7_T5_PSG_SG_NS1_7vsmem_tEE19static_temp_storage;
	add.s32 	%r756, %r755, %r754;
	ld.shared.u32 	%r1232, [%r756];
	bra.uni 	$L__BB16_361;
$L__BB16_360:
	shl.b32 	%r757, %r478, 2;
	mov.u32 	%r758, _ZZN3cub18CUB_300001_SM_10006detail10merge_sort26DeviceMergeSortMergeKernelINS2_10policy_hubIN6thrust24THRUST_300001_SM_1000_NS10device_ptrIiEEE9Policy600ES8_PNS0_8NullTypeES8_SC_j4cmpdiSB_EEvbT2_T3_T4_PT6_PT7_T5_PSG_SG_NS1_7vsmem_tEE19static_temp_storage;
	add.s32 	%r759, %r758, %r757;
	ld.shared.u32 	%r1231, [%r759];
$L__BB16_361:
	setp.ge.s32 	%p220, %r478, %r357;
	mov.u32 	%r1262, %r1232;
	@%p220 bra 	$L__BB16_364;
	setp.ge.s32 	%p221, %r479, %r227;
	mov.u32 	%r1262, %r1231;
	@%p221 bra 	$L__BB16_364;
	mul.wide.s32 	%rd232, %r1231, 8;
	add.s64 	%rd233, %rd11, %rd232;
	ld.f64 	%fd35, [%rd233];
	mul.wide.s32 	%rd234, %r1232, 8;
	add.s64 	%rd235, %rd11, %rd234;
	ld.f64 	%fd36, [%rd235];
	setp.lt.f64 	%p222, %fd35, %fd36;
	selp.b32 	%r1262, %r1231, %r1232, %p222;
$L__BB16_364:
	ld.param.s8 	%rs3, [_ZN3cub18CUB_300001_SM_10006detail10merge_sort26DeviceMergeSortMergeKernelINS2_10policy_hubIN6thrust24THRUST_300001_SM_1000_NS10device_ptrIiEEE9Policy600ES8_PNS0_8NullTypeES8_SC_j4cmpdiSB_EEvbT2_T3_T4_PT6_PT7_T5_PSG_SG_NS1_7vsmem_tE_param_0];
	mov.u32 	%r760, %ctaid.x;
	mul.lo.s32 	%r486, %r760, 4352;
	setp.eq.s16 	%p223, %rs3, 0;
	bar.sync 	0;
	@%p223 bra 	$L__BB16_401;
	// begin inline asm
	mov.u32 %r761, %laneid;
	// end inline asm
	shr.u32 	%r762, %r2, 5;
	mul.lo.s32 	%r763, %r762, 544;
	mad.lo.s32 	%r764, %r761, 17, %r763;
	shl.b32 	%r765, %r764, 2;
	mov.u32 	%r766, _ZZN3cub18CUB_300001_SM_10006detail10merge_sort26DeviceMergeSortMergeKernelINS2_10policy_hubIN6thrust24THRUST_300001_SM_1000_NS10device_ptrIiEEE9Policy600ES8_PNS0_8NullTypeES8_SC_j4cmpdiSB_EEvbT2_T3_T4_PT6_PT7_T5_PSG_SG_NS1_7vsmem_tEE19static_temp_storage;
	add.s32 	%r767, %r766, %r765;
	st.shared.u32 	[%r767], %r372;
	st.shared.u32 	[%r767+4], %r379;
	st.shared.u32 	[%r767+8], %r386;
	st.shared.u32 	[%r767+12], %r393;
	st.shared.u32 	[%r767+16], %r400;
	st.shared.u32 	[%r767+20], %r407;
	st.shared.u32 	[%r767+24], %r414;
	st.shared.u32 	[%r767+28], %r421;
	st.shared.u32 	[%r767+32], %r428;
	st.shared.u32 	[%r767+36], %r435;
	st.shared.u32 	[%r767+40], %r442;
	st.shared.u32 	[%r767+44], %r449;
	st.shared.u32 	[%r767+48], %r456;
	st.shared.u32 	[%r767+52], %r463;
	st.shared.u32 	[%r767+56], %r470;
	st.shared.u32 	[%r767+60], %r477;
	st.shared.u32 	[%r767+64], %r1262;
	bar.warp.sync 	-1;
	shl.b32 	%r768, %r761, 4;
	sub.s32 	%r769, %r764, %r768;
	shl.b32 	%r770, %r769, 2;
	add.s32 	%r771, %r766, %r770;
	ld.shared.u32 	%r487, [%r771];
	ld.shared.u32 	%r488, [%r771+128];
	ld.shared.u32 	%r489, [%r771+256];
	ld.shared.u32 	%r490, [%r771+384];
	ld.shared.u32 	%r491, [%r771+512];
	ld.shared.u32 	%r492, [%r771+640];
	ld.shared.u32 	%r493, [%r771+768];
	ld.shared.u32 	%r494, [%r771+896];
	ld.shared.u32 	%r495, [%r771+1024];
	ld.shared.u32 	%r496, [%r771+1152];
	ld.shared.u32 	%r497, [%r771+1280];
	ld.shared.u32 	%r498, [%r771+1408];
	ld.shared.u32 	%r499, [%r771+1536];
	ld.shared.u32 	%r500, [%r771+1664];
	ld.shared.u32 	%r501, [%r771+1792];
	ld.shared.u32 	%r502, [%r771+1920];
	ld.shared.u32 	%r503, [%r771+2048];
	setp.ne.s32 	%p224, %r2, 0;
	@%p224 bra 	$L__BB16_367;
	st.volatile.shared.u32 	[_ZZN3cub18CUB_300001_SM_10006detail10merge_sort26DeviceMergeSortMergeKernelINS2_10policy_hubIN6thrust24THRUST_300001_SM_1000_NS10device_ptrIiEEE9Policy600ES8_PNS0_8NullTypeES8_SC_j4cmpdiSB_EEvbT2_T3_T4_PT6_PT7_T5_PSG_SG_NS1_7vsmem_tEE19static_temp_storage+17408], %r357;
$L__BB16_367:
	ld.param.u64 	%rd478, [_ZN3cub18CUB_300001_SM_10006detail10merge_sort26DeviceMergeSortMergeKernelINS2_10policy_hubIN6thrust24THRUST_300001_SM_1000_NS10device_ptrIiEEE9Policy600ES8_PNS0_8NullTypeES8_SC_j4cmpdiSB_EEvbT2_T3_T4_PT6_PT7_T5_PSG_SG_NS1_7vsmem_tE_param_4];
	bar.sync 	0;
	ld.volatile.shared.u32 	%r504, [_ZZN3cub18CUB_300001_SM_10006detail10merge_sort26DeviceMergeSortMergeKernelINS2_10policy_hubIN6thrust24THRUST_300001_SM_1000_NS10device_ptrIiEEE9Policy600ES8_PNS0_8NullTypeES8_SC_j4cmpdiSB_EEvbT2_T3_T4_PT6_PT7_T5_PSG_SG_NS1_7vsmem_tEE19static_temp_storage+17408];
	and.b32  	%r772, %r2, 31;
	and.b32  	%r773, %r2, 992;
	mul.lo.s32 	%r774, %r773, 17;
	or.b32  	%r505, %r774, %r772;
	setp.ge.s32 	%p225, %r505, %r504;
	cvt.u64.u32 	%rd236, %r505;
	cvt.u64.u32 	%rd237, %r486;
	add.s64 	%rd238, %rd236, %rd237;
	cvta.to.global.u64 	%rd239, %rd478;
	shl.b64 	%rd240, %rd238, 2;
	add.s64 	%rd12, %rd239, %rd240;
	@%p225 bra 	$L__BB16_369;
	st.global.u32 	[%rd12], %r487;
$L__BB16_369:
	add.s32 	%r775, %r505, 32;
	setp.ge.s32 	%p226, %r775, %r504;
	@%p226 bra 	$L__BB16_371;
	st.global.u32 	[%rd12+128], %r488;
$L__BB16_371:
	add.s32 	%r776, %r505, 64;
	setp.ge.s32 	%p227, %r776, %r504;
	@%p227 bra 	$L__BB16_373;
	st.global.u32 	[%rd12+256], %r489;
$L__BB16_373:
	add.s32 	%r777, %r505, 96;
	setp.ge.s32 	%p228, %r777, %r504;
	@%p228 bra 	$L__BB16_375;
	st.global.u32 	[%rd12+384], %r490;
$L__BB16_375:
	add.s32 	%r778, %r505, 128;
	setp.ge.s32 	%p229, %r778, %r504;
	@%p229 bra 	$L__BB16_377;
	st.global.u32 	[%rd12+512], %r491;
$L__BB16_377:
	add.s32 	%r779, %r505, 160;
	setp.ge.s32 	%p230, %r779, %r504;
	@%p230 bra 	$L__BB16_379;
	st.global.u32 	[%rd12+640], %r492;
$L__BB16_379:
	add.s32 	%r780, %r505, 192;
	setp.ge.s32 	%p231, %r780, %r504;
	@%p231 bra 	$L__BB16_381;
	st.global.u32 	[%rd12+768], %r493;
$L__BB16_381:
	add.s32 	%r781, %r505, 224;
	setp.ge.s32 	%p232, %r781, %r504;
	@%p232 bra 	$L__BB16_383;
	st.global.u32 	[%rd12+896], %r494;
$L__BB16_383:
	add.s32 	%r782, %r505, 256;
	setp.ge.s32 	%p233, %r782, %r504;
	@%p233 bra 	$L__BB16_385;
	st.global.u32 	[%rd12+1024], %r495;
$L__BB16_385:
	add.s32 	%r783, %r505, 288;
	setp.ge.s32 	%p234, %r783, %r504;
	@%p234 bra 	$L__BB16_387;
	st.global.u32 	[%rd12+1152], %r496;
$L__BB16_387:
	add.s32 	%r784, %r505, 320;
	setp.ge.s32 	%p235, %r784, %r504;
	@%p235 bra 	$L__BB16_389;
	st.global.u32 	[%rd12+1280], %r497;
$L__BB16_389:
	add.s32 	%r785, %r505, 352;
	setp.ge.s32 	%p236, %r785, %r504;
	@%p236 bra 	$L__BB16_391;
	st.global.u32 	[%rd12+1408], %r498;
$L__BB16_391:
	add.s32 	%r786, %r505, 384;
	setp.ge.s32 	%p237, %r786, %r504;
	@%p237 bra 	$L__BB16_393;
	st.global.u32 	[%rd12+1536], %r499;
$L__BB16_393:
	add.s32 	%r787, %r505, 416;
	setp.ge.s32 	%p238, %r787, %r504;
	@%p238 bra 	$L__BB16_395;
	st.global.u32 	[%rd12+1664], %r500;
$L__BB16_395:
	add.s32 	%r788, %r505, 448;
	setp.ge.s32 	%p239, %r788, %r504;
	@%p239 bra 	$L__BB16_397;
	st.global.u32 	[%rd12+1792], %r501;
$L__BB16_397:
	add.s32 	%r789, %r505, 480;
	setp.ge.s32 	%p240, %r789, %r504;
	@%p240 bra 	$L__BB16_399;
	st.global.u32 	[%rd12+1920], %r502;
$L__BB16_399:
	add.s32 	%r790, %r505, 512;
	setp.ge.s32 	%p241, %r790, %r504;
	@%p241 bra 	$L__BB16_437;
	st.global.u32 	[%rd12+2048], %r503;
	bra.uni 	$L__BB16_437;
$L__BB16_401:
	// begin inline asm
	mov.u32 %r791, %laneid;
	// end inline asm
	shr.u32 	%r792, %r2, 5;
	mul.lo.s32 	%r793, %r792, 544;
	mad.lo.s32 	%r794, %r791, 17, %r793;
	shl.b32 	%r795, %r794, 2;
	mov.u32 	%r796, _ZZN3cub18CUB_300001_SM_10006detail10merge_sort26DeviceMergeSortMergeKernelINS2_10policy_hubIN6thrust24THRUST_300001_SM_1000_NS10device_ptrIiEEE9Policy600ES8_PNS0_8NullTypeES8_SC_j4cmpdiSB_EEvbT2_T3_T4_PT6_PT7_T5_PSG_SG_NS1_7vsmem_tEE19static_temp_storage;
	add.s32 	%r797, %r796, %r795;
	st.shared.u32 	[%r797], %r372;
	st.shared.u32 	[%r797+4], %r379;
	st.shared.u32 	[%r797+8], %r386;
	st.shared.u32 	[%r797+12], %r393;
	st.shared.u32 	[%r797+16], %r400;
	st.shared.u32 	[%r797+20], %r407;
	st.shared.u32 	[%r797+24], %r414;
	st.shared.u32 	[%r797+28], %r421;
	st.shared.u32 	[%r797+32], %r428;
	st.shared.u32 	[%r797+36], %r435;
	st.shared.u32 	[%r797+40], %r442;
	st.shared.u32 	[%r797+44], %r449;
	st.shared.u32 	[%r797+48], %r456;
	st.shared.u32 	[%r797+52], %r463;
	st.shared.u32 	[%r797+56], %r470;
	st.shared.u32 	[%r797+60], %r477;
	st.shared.u32 	[%r797+64], %r1262;
	bar.warp.sync 	-1;
	shl.b32 	%r798, %r791, 4;
	sub.s32 	%r799, %r794, %r798;
	shl.b32 	%r800, %r799, 2;
	add.s32 	%r801, %r796, %r800;
	ld.shared.u32 	%r506, [%r801];
	ld.shared.u32 	%r507, [%r801+128];
	ld.shared.u32 	%r508, [%r801+256];
	ld.shared.u32 	%r509, [%r801+384];
	ld.shared.u32 	%r510, [%r801+512];
	ld.shared.u32 	%r511, [%r801+640];
	ld.shared.u32 	%r512, [%r801+768];
	ld.shared.u32 	%r513, [%r801+896];
	ld.shared.u32 	%r514, [%r801+1024];
	ld.shared.u32 	%r515, [%r801+1152];
	ld.shared.u32 	%r516, [%r801+1280];
	ld.shared.u32 	%r517, [%r801+1408];
	ld.shared.u32 	%r518, [%r801+1536];
	ld.shared.u32 	%r519, [%r801+1664];
	ld.shared.u32 	%r520, [%r801+1792];
	ld.shared.u32 	%r521, [%r801+1920];
	ld.shared.u32 	%r522, [%r801+2048];
	setp.ne.s32 	%p242, %r2, 0;
	@%p242 bra 	$L__BB16_403;
	st.volatile.shared.u32 	[_ZZN3cub18CUB_300001_SM_10006detail10merge_sort26DeviceMergeSortMergeKernelINS2_10policy_hubIN6thrust24THRUST_300001_SM_1000_NS10device_ptrIiEEE9Policy600ES8_PNS0_8NullTypeES8_SC_j4cmpdiSB_EEvbT2_T3_T4_PT6_PT7_T5_PSG_SG_NS1_7vsmem_tEE19static_temp_storage+17408], %r357;
$L__BB16_403:
	bar.sync 	0;
	ld.volatile.shared.u32 	%r523, [_ZZN3cub18CUB_300001_SM_10006detail10merge_sort26DeviceMergeSortMergeKernelINS2_10policy_hubIN6thrust24THRUST_300001_SM_1000_NS10device_ptrIiEEE9Policy600ES8_PNS0_8NullTypeES8_SC_j4cmpdiSB_EEvbT2_T3_T4_PT6_PT7_T5_PSG_SG_NS1_7vsmem_tEE19static_temp_storage+17408];
	and.b32  	%r802, %r2, 31;
	and.b32  	%r803, %r2, 992;
	mul.lo.s32 	%r804, %r803, 17;
	cvt.u64.u32 	%rd241, %r804;
	or.b32  	%r524, %r804, %r802;
	add.s32 	%r805, %r802, %r486;
	cvt.u64.u32 	%rd242, %r805;
	add.s64 	%rd243, %rd242, %rd241;
	setp.ge.s32 	%p243, %r524, %r523;
	shl.b64 	%rd244, %rd243, 2;
	add.s64 	%rd13, %rd3, %rd244;
	@%p243 bra 	$L__BB16_405;
	st.global.u32 	[%rd13], %r506;
$L__BB16_405:
	add.s32 	%r806, %r524, 32;
	setp.ge.s32 	%p244, %r806, %r523;
	@%p244 bra 	$L__BB16_407;
	st.global.u32 	[%rd13+128], %r507;
$L__BB16_407:
	add.s32 	%r807, %r524, 64;
	setp.ge.s32 	%p245, %r807, %r523;
	@%p245 bra 	$L__BB16_409;
	st.global.u32 	[%rd13+256], %r508;
$L__BB16_409:
	add.s32 	%r808, %r524, 96;
	setp.ge.s32 	%p246, %r808, %r523;
	@%p246 bra 	$L__BB16_411;
	st.global.u32 	[%rd13+384], %r509;
$L__BB16_411:
	add.s32 	%r809, %r524, 128;
	setp.ge.s32 	%p247, %r809, %r523;
	@%p247 bra 	$L__BB16_413;
	st.global.u32 	[%rd13+512], %r510;
$L__BB16_413:
	add.s32 	%r810, %r524, 160;
	setp.ge.s32 	%p248, %r810, %r523;
	@%p248 bra 	$L__BB16_415;
	st.global.u32 	[%rd13+640], %r511;
$L__BB16_415:
	add.s32 	%r811, %r524, 192;
	setp.ge.s32 	%p249, %r811, %r523;
	@%p249 bra 	$L__BB16_417;
	st.global.u32 	[%rd13+768], %r512;
$L__BB16_417:
	add.s32 	%r812, %r524, 224;
	setp.ge.s32 	%p250, %r812, %r523;
	@%p250 bra 	$L__BB16_419;
	st.global.u32 	[%rd13+896], %r513;
$L__BB16_419:
	add.s32 	%r813, %r524, 256;
	setp.ge.s32 	%p251, %r813, %r523;
	@%p251 bra 	$L__BB16_421;
	st.global.u32 	[%rd13+1024], %r514;
$L__BB16_421:
	add.s32 	%r814, %r524, 288;
	setp.ge.s32 	%p252, %r814, %r523;
	@%p252 bra 	$L__BB16_423;
	st.global.u32 	[%rd13+1152], %r515;
$L__BB16_423:
	add.s32 	%r815, %r524, 320;
	setp.ge.s32 	%p253, %r815, %r523;
	@%p253 bra 	$L__BB16_425;
	st.global.u32 	[%rd13+1280], %r516;
$L__BB16_425:
	add.s32 	%r816, %r524, 352;
	setp.ge.s32 	%p254, %r816, %r523;
	@%p254 bra 	$L__BB16_427;
	st.global.u32 	[%rd13+1408], %r517;
$L__BB16_427:
	add.s32 	%r817, %r524, 384;
	setp.ge.s32 	%p255, %r817, %r523;
	@%p255 bra 	$L__BB16_429;
	st.global.u32 	[%rd13+1536], %r518;
$L__BB16_429:
	add.s32 	%r818, %r524, 416;
	setp.ge.s32 	%p256, %r818, %r523;
	@%p256 bra 	$L__BB16_431;
	st.global.u32 	[%rd13+1664], %r519;
$L__BB16_431:
	add.s32 	%r819, %r524, 448;
	setp.ge.s32 	%p257, %r819, %r523;
	@%p257 bra 	$L__BB16_433;
	st.global.u32 	[%rd13+1792], %r520;
$L__BB16_433:
	add.s32 	%r820, %r524, 480;
	setp.ge.s32 	%p258, %r820, %r523;
	@%p258 bra 	$L__BB16_435;
	st.global.u32 	[%rd13+1920], %r521;
$L__BB16_435:
	add.s32 	%r821, %r524, 512;
	setp.ge.s32 	%p259, %r821, %r523;
	@%p259 bra 	$L__BB16_437;
	st.global.u32 	[%rd13+2048], %r522;
$L__BB16_437:
	ret;

}
	// .globl	_ZN3cub18CUB_300001_SM_10006detail10merge_sort30DeviceMergeSortBlockSortKernelINS2_10policy_hubIN6thrust24THRUST_300001_SM_1000_NS10device_ptrIiEEE9Policy600ES8_PNS0_8NullTypeES8_SC_m4cmpdiSB_EEvbT0_T1_T2_T3_T4_PT6_PT7_T5_NS1_7vsmem_tE
.visible .entry _ZN3cub18CUB_300001_SM_10006detail10merge_sort30DeviceMergeSortBlockSortKernelINS2_10policy_hubIN6thrust24THRUST_300001_SM_1000_NS10device_ptrIiEEE9Policy600ES8_PNS0_8NullTypeES8_SC_m4cmpdiSB_EEvbT0_T1_T2_T3_T4_PT6_PT7_T5_NS1_7vsmem_tE(
	.param .u8 _ZN3cub18CUB_300001_SM_10006detail10merge_sort30DeviceMergeSortBlockSortKernelINS2_10policy_hubIN6thrust24THRUST_300001_SM_1000_NS10device_ptrIiEEE9Policy600ES8_PNS0_8NullTypeES8_SC_m4cmpdiSB_EEvbT0_T1_T2_T3_T4_PT6_PT7_T5_NS1_7vsmem_tE_param_0,
	.param .align 8 .b8 _ZN3cub18CUB_300001_SM_10006detail10merge_sort30DeviceMergeSortBlockSortKernelINS2_10policy_hubIN6thrust24THRUST_300001_SM_1000_NS10device_ptrIiEEE9Policy600ES8_PNS0_8NullTypeES8_SC_m4cmpdiSB_EEvbT0_T1_T2_T3_T4_PT6_PT7_T5_NS1_7vsmem_tE_param_1[8],
	.param .u64 .ptr .align 1 _ZN3cub18CUB_300001_SM_10006detail10merge_sort30DeviceMergeSortBlockSortKernelINS2_10policy_hubIN6thrust24THRUST_300001_SM_1000_NS10device_ptrIiEEE9Policy600ES8_PNS0_8NullTypeES8_SC_m4cmpdiSB_EEvbT0_T1_T2_T3_T4_PT6_PT7_T5_NS1_7vsmem_tE_param_2,
	.param .align 8 .b8 _ZN3cub18CUB_300001_SM_10006detail10merge_sort30DeviceMergeSortBlockSortKernelINS2_10policy_hubIN6thrust24THRUST_300001_SM_1000_NS10device_ptrIiEEE9Policy600ES8_PNS0_8NullTypeES8_SC_m4cmpdiSB_EEvbT0_T1_T2_T3_T4_PT6_PT7_T5_NS1_7vsmem_tE_param_3[8],
	.param .u64 .ptr .align 1 _ZN3cub18CUB_300001_SM_10006detail10merge_sort30DeviceMergeSortBlockSortKernelINS2_10policy_hubIN6thrust24THRUST_300001_SM_1000_NS10device_ptrIiEEE9Policy600ES8_PNS0_8NullTypeES8_SC_m4cmpdiSB_EEvbT0_T1_T2_T3_T4_PT6_PT7_T5_NS1_7vsmem_tE_param_4,
	.param .u64 _ZN3cub18CUB_300001_SM_10006detail10merge_sort30DeviceMergeSortBlockSortKernelINS2_10policy_hubIN6thrust24THRUST_300001_SM_1000_NS10device_ptrIiEEE9Policy600ES8_PNS0_8NullTypeES8_SC_m4cmpdiSB_EEvbT0_T1_T2_T3_T4_PT6_PT7_T5_NS1_7vsmem_tE_param_5,
	.param .u64 .ptr .align 1 _ZN3cub18CUB_300001_SM_10006detail10merge_sort30DeviceMergeSortBlockSortKernelINS2_10policy_hubIN6thrust24THRUST_300001_SM_1000_NS10device_ptrIiEEE9Policy600ES8_PNS0_8NullTypeES8_SC_m4cmpdiSB_EEvbT0_T1_T2_T3_T4_PT6_PT7_T5_NS1_7vsmem_tE_param_6,
	.param .u64 .ptr .align 1 _ZN3cub18CUB_300001_SM_10006detail10merge_sort30DeviceMergeSortBlockSortKernelINS2_10policy_hubIN6thrust24THRUST_300001_SM_1000_NS10device_ptrIiEEE9Policy600ES8_PNS0_8NullTypeES8_SC_m4cmpdiSB_EEvbT0_T1_T2_T3_T4_PT6_PT7_T5_NS1_7vsmem_tE_param_7,
	.param .align 1 .b8 _ZN3cub18CUB_300001_SM_10006detail10merge_sort30DeviceMergeSortBlockSortKernelINS2_10policy_hubIN6thrust24THRUST_300001_SM_1000_NS10device_ptrIiEEE9Policy600ES8_PNS0_8NullTypeES8_SC_m4cmpdiSB_EEvbT0_T1_T2_T3_T4_PT6_PT7_T5_NS1_7vsmem_tE_param_8[1],
	.param .align 8 .b8 _ZN3cub18CUB_300001_SM_10006detail10merge_sort30DeviceMergeSortBlockSortKernelINS2_10policy_hubIN6thrust24THRUST_300001_SM_1000_NS10device_ptrIiEEE9Policy600ES8_PNS0_8NullTypeES8_SC_m4cmpdiSB_EEvbT0_T1_T2_T3_T4_PT6_PT7_T5_NS1_7vsmem_tE_param_9[8]
)
.maxntid 256
{
	.reg .pred 	%p<633>;
	.reg .b16 	%rs<4>;
	.reg .b32 	%r<1628>;
	.reg .b64 	%rd<1464>;
	.reg .b64 	%fd<647>;
	// demoted variable
	.shared .align 16 .b8 _ZZN3cub18CUB_300001_SM_10006detail10merge_sort30DeviceMergeSortBlockSortKernelINS2_10policy_hubIN6thrust24THRUST_300001_SM_1000_NS10device_ptrIiEEE9Policy600ES8_PNS0_8NullTypeES8_SC_m4cmpdiSB_EEvbT0_T1_T2_T3_T4_PT6_PT7_T5_NS1_7vsmem_tEE19static_temp_storage[17424];
	ld.param.u64 	%rd11, [_ZN3cub18CUB_300001_SM_10006detail10merge_sort30DeviceMergeSortBlockSortKernelINS2_10policy_hubIN6thrust24THRUST_300001_SM_1000_NS10device_ptrIiEEE9Policy600ES8_PNS0_8NullTypeES8_SC_m4cmpdiSB_EEvbT0_T1_T2_T3_T4_PT6_PT7_T5_NS1_7vsmem_tE_param_3];
	ld.param.u64 	%rd12, [_ZN3cub18CUB_300001_SM_10006detail10merge_sort30DeviceMergeSortBlockSortKernelINS2_10policy_hubIN6thrust24THRUST_300001_SM_1000_NS10device_ptrIiEEE9Policy600ES8_PNS0_8NullTypeES8_SC_m4cmpdiSB_EEvbT0_T1_T2_T3_T4_PT6_PT7_T5_NS1_7vsmem_tE_param_1];
	ld.param.u64 	%rd10, [_ZN3cub18CUB_300001_SM_10006detail10merge_sort30DeviceMergeSortBlockSortKernelINS2_10policy_hubIN6thrust24THRUST_300001_SM_1000_NS10device_ptrIiEEE9Policy600ES8_PNS0_8NullTypeES8_SC_m4cmpdiSB_EEvbT0_T1_T2_T3_T4_PT6_PT7_T5_NS1_7vsmem_tE_param_5];
	ld.param.u64 	%rd13, [_ZN3cub18CUB_300001_SM_10006detail10merge_sort30DeviceMergeSortBlockSortKernelINS2_10policy_hubIN6thrust24THRUST_300001_SM_1000_NS10device_ptrIiEEE9Policy600ES8_PNS0_8NullTypeES8_SC_m4cmpdiSB_EEvbT0_T1_T2_T3_T4_PT6_PT7_T5_NS1_7vsmem_tE_param_6];
	cvta.to.global.u64 	%rd1, %rd13;
	cvta.to.global.u64 	%rd2, %rd12;
	cvta.to.global.u64 	%rd3, %rd11;
	mov.u32 	%r497, %ctaid.x;
	cvt.u64.u32 	%rd14, %r497;
	mov.u32 	%r498, %nctaid.x;
	cvt.u64.u32 	%rd15, %r498;
	mul.wide.u32 	%rd4, %r497, 4352;
	add.s64 	%rd16, %rd15, -1;
	setp.le.u64 	%p65, %rd16, %rd14;
	@%p65 bra 	$L__BB17_108;
	// begin inline asm
	griddepcontrol.wait;
	// end inline asm
	mov.u32 	%r1, %tid.x;
	and.b32  	%r2, %r1, 31;
	and.b32  	%r963, %r1, 992;
	mul.lo.s32 	%r3, %r963, 17;
	or.b32  	%r964, %r3, %r2;
	cvt.u64.u32 	%rd836, %r964;
	add.s64 	%rd5, %rd4, %rd836;
	shl.b64 	%rd837, %rd5, 2;
	add.s64 	%rd838, %rd2, %rd837;
	ld.global.u32 	%r965, [%rd838];
	ld.global.u32 	%r966, [%rd838+128];
	ld.global.u32 	%r967, [%rd838+256];
	ld.global.u32 	%r968, [%rd838+384];
	ld.global.u32 	%r969, [%rd838+512];
	ld.global.u32 	%r970, [%rd838+640];
	ld.global.u32 	%r971, [%rd838+768];
	ld.global.u32 	%r972, [%rd838+896];
	ld.global.u32 	%r973, [%rd838+1024];
	ld.global.u32 	%r974, [%rd838+1152];
	ld.global.u32 	%r975, [%rd838+1280];
	ld.global.u32 	%r976, [%rd838+1408];
	ld.global.u32 	%r977, [%rd838+1536];
	ld.global.u32 	%r978, [%rd838+1664];
	ld.global.u32 	%r979, [%rd838+1792];
	ld.global.u32 	%r980, [%rd838+1920];
	ld.global.u32 	%r981, [%rd838+2048];
	// begin inline asm
	mov.u32 %r961, %laneid;
	// end inline asm
	shr.u32 	%r982, %r1, 5;
	mad.lo.s32 	%r983, %r982, 544, %r961;
	shl.b32 	%r984, %r983, 2;
	mov.u32 	%r985, _ZZN3cub18CUB_300001_SM_10006detail10merge_sort30DeviceMergeSortBlockSortKernelINS2_10policy_hubIN6thrust24THRUST_300001_SM_1000_NS10device_ptrIiEEE9Policy600ES8_PNS0_8NullTypeES8_SC_m4cmpdiSB_EEvbT0_T1_T2_T3_T4_PT6_PT7_T5_NS1_7vsmem_tEE19static_temp_storage;
	add.s32 	%r4, %r985, %r984;
	st.shared.u32 	[%r4], %r965;
	st.shared.u32 	[%r4+128], %r966;
	st.shared.u32 	[%r4+256], %r967;
	st.shared.u32 	[%r4+384], %r968;
	st.shared.u32 	[%r4+512], %r969;
	st.shared.u32 	[%r4+640], %r970;
	st.shared.u32 	[%r4+768], %r971;
	st.shared.u32 	[%r4+896], %r972;
	st.shared.u32 	[%r4+1024], %r973;
	st.shared.u32 	[%r4+1152], %r974;
	st.shared.u32 	[%r4+1280], %r975;
	st.shared.u32 	[%r4+1408], %r976;
	st.shared.u32 	[%r4+1536], %r977;
	st.shared.u32 	[%r4+1664], %r978;
	st.shared.u32 	[%r4+1792], %r979;
	st.shared.u32 	[%r4+1920], %r980;
	st.shared.u32 	[%r4+2048], %r981;
	bar.warp.sync 	-1;
	shl.b32 	%r986, %r961, 6;
	add.s32 	%r5, %r4, %r986;
	ld.shared.u32 	%r987, [%r5];
	ld.shared.u32 	%r988, [%r5+4];
	ld.shared.u32 	%r989, [%r5+8];
	ld.shared.u32 	%r990, [%r5+12];
	ld.shared.u32 	%r991, [%r5+16];
	ld.shared.u32 	%r992, [%r5+20];
	ld.shared.u32 	%r993, [%r5+24];
	ld.shared.u32 	%r994, [%r5+28];
	ld.shared.u32 	%r995, [%r5+32];
	ld.shared.u32 	%r996, [%r5+36];
	ld.shared.u32 	%r997, [%r5+40];
	ld.shared.u32 	%r998, [%r5+44];
	ld.shared.u32 	%r999, [%r5+48];
	ld.shared.u32 	%r1000, [%r5+52];
	ld.shared.u32 	%r1001, [%r5+56];
	ld.shared.u32 	%r1002, [%r5+60];
	ld.shared.u32 	%r1003, [%r5+64];
	bar.sync 	0;
	// begin inline asm
	griddepcontrol.launch_dependents;
	// end inline asm
	ld.global.u64 	%rd839, [a_d];
	mul.wide.s32 	%rd840, %r988, 8;
	add.s64 	%rd841, %rd839, %rd840;
	ld.f64 	%fd339, [%rd841];
	mul.wide.s32 	%rd842, %r987, 8;
	add.s64 	%rd843, %rd839, %rd842;
	ld.f64 	%fd340, [%rd843];
	setp.geu.f64 	%p376, %fd339, %fd340;
	selp.b32 	%r1004, %r988, %r987, %p376;
	selp.b32 	%r1005, %r987, %r988, %p376;
	mul.wide.s32 	%rd844, %r990, 8;
	add.s64 	%rd845, %rd839, %rd844;
	ld.f64 	%fd341, [%rd845];
	mul.wide.s32 	%rd846, %r989, 8;
	add.s64 	%rd847, %rd839, %rd846;
	ld.f64 	%fd342, [%rd847];
	setp.geu.f64 	%p377, %fd341, %fd342;
	selp.b32 	%r1006, %r990, %r989, %p377;
	selp.b32 	%r1007, %r989, %r990, %p377;
	mul.wide.s32 	%rd848, %r992, 8;
	add.s64 	%rd849, %rd839, %rd848;
	ld.f64 	%fd343, [%rd849];
	mul.wide.s32 	%rd850, %r991, 8;
	add.s64 	%rd851, %rd839, %rd850;
	ld.f64 	%fd344, [%rd851];
	setp.geu.f64 	%p378, %fd343, %fd344;
	selp.b32 	%r1008, %r992, %r991, %p378;
	selp.b32 	%r1009, %r991, %r992, %p378;
	mul.wide.s32 	%rd852, %r994, 8;
	add.s64 	%rd853, %rd839, %rd852;
	ld.f64 	%fd345, [%rd853];
	mul.wide.s32 	%rd854, %r993, 8;
	add.s64 	%rd855, %rd839, %rd854;
	ld.f64 	%fd346, [%rd855];
	setp.geu.f64 	%p379, %fd345, %fd346;
	selp.b32 	%r1010, %r994, %r993, %p379;
	selp.b32 	%r1011, %r993, %r994, %p379;
	mul.wide.s32 	%rd856, %r996, 8;
	add.s64 	%rd857, %rd839, %rd856;
	ld.f64 	%fd347, [%rd857];
	mul.wide.s32 	%rd858, %r995, 8;
	add.s64 	%rd859, %rd839, %rd858;
	ld.f64 	%fd348, [%rd859];
	setp.geu.f64 	%p380, %fd347, %fd348;
	selp.b32 	%r1012, %r996, %r995, %p380;
	selp.b32 	%r1013, %r995, %r996, %p380;
	mul.wide.s32 	%rd860, %r998, 8;
	add.s64 	%rd861, %rd839, %rd860;
	ld.f64 	%fd349, [%rd861];
	mul.wide.s32 	%rd862, %r997, 8;
	add.s64 	%rd863, %rd839, %rd862;
	ld.f64 	%fd350, [%rd863];
	setp.geu.f64 	%p381, %fd349, %fd350;
	selp.b32 	%r1014, %r998, %r997, %p381;
	selp.b32 	%r1015, %r997, %r998, %p381;
	mul.wide.s32 	%rd864, %r1000, 8;
	add.s64 	%rd865, %rd839, %rd864;
	ld.f64 	%fd351, [%rd865];
	mul.wide.s32 	%rd866, %r999, 8;
	add.s64 	%rd867, %rd839, %rd866;
	ld.f64 	%fd352, [%rd867];
	setp.geu.f64 	%p382, %fd351, %fd352;
	selp.b32 	%r1016, %r1000, %r999, %p382;
	selp.b32 	%r1017, %r999, %r1000, %p382;
	mul.wide.s32 	%rd868, %r1002, 8;
	add.s64 	%rd869, %rd839, %rd868;
	ld.f64 	%fd353, [%rd869];
	mul.wide.s32 	%rd870, %r1001, 8;
	add.s64 	%rd871, %rd839, %rd870;
	ld.f64 	%fd354, [%rd871];
	setp.geu.f64 	%p383, %fd353, %fd354;
	selp.b32 	%r1018, %r1002, %r1001, %p383;
	selp.b32 	%r1019, %r1001, %r1002, %p383;
	mul.wide.s32 	%rd872, %r1007, 8;
	add.s64 	%rd873, %rd839, %rd872;
	ld.f64 	%fd355, [%rd873];
	mul.wide.s32 	%rd874, %r1004, 8;
	add.s64 	%rd875, %rd839, %rd874;
	ld.f64 	%fd356, [%rd875];
	setp.geu.f64 	%p384, %fd355, %fd356;
	selp.b32 	%r1020, %r1007, %r1004, %p384;
	selp.b32 	%r1021, %r1004, %r1007, %p384;
	mul.wide.s32 	%rd876, %r1009, 8;
	add.s64 	%rd877, %rd839, %rd876;
	ld.f64 	%fd357, [%rd877];
	mul.wide.s32 	%rd878, %r1006, 8;
	add.s64 	%rd879, %rd839, %rd878;
	ld.f64 	%fd358, [%rd879];
	setp.geu.f64 	%p385, %fd357, %fd358;
	selp.b32 	%r1022, %r1009, %r1006, %p385;
	selp.b32 	%r1023, %r1006, %r1009, %p385;
	mul.wide.s32 	%rd880, %r1011, 8;
	add.s64 	%rd881, %rd839, %rd880;
	ld.f64 	%fd359, [%rd881];
	mul.wide.s32 	%rd882, %r1008, 8;
	add.s64 	%rd883, %rd839, %rd882;
	ld.f64 	%fd360, [%rd883];
	setp.geu.f64 	%p386, %fd359, %fd360;
	selp.b32 	%r1024, %r1011, %r1008, %p386;
	selp.b32 	%r1025, %r1008, %r1011, %p386;
	mul.wide.s32 	%rd884, %r1013, 8;
	add.s64 	%rd885, %rd839, %rd884;
	ld.f64 	%fd361, [%rd885];
	mul.wide.s32 	%rd886, %r1010, 8;
	add.s64 	%rd887, %rd839, %rd886;
	ld.f64 	%fd362, [%rd887];
	setp.geu.f64 	%p387, %fd361, %fd362;
	selp.b32 	%r1026, %r1013, %r1010, %p387;
	selp.b32 	%r1027, %r1010, %r1013, %p387;
	mul.wide.s32 	%rd888, %r1015, 8;
	add.s64 	%rd889, %rd839, %rd888;
	ld.f64 	%fd363, [%rd889];
	mul.wide.s32 	%rd890, %r1012, 8;
	add.s64 	%rd891, %rd839, %rd890;
	ld.f64 	%fd364, [%rd891];
	setp.geu.f64 	%p388, %fd363, %fd364;
	selp.b32 	%r1028, %r1015, %r1012, %p388;
	selp.b32 	%r1029, %r1012, %r1015, %p388;
	mul.wide.s32 	%rd892, %r1017, 8;
	add.s64 	%rd893, %rd839, %rd892;
	ld.f64 	%fd365, [%rd893];
	mul.wide.s32 	%rd894, %r1014, 8;
	add.s64 	%rd895, %rd839, %rd894;
	ld.f64 	%fd366, [%rd895];
	setp.geu.f64 	%p389, %fd365, %fd366;
	selp.b32 	%r1030, %r1017, %r1014, %p389;
	selp.b32 	%r1031, %r1014, %r1017, %p389;
	mul.wide.s32 	%rd896, %r1019, 8;
	add.s64 	%rd897, %rd839, %rd896;
	ld.f64 	%fd367, [%rd897];
	mul.wide.s32 	%rd898, %r1016, 8;
	add.s64 	%rd899, %rd839, %rd898;
	ld.f64 	%fd368, [%rd899];
	setp.geu.f64 	%p390, %fd367, %fd368;
	selp.b32 	%r1032, %r1019, %r1016, %p390;
	selp.b32 	%r1033, %r1016, %r1019, %p390;
	mul.wide.s32 	%rd900, %r1003, 8;
	add.s64 	%rd901, %rd839, %rd900;
	ld.f64 	%fd369, [%rd901];
	mul.wide.s32 	%rd902, %r1018, 8;
	add.s64 	%rd903, %rd839, %rd902;
	ld.f64 	%fd370, [%rd903];
	setp.geu.f64 	%p391, %fd369, %fd370;
	selp.b32 	%r1034, %r1003, %r1018, %p391;
	selp.b32 	%r1035, %r1018, %r1003, %p391;
	mul.wide.s32 	%rd904, %r1021, 8;
	add.s64 	%rd905, %rd839, %rd904;
	ld.f64 	%fd371, [%rd905];
	mul.wide.s32 	%rd906, %r1005, 8;
	add.s64 	%rd907, %rd839, %rd906;
	ld.f64 	%fd372, [%rd907];
	setp.geu.f64 	%p392, %fd371, %fd372;
	selp.b32 	%r1036, %r1021, %r1005, %p392;
	selp.b32 	%r1037, %r1005, %r1021, %p392;
	mul.wide.s32 	%rd908, %r1023, 8;
	add.s64 	%rd909, %rd839, %rd908;
	ld.f64 	%fd373, [%rd909];
	mul.wide.s32 	%rd910, %r1020, 8;
	add.s64 	%rd911, %rd839, %rd910;
	ld.f64 	%fd374, [%rd911];
	setp.geu.f64 	%p393, %fd373, %fd374;
	selp.b32 	%r1038, %r1023, %r1020, %p393;
	selp.b32 	%r1039, %r1020, %r1023, %p393;
	mul.wide.s32 	%rd912, %r1025, 8;
	add.s64 	%rd913, %rd839, %rd912;
	ld.f64 	%fd375, [%rd913];
	mul.wide.s32 	%rd914, %r1022, 8;
	add.s64 	%rd915, %rd839, %rd914;
	ld.f64 	%fd376, [%rd915];
	setp.geu.f64 	%p394, %fd375, %fd376;
	selp.b32 	%r1040, %r1025, %r1022, %p394;
	selp.b32 	%r1041, %r1022, %r1025, %p394;
	mul.wide.s32 	%rd916, %r1027, 8;
	add.s64 	%rd917, %rd839, %rd916;
	ld.f64 	%fd377, [%rd917];
	mul.wide.s32 	%rd918, %r1024, 8;
	add.s64 	%rd919, %rd839, %rd918;
	ld.f64 	%fd378, [%rd919];
	setp.geu.f64 	%p395, %fd377, %fd378;
	selp.b32 	%r1042, %r1027, %r1024, %p395;
	selp.b32 	%r1043, %r1024, %r1027, %p395;
	mul.wide.s32 	%rd920, %r1029, 8;
	add.s64 	%rd921, %rd839, %rd920;
	ld.f64 	%fd379, [%rd921];
	mul.wide.s32 	%rd922, %r1026, 8;
	add.s64 	%rd923, %rd839, %rd922;
	ld.f64 	%fd380, [%rd923];
	setp.geu.f64 	%p396, %fd379, %fd380;
	selp.b32 	%r1044, %r1029, %r1026, %p396;
	selp.b32 	%r1045, %r1026, %r1029, %p396;
	mul.wide.s32 	%rd924, %r1031, 8;
	add.s64 	%rd925, %rd839, %rd924;
	ld.f64 	%fd381, [%rd925];
	mul.wide.s32 	%rd926, %r1028, 8;
	add.s64 	%rd927, %rd839, %rd926;
	ld.f64 	%fd382, [%rd927];
	setp.geu.f64 	%p397, %fd381, %fd382;
	selp.b32 	%r1046, %r1031, %r1028, %p397;
	selp.b32 	%r1047, %r1028, %r1031, %p397;
	mul.wide.s32 	%rd928, %r1033, 8;
	add.s64 	%rd929, %rd839, %rd928;
	ld.f64 	%fd383, [%rd929];
	mul.wide.s32 	%rd930, %r1030, 8;
	add.s64 	%rd931, %rd839, %rd930;
	ld.f64 	%fd384, [%rd931];
	setp.geu.f64 	%p398, %fd383, %fd384;
	selp.b32 	%r1048, %r1033, %r1030, %p398;
	selp.b32 	%r1049, %r1030, %r1033, %p398;
	mul.wide.s32 	%rd932, %r1035, 8;
	add.s64 	%rd933, %rd839, %rd932;
	ld.f64 	%fd385, [%rd933];
	mul.wide.s32 	%rd934, %r1032, 8;
	add.s64 	%rd935, %rd839, %rd934;
	ld.f64 	%fd386, [%rd935];
	setp.geu.f64 	%p399, %fd385, %fd386;
	selp.b32 	%r1050, %r1035, %r1032, %p399;
	selp.b32 	%r1051, %r1032, %r1035, %p399;
	mul.wide.s32 	%rd936, %r1039, 8;
	add.s64 	%rd937, %rd839, %rd936;
	ld.f64 	%fd387, [%rd937];
	mul.wide.s32 	%rd938, %r1036, 8;
	add.s64 	%rd939, %rd839, %rd938;
	ld.f64 	%fd388, [%rd939];
	setp.geu.f64 	%p400, %fd387, %fd388;
	selp.b32 	%r1052, %r1039, %r1036, %p400;
	selp.b32 	%r1053, %r1036, %r1039, %p400;
	mul.wide.s32 	%rd940, %r1041, 8;
	add.s64 	%rd941, %rd839, %rd940;
	ld.f64 	%fd389, [%rd941];
	mul.wide.s32 	%rd942, %r1038, 8;
	add.s64 	%rd943, %rd839, %rd942;
	ld.f64 	%fd390, [%rd943];
	setp.geu.f64 	%p401, %fd389, %fd390;
	selp.b32 	%r1054, %r1041, %r1038, %p401;
	selp.b32 	%r1055, %r1038, %r1041, %p401;
	mul.wide.s32 	%rd944, %r1043, 8;
	add.s64 	%rd945, %rd839, %rd944;
	ld.f64 	%fd391, [%rd945];
	mul.wide.s32 	%rd946, %r1040, 8;
	add.s64 	%rd947, %rd839, %rd946;
	ld.f64 	%fd392, [%rd947];
	setp.geu.f64 	%p402, %fd391, %fd392;
	selp.b32 	%r1056, %r1043, %r1040, %p402;
	selp.b32 	%r1057, %r1040, %r1043, %p402;
	mul.wide.s32 	%rd948, %r1045, 8;
	add.s64 	%rd949, %rd839, %rd948;
	ld.f64 	%fd393, [%rd949];
	mul.wide.s32 	%rd950, %r1042, 8;
	add.s64 	%rd951, %rd839, %rd950;
	ld.f64 	%fd394, [%rd951];
	setp.geu.f64 	%p403, %fd393, %fd394;
	selp.b32 	%r1058, %r1045, %r1042, %p403;
	selp.b32 	%r1059, %r1042, %r1045, %p403;
	mul.wide.s32 	%rd952, %r1047, 8;
	add.s64 	%rd953, %rd839, %rd952;
	ld.f64 	%fd395, [%rd953];
	mul.wide.s32 	%rd954, %r1044, 8;
	add.s64 	%rd955, %rd839, %rd954;
	ld.f64 	%fd396, [%rd955];
	setp.geu.f64 	%p404, %fd395, %fd396;
	selp.b32 	%r1060, %r1047, %r1044, %p404;
	selp.b32 	%r1061, %r1044, %r1047, %p404;
	mul.wide.s32 	%rd956, %r1049, 8;
	add.s64 	%rd957, %rd839, %rd956;
	ld.f64 	%fd397, [%rd957];
	mul.wide.s32 	%rd958, %r1046, 8;
	add.s64 	%rd959, %rd839, %rd958;
	ld.f64 	%fd398, [%rd959];
	setp.geu.f64 	%p405, %fd397, %fd398;
	selp.b32 	%r1062, %r1049, %r1046, %p405;
	selp.b32 	%r1063, %r1046, %r1049, %p405;
	mul.wide.s32 	%rd960, %r1051, 8;
	add.s64 	%rd961, %rd839, %rd960;
	ld.f64 	%fd399, [%rd961];
	mul.wide.s32 	%rd962, %r1048, 8;
	add.s64 	%rd963, %rd839, %rd962;
	ld.f64 	%fd400, [%rd963];
	setp.geu.f64 	%p406, %fd399, %fd400;
	selp.b32 	%r1064, %r1051, %r1048, %p406;
	selp.b32 	%r1065, %r1048, %r1051, %p406;
	mul.wide.s32 	%rd964, %r1034, 8;
	add.s64 	%rd965, %rd839, %rd964;
	ld.f64 	%fd401, [%rd965];
	mul.wide.s32 	%rd966, %r1050, 8;
	add.s64 	%rd967, %rd839, %rd966;
	ld.f64 	%fd402, [%rd967];
	setp.geu.f64 	%p407, %fd401, %fd402;
	selp.b32 	%r1066, %r1034, %r1050, %p407;
	selp.b32 	%r1067, %r1050, %r1034, %p407;
	mul.wide.s32 	%rd968, %r1053, 8;
	add.s64 	%rd969, %rd839, %rd968;
	ld.f64 	%fd403, [%rd969];
	mul.wide.s32 	%rd970, %r1037, 8;
	add.s64 	%rd971, %rd839, %rd970;
	ld.f64 	%fd404, [%rd971];
	setp.geu.f64 	%p408, %fd403, %fd404;
	selp.b32 	%r1068, %r1053, %r1037, %p408;
	selp.b32 	%r1069, %r1037, %r1053, %p408;
	mul.wide.s32 	%rd972, %r1055, 8;
	add.s64 	%rd973, %rd839, %rd972;
	ld.f64 	%fd405, [%rd973];
	mul.wide.s32 	%rd974, %r1052, 8;
	add.s64 	%rd975, %rd839, %rd974;
	ld.f64 	%fd406, [%rd975];
	setp.geu.f64 	%p409, %fd405, %fd406;
	selp.b32 	%r1070, %r1055, %r1052, %p409;
	selp.b32 	%r1071, %r1052, %r1055, %p409;
	mul.wide.s32 	%rd976, %r1057, 8;
	add.s64 	%rd977, %rd839, %rd976;
	ld.f64 	%fd407, [%rd977];
	mul.wide.s32 	%rd978, %r1054, 8;
	add.s64 	%rd979, %rd839, %rd978;
	ld.f64 	%fd408, [%rd979];
	setp.geu.f64 	%p410, %fd407, %fd408;
	selp.b32 	%r1072, %r1057, %r1054, %p410;
	selp.b32 	%r1073, %r1054, %r1057, %p410;
	mul.wide.s32 	%rd980, %r1059, 8;
	add.s64 	%rd981, %rd839, %rd980;
	ld.f64 	%fd409, [%rd981];
	mul.wide.s32 	%rd982, %r1056, 8;
	add.s64 	%rd983, %rd839, %rd982;
	ld.f64 	%fd410, [%rd983];
	setp.geu.f64 	%p411, %fd409, %fd410;
	selp.b32 	%r1074, %r1059, %r1056, %p411;
	selp.b32 	%r1075, %r1056, %r1059, %p411;
	mul.wide.s32 	%rd984, %r1061, 8;
	add.s64 	%rd985, %rd839, %rd984;
	ld.f64 	%fd411, [%rd985];
	mul.wide.s32 	%rd986, %r1058, 8;
	add.s64 	%rd987, %rd839, %rd986;
	ld.f64 	%fd412, [%rd987];
	setp.geu.f64 	%p412, %fd411, %fd412;
	selp.b32 	%r1076, %r1061, %r1058, %p412;
	selp.b32 	%r1077, %r1058, %r1061, %p412;
	mul.wide.s32 	%rd988, %r1063, 8;
	add.s64 	%rd989, %rd839, %rd988;
	ld.f64 	%fd413, [%rd989];
	mul.wide.s32 	%rd990, %r1060, 8;
	add.s64 	%rd991, %rd839, %rd990;
	ld.f64 	%fd414, [%rd991];
	setp.geu.f64 	%p413, %fd413, %fd414;
	selp.b32 	%r1078, %r1063, %r1060, %p413;
	selp.b32 	%r1079, %r1060, %r1063, %p413;
	mul.wide.s32 	%rd992, %r1065, 8;
	add.s64 	%rd993, %rd839, %rd992;
	ld.f64 	%fd415, [%rd993];
	mul.wide.s32 	%rd994, %r1062, 8;
	add.s64 	%rd995, %rd839, %rd994;
	ld.f64 	%fd416, [%rd995];
	setp.geu.f64 	%p414, %fd415, %fd416;
	selp.b32 	%r1080, %r1065, %r1062, %p414;
	selp.b32 	%r1081, %r1062, %r1065, %p414;
	mul.wide.s32 	%rd996, %r1067, 8;
	add.s64 	%rd997, %rd839, %rd996;
	ld.f64 	%fd417, [%rd997];
	mul.wide.s32 	%rd998, %r1064, 8;
	add.s64 	%rd999, %rd839, %rd998;
	ld.f64 	%fd418, [%rd999];
	setp.geu.f64 	%p415, %fd417, %fd418;
	selp.b32 	%r1082, %r1067, %r1064, %p415;
	selp.b32 	%r1083, %r1064, %r1067, %p415;
	mul.wide.s32 	%rd1000, %r1071, 8;
	add.s64 	%rd1001, %rd839, %rd1000;
	ld.f64 	%fd419, [%rd1001];
	mul.wide.s32 	%rd1002, %r1068, 8;
	add.s64 	%rd1003, %rd839, %rd1002;
	ld.f64 	%fd420, [%rd1003];
	setp.geu.f64 	%p416, %fd419, %fd420;
	selp.b32 	%r1084, %r1071, %r1068, %p416;
	selp.b32 	%r1085, %r1068, %r1071, %p416;
	mul.wide.s32 	%rd1004, %r1073, 8;
	add.s64 	%rd1005, %rd839, %rd1004;
	ld.f64 	%fd421, [%rd1005];
	mul.wide.s32 	%rd1006, %r1070, 8;
	add.s64 	%rd1007, %rd839, %rd1006;
	ld.f64 	%fd422, [%rd1007];
	setp.geu.f64 	%p417, %fd421, %fd422;
	selp.b32 	%r1086, %r1073, %r1070, %p417;
	selp.b32 	%r1087, %r1070, %r1073, %p417;
	mul.wide.s32 	%rd1008, %r1075, 8;
	add.s64 	%rd1009, %rd839, %rd1008;
	ld.f64 	%fd423, [%rd1009];
	mul.wide.s32 	%rd1010, %r1072, 8;
	add.s64 	%rd1011, %rd839, %rd1010;
	ld.f64 	%fd424, [%rd1011];
	setp.geu.f64 	%p418, %fd423, %fd424;
	selp.b32 	%r1088, %r1075, %r1072, %p418;
	selp.b32 	%r1089, %r1072, %r1075, %p418;
	mul.wide.s32 	%rd1012, %r1077, 8;
	add.s64 	%rd1013, %rd839, %rd1012;
	ld.f64 	%fd425, [%rd1013];
	mul.wide.s32 	%rd1014, %r1074, 8;
	add.s64 	%rd1015, %rd839, %rd1014;
	ld.f64 	%fd426, [%rd1015];
	setp.geu.f64 	%p419, %fd425, %fd426;
	selp.b32 	%r1090, %r1077, %r1074, %p419;
	selp.b32 	%r1091, %r1074, %r1077, %p419;
	mul.wide.s32 	%rd1016, %r1079, 8;
	add.s64 	%rd1017, %rd839, %rd1016;
	ld.f64 	%fd427, [%rd1017];
	mul.wide.s32 	%rd1018, %r1076, 8;
	add.s64 	%rd1019, %rd839, %rd1018;
	ld.f64 	%fd428, [%rd1019];
	setp.geu.f64 	%p420, %fd427, %fd428;
	selp.b32 	%r1092, %r1079, %r1076, %p420;
	selp.b32 	%r1093, %r1076, %r1079, %p420;
	mul.wide.s32 	%rd1020, %r1081, 8;
	add.s64 	%rd1021, %rd839, %rd1020;
	ld.f64 	%fd429, [%rd1021];
	mul.wide.s32 	%rd1022, %r1078, 8;
	add.s64 	%rd1023, %rd839, %rd1022;
	ld.f64 	%fd430, [%rd1023];
	setp.geu.f64 	%p421, %fd429, %fd430;
	selp.b32 	%r1094, %r1081, %r1078, %p421;
	selp.b32 	%r1095, %r1078, %r1081, %p421;
	mul.wide.s32 	%rd1024, %r1083, 8;
	add.s64 	%rd1025, %rd839, %rd1024;
	ld.f64 	%fd431, [%rd1025];
	mul.wide.s32 	%rd1026, %r1080, 8;
	add.s64 	%rd1027, %rd839, %rd1026;
	ld.f64 	%fd432, [%rd1027];
	setp.geu.f64 	%p422, %fd431, %fd432;
	selp.b32 	%r1096, %r1083, %r1080, %p422;
	selp.b32 	%r1097, %r1080, %r1083, %p422;
	mul.wide.s32 	%rd1028, %r1066, 8;
	add.s64 	%rd1029, %rd839, %rd1028;
	ld.f64 	%fd433, [%rd1029];
	mul.wide.s32 	%rd1030, %r1082, 8;
	add.s64 	%rd1031, %rd839, %rd1030;
	ld.f64 	%fd434, [%rd1031];
	setp.geu.f64 	%p423, %fd433, %fd434;
	selp.b32 	%r1098, %r1066, %r1082, %p423;
	selp.b32 	%r1099, %r1082, %r1066, %p423;
	mul.wide.s32 	%rd1032, %r1085, 8;
	add.s64 	%rd1033, %rd839, %rd1032;
	ld.f64 	%fd435, [%rd1033];
	mul.wide.s32 	%rd1034, %r1069, 8;
	add.s64 	%rd1035, %rd839, %rd1034;
	ld.f64 	%fd436, [%rd1035];
	setp.geu.f64 	%p424, %fd435, %fd436;
	selp.b32 	%r1100, %r1085, %r1069, %p424;
	selp.b32 	%r1101, %r1069, %r1085, %p424;
	mul.wide.s32 	%rd1036, %r1087, 8;
	add.s64 	%rd1037, %rd839, %rd1036;
	ld.f64 	%fd437, [%rd1037];
	mul.wide.s32 	%rd1038, %r1084, 8;
	add.s64 	%rd1039, %rd839, %rd1038;
	ld.f64 	%fd438, [%rd1039];
	setp.geu.f64 	%p425, %fd437, %fd438;
	selp.b32 	%r1102, %r1087, %r1084, %p425;
	selp.b32 	%r1103, %r1084, %r1087, %p425;
	mul.wide.s32 	%rd1040, %r1089, 8;
	add.s64 	%rd1041, %rd839, %rd1040;
	ld.f64 	%fd439, [%rd1041];
	mul.wide.s32 	%rd1042, %r1086, 8;
	add.s64 	%rd1043, %rd839, %rd1042;
	ld.f64 	%fd440, [%rd1043];
	setp.geu.f64 	%p426, %fd439, %fd440;
	selp.b32 	%r1104, %r1089, %r1086, %p426;
	selp.b32 	%r1105, %r1086, %r1089, %p426;
	mul.wide.s32 	%rd1044, %r1091, 8;
	add.s64 	%rd1045, %rd839, %rd1044;
	ld.f64 	%fd441, [%rd1045];
	mul.wide.s32 	%rd1046, %r1088, 8;
	add.s64 	%rd1047, %rd839, %rd1046;
	ld.f64 	%fd442, [%rd1047];
	setp.geu.f64 	%p427, %fd441, %fd442;
	selp.b32 	%r1106, %r1091, %r1088, %p427;
	selp.b32 	%r1107, %r1088, %r1091, %p427;
	mul.wide.s32 	%rd1048, %r1093, 8;
	add.s64 	%rd1049, %rd839, %rd1048;
	ld.f64 	%fd443, [%rd1049];
	mul.wide.s32 	%rd1050, %r1090, 8;
	add.s64 	%rd1051, %rd839, %rd1050;
	ld.f64 	%fd444, [%rd1051];
	setp.geu.f64 	%p428, %fd443, %fd444;
	selp.b32 	%r1108, %r1093, %r1090, %p428;
	selp.b32 	%r1109, %r1090, %r1093, %p428;
	mul.wide.s32 	%rd1052, %r1095, 8;
	add.s64 	%rd1053, %rd839, %rd1052;
	ld.f64 	%fd445, [%rd1053];
	mul.wide.s32 	%rd1054, %r1092, 8;
	add.s64 	%rd1055, %rd839, %rd1054;
	ld.f64 	%fd446, [%rd1055];
	setp.geu.f64 	%p429, %fd445, %fd446;
	selp.b32 	%r1110, %r1095, %r1092, %p429;
	selp.b32 	%r1111, %r1092, %r1095, %p429;
	mul.wide.s32 	%rd1056, %r1097, 8;
	add.s64 	%rd1057, %rd839, %rd1056;
	ld.f64 	%fd447, [%rd1057];
	mul.wide.s32 	%rd1058, %r1094, 8;
	add.s64 	%rd1059, %rd839, %rd1058;
	ld.f64 	%fd448, [%rd1059];
	setp.geu.f64 	%p430, %fd447, %fd448;
	selp.b32 	%r1112, %r1097, %r1094, %p430;
	selp.b32 	%r1113, %r1094, %r1097, %p430;
	mul.wide.s32 	%rd1060, %r1099, 8;
	add.s64 	%rd1061, %rd839, %rd1060;
	ld.f64 	%fd449, [%rd1061];
	mul.wide.s32 	%rd1062, %r1096, 8;
	add.s64 	%rd1063, %rd839, %rd1062;
	ld.f64 	%fd450, [%rd1063];
	setp.geu.f64 	%p431, %fd449, %fd450;
	selp.b32 	%r1114, %r1099, %r1096, %p431;
	selp.b32 	%r1115, %r1096, %r1099, %p431;
	mul.wide.s32 	%rd1064, %r1103, 8;
	add.s64 	%rd1065, %rd839, %rd1064;
	ld.f64 	%fd451, [%rd1065];
	mul.wide.s32 	%rd1066, %r1100, 8;
	add.s64 	%rd1067, %rd839, %rd1066;
	ld.f64 	%fd452, [%rd1067];
	setp.geu.f64 	%p432, %fd451, %fd452;
	selp.b32 	%r1116, %r1103, %r1100, %p432;
	selp.b32 	%r1117, %r1100, %r1103, %p432;
	mul.wide.s32 	%rd1068, %r1105, 8;
	add.s64 	%rd1069, %rd839, %rd1068;
	ld.f64 	%fd453, [%rd1069];
	mul.wide.s32 	%rd1070, %r1102, 8;
	add.s64 	%rd1071, %rd839, %rd1070;
	ld.f64 	%fd454, [%rd1071];
	setp.geu.f64 	%p433, %fd453, %fd454;
	selp.b32 	%r1118, %r1105, %r1102, %p433;
	selp.b32 	%r1119, %r1102, %r1105, %p433;
	mul.wide.s32 	%rd1072, %r1107, 8;
	add.s64 	%rd1073, %rd839, %rd1072;
	ld.f64 	%fd455, [%rd1073];
	mul.wide.s32 	%rd1074, %r1104, 8;
	add.s64 	%rd1075, %rd839, %rd1074;
	ld.f64 	%fd456, [%rd1075];
	setp.geu.f64 	%p434, %fd455, %fd456;
	selp.b32 	%r1120, %r1107, %r1104, %p434;
	selp.b32 	%r1121, %r1104, %r1107, %p434;
	mul.wide.s32 	%rd1076, %r1109, 8;
	add.s64 	%rd1077, %rd839, %rd1076;
	ld.f64 	%fd457, [%rd1077];
	mul.wide.s32 	%rd1078, %r1106, 8;
	add.s64 	%rd1079, %rd839, %rd1078;
	ld.f64 	%fd458, [%rd1079];
	setp.geu.f64 	%p435, %fd457, %fd458;
	selp.b32 	%r1122, %r1109, %r1106, %p435;
	selp.b32 	%r1123, %r1106, %r1109, %p435;
	mul.wide.s32 	%rd1080, %r1111, 8;
	add.s64 	%rd1081, %rd839, %rd1080;
	ld.f64 	%fd459, [%rd1081];
	mul.wide.s32 	%rd1082, %r1108, 8;
	add.s64 	%rd1083, %rd839, %rd1082;
	ld.f64 	%fd460, [%rd1083];
	setp.geu.f64 	%p436, %fd459, %fd460;
	selp.b32 	%r1124, %r1111, %r1108, %p436;
	selp.b32 	%r1125, %r1108, %r1111, %p436;
	mul.wide.s32 	%rd1084, %r1113, 8;
	add.s64 	%rd1085, %rd839, %rd1084;
	ld.f64 	%fd461, [%rd1085];
	mul.wide.s32 	%rd1086, %r1110, 8;
	add.s64 	%rd1087, %rd839, %rd1086;
	ld.f64 	%fd462, [%rd1087];
	setp.geu.f64 	%p437, %fd461, %fd462;
	selp.b32 	%r1126, %r1113, %r1110, %p437;
	selp.b32 	%r1127, %r1110, %r1113, %p437;
	mul.wide.s32 	%rd1088, %r1115, 8;
	add.s64 	%rd1089, %rd839, %rd1088;
	ld.f64 	%fd463, [%rd1089];
	mul.wide.s32 	%rd1090, %r1112, 8;
	add.s64 	%rd1091, %rd839, %rd1090;
	ld.f64 	%fd464, [%rd1091];
	setp.geu.f64 	%p438, %fd463, %fd464;
	selp.b32 	%r1128, %r1115, %r1112, %p438;
	selp.b32 	%r1129, %r1112, %r1115, %p438;
	mul.wide.s32 	%rd1092, %r1098, 8;
	add.s64 	%rd1093, %rd839, %rd1092;
	ld.f64 	%fd465, [%rd1093];
	mul.wide.s32 	%rd1094, %r1114, 8;
	add.s64 	%rd1095, %rd839, %rd1094;
	ld.f64 	%fd466, [%rd1095];
	setp.geu.f64 	%p439, %fd465, %fd466;
	selp.b32 	%r1130, %r1098, %r1114, %p439;
	selp.b32 	%r1131, %r1114, %r1098, %p439;
	mul.wide.s32 	%rd1096, %r1117, 8;
	add.s64 	%rd1097, %rd839, %rd1096;
	ld.f64 	%fd467, [%rd1097];
	mul.wide.s32 	%rd1098, %r1101, 8;
	add.s64 	%rd1099, %rd839, %rd1098;
	ld.f64 	%fd468, [%rd1099];
	setp.geu.f64 	%p440, %fd467, %fd468;
	selp.b32 	%r1132, %r1117, %r1101, %p440;
	selp.b32 	%r1133, %r1101, %r1117, %p440;
	mul.wide.s32 	%rd1100, %r1119, 8;
	add.s64 	%rd1101, %rd839, %rd1100;
	ld.f64 	%fd469, [%rd1101];
	mul.wide.s32 	%rd1102, %r1116, 8;
	add.s64 	%rd1103, %rd839, %rd1102;
	ld.f64 	%fd470, [%rd1103];
	setp.geu.f64 	%p441, %fd469, %fd470;
	selp.b32 	%r1134, %r1119, %r1116, %p441;
	selp.b32 	%r1135, %r1116, %r1119, %p441;
	mul.wide.s32 	%rd1104, %r1121, 8;
	add.s64 	%rd1105, %rd839, %rd1104;
	ld.f64 	%fd471, [%rd1105];
	mul.wide.s32 	%rd1106, %r1118, 8;
	add.s64 	%rd1107, %rd839, %rd1106;
	ld.f64 	%fd472, [%rd1107];
	setp.geu.f64 	%p442, %fd471, %fd472;
	selp.b32 	%r1136, %r1121, %r1118, %p442;
	selp.b32 	%r1137, %r1118, %r1121, %p442;
	mul.wide.s32 	%rd1108, %r1123, 8;
	add.s64 	%rd1109, %rd839, %rd1108;
	ld.f64 	%fd473, [%rd1109];
	mul.wide.s32 	%rd1110, %r1120, 8;
	add.s64 	%rd1111, %rd839, %rd1110;
	ld.f64 	%fd474, [%rd1111];
	setp.geu.f64 	%p443, %fd473, %fd474;
	selp.b32 	%r1138, %r1123, %r1120, %p443;
	selp.b32 	%r1139, %r1120, %r1123, %p443;
	mul.wide.s32 	%rd1112, %r1125, 8;
	add.s64 	%rd1113, %rd839, %rd1112;
	ld.f64 	%fd475, [%rd1113];
	mul.wide.s32 	%rd1114, %r1122, 8;
	add.s64 	%rd1115, %rd839, %rd1114;
	ld.f64 	%fd476, [%rd1115];
	setp.geu.f64 	%p444, %fd475, %fd476;
	selp.b32 	%r1140, %r1125, %r1122, %p444;
	selp.b32 	%r1141, %r1122, %r1125, %p444;
	mul.wide.s32 	%rd1116, %r1127, 8;
	add.s64 	%rd1117, %rd839, %rd1116;
	ld.f64 	%fd477, [%rd1117];
	mul.wide.s32 	%rd1118, %r1124, 8;
	add.s64 	%rd1119, %rd839, %rd1118;
	ld.f64 	%fd478, [%rd1119];
	setp.geu.f64 	%p445, %fd477, %fd478;
	selp.b32 	%r1142, %r1127, %r1124, %p445;
	selp.b32 	%r1143, %r1124, %r1127, %p445;
	mul.wide.s32 	%rd1120, %r1129, 8;
	add.s64 	%rd1121, %rd839, %rd1120;
	ld.f64 	%fd479, [%rd1121];
	mul.wide.s32 	%rd1122, %r1126, 8;
	add.s64 	%rd1123, %rd839, %rd1122;
	ld.f64 	%fd480, [%rd1123];
	setp.geu.f64 	%p446, %fd479, %fd480;
	selp.b32 	%r1144, %r1129, %r1126, %p446;
	selp.b32 	%r1145, %r1126, %r1129, %p446;
	mul.wide.s32 	%rd1124, %r1131, 8;
	add.s64 	%rd1125, %rd839, %rd1124;
	ld.f64 	%fd481, [%rd1125];
	mul.wide.s32 	%rd1126, %r1128, 8;
	add.s64 	%rd1127, %rd839, %rd1126;
	ld.f64 	%fd482, [%rd1127];
	setp.geu.f64 	%p447, %fd481, %fd482;
	selp.b32 	%r1146, %r1131, %r1128, %p447;
	selp.b32 	%r1147, %r1128, %r1131, %p447;
	mul.wide.s32 	%rd1128, %r1135, 8;
	add.s64 	%rd1129, %rd839, %rd1128;
	ld.f64 	%fd483, [%rd1129];
	mul.wide.s32 	%rd1130, %r1132, 8;
	add.s64 	%rd1131, %rd839, %rd1130;
	ld.f64 	%fd484, [%rd1131];
	setp.geu.f64 	%p448, %fd483, %fd484;
	selp.b32 	%r1148, %r1135, %r1132, %p448;
	selp.b32 	%r1149, %r1132, %r1135, %p448;
	mul.wide.s32 	%rd1132, %r1137, 8;
	add.s64 	%rd1133, %rd839, %rd1132;
	ld.f64 	%fd485, [%rd1133];
	mul.wide.s32 	%rd1134, %r1134, 8;
	add.s64 	%rd1135, %rd839, %rd1134;
	ld.f64 	%fd486, [%rd1135];
	setp.geu.f64 	%p449, %fd485, %fd486;
	selp.b32 	%r1150, %r1137, %r1134, %p449;
	selp.b32 	%r1151, %r1134, %r1137, %p449;
	mul.wide.s32 	%rd1136, %r1139, 8;
	add.s64 	%rd1137, %rd839, %rd1136;
	ld.f64 	%fd487, [%rd1137];
	mul.wide.s32 	%rd1138, %r1136, 8;
	add.s64 	%rd1139, %rd839, %rd1138;
	ld.f64 	%fd488, [%rd1139];
	setp.geu.f64 	%p450, %fd487, %fd488;
	selp.b32 	%r1152, %r1139, %r1136, %p450;
	selp.b32 	%r1153, %r1136, %r1139, %p450;
	mul.wide.s32 	%rd1140, %r1141, 8;
	add.s64 	%rd1141, %rd839, %rd1140;
	ld.f64 	%fd489, [%rd1141];
	mul.wide.s32 	%rd1142, %r1138, 8;
	add.s64 	%rd1143, %rd839, %rd1142;
	ld.f64 	%fd490, [%rd1143];
	setp.geu.f64 	%p451, %fd489, %fd490;
	selp.b32 	%r1154, %r1141, %r1138, %p451;
	selp.b32 	%r1155, %r1138, %r1141, %p451;
	mul.wide.s32 	%rd1144, %r1143, 8;
	add.s64 	%rd1145, %rd839, %rd1144;
	ld.f64 	%fd491, [%rd1145];
	mul.wide.s32 	%rd1146, %r1140, 8;
	add.s64 	%rd1147, %rd839, %rd1146;
	ld.f64 	%fd492, [%rd1147];
	setp.geu.f64 	%p452, %fd491, %fd492;
	selp.b32 	%r1156, %r1143, %r1140, %p452;
	selp.b32 	%r1157, %r1140, %r1143, %p452;
	mul.wide.s32 	%rd1148, %r1145, 8;
	add.s64 	%rd1149, %rd839, %rd1148;
	ld.f64 	%fd493, [%rd1149];
	mul.wide.s32 	%rd1150, %r1142, 8;
	add.s64 	%rd1151, %rd839, %rd1150;
	ld.f64 	%fd494, [%rd1151];
	setp.geu.f64 	%p453, %fd493, %fd494;
	selp.b32 	%r1158, %r1145, %r1142, %p453;
	selp.b32 	%r1159, %r1142, %r1145, %p453;
	mul.wide.s32 	%rd1152, %r1147, 8;
	add.s64 	%rd1153, %rd839, %rd1152;
	ld.f64 	%fd495, [%rd1153];
	mul.wide.s32 	%rd1154, %r1144, 8;
	add.s64 	%rd1155, %rd839, %rd1154;
	ld.f64 	%fd496, [%rd1155];
	setp.geu.f64 	%p454, %fd495, %fd496;
	selp.b32 	%r1160, %r1147, %r1144, %p454;
	selp.b32 	%r1161, %r1144, %r1147, %p454;
	mul.wide.s32 	%rd1156, %r1130, 8;
	add.s64 	%rd1157, %rd839, %rd1156;
	ld.f64 	%fd497, [%rd1157];
	mul.wide.s32 	%rd1158, %r1146, 8;
	add.s64 	%rd1159, %rd839, %rd1158;
	ld.f64 	%fd498, [%rd1159];
	setp.geu.f64 	%p455, %fd497, %fd498;
	selp.b32 	%r1162, %r1130, %r1146, %p455;
	selp.b32 	%r1163, %r1146, %r1130, %p455;
	mul.wide.s32 	%rd1160, %r1149, 8;
	add.s64 	%rd1161, %rd839, %rd1160;
	ld.f64 	%fd499, [%rd1161];
	mul.wide.s32 	%rd1162, %r1133, 8;
	add.s64 	%rd1163, %rd839, %rd1162;
	ld.f64 	%fd500, [%rd1163];
	setp.geu.f64 	%p456, %fd499, %fd500;
	selp.b32 	%r1164, %r1149, %r1133, %p456;
	selp.b32 	%r1165, %r1133, %r1149, %p456;
	mul.wide.s32 	%rd1164, %r1151, 8;
	add.s64 	%rd1165, %rd839, %rd1164;
	ld.f64 	%fd501, [%rd1165];
	mul.wide.s32 	%rd1166, %r1148, 8;
	add.s64 	%rd1167, %rd839, %rd1166;
	ld.f64 	%fd502, [%rd1167];
	setp.geu.f64 	%p457, %fd501, %fd502;
	selp.b32 	%r1166, %r1151, %r1148, %p457;
	selp.b32 	%r1167, %r1148, %r1151, %p457;
	mul.wide.s32 	%rd1168, %r1153, 8;
	add.s64 	%rd1169, %rd839, %rd1168;
	ld.f64 	%fd503, [%rd1169];
	mul.wide.s32 	%rd1170, %r1150, 8;
	add.s64 	%rd1171, %rd839, %rd1170;
	ld.f64 	%fd504, [%rd1171];
	setp.geu.f64 	%p458, %fd503, %fd504;
	selp.b32 	%r1168, %r1153, %r1150, %p458;
	selp.b32 	%r1169, %r1150, %r1153, %p458;
	mul.wide.s32 	%rd1172, %r1155, 8;
	add.s64 	%rd1173, %rd839, %rd1172;
	ld.f64 	%fd505, [%rd1173];
	mul.wide.s32 	%rd1174, %r1152, 8;
	add.s64 	%rd1175, %rd839, %rd1174;
	ld.f64 	%fd506, [%rd1175];
	setp.geu.f64 	%p459, %fd505, %fd506;
	selp.b32 	%r1170, %r1155, %r1152, %p459;
	selp.b32 	%r1171, %r1152, %r1155, %p459;
	mul.wide.s32 	%rd1176, %r1157, 8;
	add.s64 	%rd1177, %rd839, %rd1176;
	ld.f64 	%fd507, [%rd1177];
	mul.wide.s32 	%rd1178, %r1154, 8;
	add.s64 	%rd1179, %rd839, %rd1178;
	ld.f64 	%fd508, [%rd1179];
	setp.geu.f64 	%p460, %fd507, %fd508;
	selp.b32 	%r1172, %r1157, %r1154, %p460;
	selp.b32 	%r1173, %r1154, %r1157, %p460;
	mul.wide.s32 	%rd1180, %r1159, 8;
	add.s64 	%rd1181, %rd839, %rd1180;
	ld.f64 	%fd509, [%rd1181];
	mul.wide.s32 	%rd1182, %r1156, 8;
	add.s64 	%rd1183, %rd839, %rd1182;
	ld.f64 	%fd510, [%rd1183];
	setp.geu.f64 	%p461, %fd509, %fd510;
	selp.b32 	%r1174, %r1159, %r1156, %p461;
	selp.b32 	%r1175, %r1156, %r1159, %p461;
	mul.wide.s32 	%rd1184, %r1161, 8;
	add.s64 	%rd1185, %rd839, %rd1184;
	ld.f64 	%fd511, [%rd1185];
	mul.wide.s32 	%rd1186, %r1158, 8;
	add.s64 	%rd1187, %rd839, %rd1186;
	ld.f64 	%fd512, [%rd1187];
	setp.geu.f64 	%p462, %fd511, %fd512;
	selp.b32 	%r1176, %r1161, %r1158, %p462;
	selp.b32 	%r1177, %r1158, %r1161, %p462;
	mul.wide.s32 	%rd1188, %r1163, 8;
	add.s64 	%rd1189, %rd839, %rd1188;
	ld.f64 	%fd513, [%rd1189];
	mul.wide.s32 	%rd1190, %r1160, 8;
	add.s64 	%rd1191, %rd839, %rd1190;
	ld.f64 	%fd514, [%rd1191];
	setp.geu.f64 	%p463, %fd513, %fd514;
	selp.b32 	%r1178, %r1163, %r1160, %p463;
	selp.b32 	%r1179, %r1160, %r1163, %p463;
	mul.wide.s32 	%rd1192, %r1167, 8;
	add.s64 	%rd1193, %rd839, %rd1192;
	ld.f64 	%fd515, [%rd1193];
	mul.wide.s32 	%rd1194, %r1164, 8;
	add.s64 	%rd1195, %rd839, %rd1194;
	ld.f64 	%fd516, [%rd1195];
	setp.geu.f64 	%p464, %fd515, %fd516;
	selp.b32 	%r1180, %r1167, %r1164, %p464;
	selp.b32 	%r1181, %r1164, %r1167, %p464;
	mul.wide.s32 	%rd1196, %r1169, 8;
	add.s64 	%rd1197, %rd839, %rd1196;
	ld.f64 	%fd517, [%rd1197];
	mul.wide.s32 	%rd1198, %r1166, 8;
	add.s64 	%rd1199, %rd839, %rd1198;
	ld.f64 	%fd518, [%rd1199];
	setp.geu.f64 	%p465, %fd517, %fd518;
	selp.b32 	%r1182, %r1169, %r1166, %p465;
	selp.b32 	%r1183, %r1166, %r1169, %p465;
	mul.wide.s32 	%rd1200, %r1171, 8;
	add.s64 	%rd1201, %rd839, %rd1200;
	ld.f64 	%fd519, [%rd1201];
	mul.wide.s32 	%rd1202, %r1168, 8;
	add.s64 	%rd1203, %rd839, %rd1202;
	ld.f64 	%fd520, [%rd1203];
	setp.geu.f64 	%p466, %fd519, %fd520;
	selp.b32 	%r1184, %r1171, %r1168, %p466;
	selp.b32 	%r1185, %r1168, %r1171, %p466;
	mul.wide.s32 	%rd1204, %r1173, 8;
	add.s64 	%rd1205, %rd839, %rd1204;
	ld.f64 	%fd521, [%rd1205];
	mul.wide.s32 	%rd1206, %r1170, 8;
	add.s64 	%rd1207, %rd839, %rd1206;
	ld.f64 	%fd522, [%rd1207];
	setp.geu.f64 	%p467, %fd521, %fd522;
	selp.b32 	%r1186, %r1173, %r1170, %p467;
	selp.b32 	%r1187, %r1170, %r1173, %p467;
	mul.wide.s32 	%rd1208, %r1175, 8;
	add.s64 	%rd1209, %rd839, %rd1208;
	ld.f64 	%fd523, [%rd1209];
	mul.wide.s32 	%rd1210, %r1172, 8;
	add.s64 	%rd1211, %rd839, %rd1210;
	ld.f64 	%fd524, [%rd1211];
	setp.geu.f64 	%p468, %fd523, %fd524;
	selp.b32 	%r1188, %r1175, %r1172, %p468;
	selp.b32 	%r1189, %r1172, %r1175, %p468;
	mul.wide.s32 	%rd1212, %r1177, 8;
	add.s64 	%rd1213, %rd839, %rd1212;
	ld.f64 	%fd525, [%rd1213];
	mul.wide.s32 	%rd1214, %r1174, 8;
	add.s64 	%rd1215, %rd839, %rd1214;
	ld.f64 	%fd526, [%rd1215];
	setp.geu.f64 	%p469, %fd525, %fd526;
	selp.b32 	%r1190, %r1177, %r1174, %p469;
	selp.b32 	%r1191, %r1174, %r1177, %p469;
	mul.wide.s32 	%rd1216, %r1179, 8;
	add.s64 	%rd1217, %rd839, %rd1216;
	ld.f64 	%fd527, [%rd1217];
	mul.wide.s32 	%rd1218, %r1176, 8;
	add.s64 	%rd1219, %rd839, %rd1218;
	ld.f64 	%fd528, [%rd1219];
	setp.geu.f64 	%p470, %fd527, %fd528;
	selp.b32 	%r1192, %r1179, %r1176, %p470;
	selp.b32 	%r1193, %r1176, %r1179, %p470;
	mul.wide.s32 	%rd1220, %r1162, 8;
	add.s64 	%rd1221, %rd839, %rd1220;
	ld.f64 	%fd529, [%rd1221];
	mul.wide.s32 	%rd1222, %r1178, 8;
	add.s64 	%rd1223, %rd839, %rd1222;
	ld.f64 	%fd530, [%rd1223];
	setp.geu.f64 	%p471, %fd529, %fd530;
	selp.b32 	%r1194, %r1162, %r1178, %p471;
	selp.b32 	%r1195, %r1178, %r1162, %p471;
	mul.wide.s32 	%rd1224, %r1181, 8;
	add.s64 	%rd1225, %rd839, %rd1224;
	ld.f64 	%fd531, [%rd1225];
	mul.wide.s32 	%rd1226, %r1165, 8;
	add.s64 	%rd1227, %rd839, %rd1226;
	ld.f64 	%fd532, [%rd1227];
	setp.geu.f64 	%p472, %fd531, %fd532;
	selp.b32 	%r1196, %r1181, %r1165, %p472;
	selp.b32 	%r1197, %r1165, %r1181, %p472;
	mul.wide.s32 	%rd1228, %r1183, 8;
	add.s64 	%rd1229, %rd839, %rd1228;
	ld.f64 	%fd533, [%rd1229];
	mul.wide.s32 	%rd1230, %r1180, 8;
	add.s64 	%rd1231, %rd839, %rd1230;
	ld.f64 	%fd534, [%rd1231];
	setp.geu.f64 	%p473, %fd533, %fd534;
	selp.b32 	%r1198, %r1183, %r1180, %p473;
	selp.b32 	%r1199, %r1180, %r1183, %p473;
	mul.wide.s32 	%rd1232, %r1185, 8;
	add.s64 	%rd1233, %rd839, %rd1232;
	ld.f64 	%fd535, [%rd1233];
	mul.wide.s32 	%rd1234, %r1182, 8;
	add.s64 	%rd1235, %rd839, %rd1234;
	ld.f64 	%fd536, [%rd1235];
	setp.geu.f64 	%p474, %fd535, %fd536;
	selp.b32 	%r1200, %r1185, %r1182, %p474;
	selp.b32 	%r1201, %r1182, %r1185, %p474;
	mul.wide.s32 	%rd1236, %r1187, 8;
	add.s64 	%rd1237, %rd839, %rd1236;
	ld.f64 	%fd537, [%rd1237];
	mul.wide.s32 	%rd1238, %r1184, 8;
	add.s64 	%rd1239, %rd839, %rd1238;
	ld.f64 	%fd538, [%rd1239];
	setp.geu.f64 	%p475, %fd537, %fd538;
	selp.b32 	%r1202, %r1187, %r1184, %p475;
	selp.b32 	%r1203, %r1184, %r1187, %p475;
	mul.wide.s32 	%rd1240, %r1189, 8;
	add.s64 	%rd1241, %rd839, %rd1240;
	ld.f64 	%fd539, [%rd1241];
	mul.wide.s32 	%rd1242, %r1186, 8;
	add.s64 	%rd1243, %rd839, %rd1242;
	ld.f64 	%fd540, [%rd1243];
	setp.geu.f64 	%p476, %fd539, %fd540;
	selp.b32 	%r1204, %r1189, %r1186, %p476;
	selp.b32 	%r1205, %r1186, %r1189, %p476;
	mul.wide.s32 	%rd1244, %r1191, 8;
	add.s64 	%rd1245, %rd839, %rd1244;
	ld.f64 	%fd541, [%rd1245];
	mul.wide.s32 	%rd1246, %r1188, 8;
	add.s64 	%rd1247, %rd839, %rd1246;
	ld.f64 	%fd542, [%rd1247];
	setp.geu.f64 	%p477, %fd541, %fd542;
	selp.b32 	%r1206, %r1191, %r1188, %p477;
	selp.b32 	%r1207, %r1188, %r1191, %p477;
	mul.wide.s32 	%rd1248, %r1193, 8;
	add.s64 	%rd1249, %rd839, %rd1248;
	ld.f64 	%fd543, [%rd1249];
	mul.wide.s32 	%rd1250, %r1190, 8;
	add.s64 	%rd1251, %rd839, %rd1250;
	ld.f64 	%fd544, [%rd1251];
	setp.geu.f64 	%p478, %fd543, %fd544;
	selp.b32 	%r1208, %r1193, %r1190, %p478;
	selp.b32 	%r1209, %r1190, %r1193, %p478;
	mul.wide.s32 	%rd1252, %r1195, 8;
	add.s64 	%rd1253, %rd839, %rd1252;
	ld.f64 	%fd545, [%rd1253];
	mul.wide.s32 	%rd1254, %r1192, 8;
	add.s64 	%rd1255, %rd839, %rd1254;
	ld.f64 	%fd546, [%rd1255];
	setp.geu.f64 	%p479, %fd545, %fd546;
	selp.b32 	%r1210, %r1195, %r1192, %p479;
	selp.b32 	%r1211, %r1192, %r1195, %p479;
	mul.wide.s32 	%rd1256, %r1199, 8;
	add.s64 	%rd1257, %rd839, %rd1256;
	ld.f64 	%fd547, [%rd1257];
	mul.wide.s32 	%rd1258, %r1196, 8;
	add.s64 	%rd1259, %rd839, %rd1258;
	ld.f64 	%fd548, [%rd1259];
	setp.geu.f64 	%p480, %fd547, %fd548;
	selp.b32 	%r1212, %r1199, %r1196, %p480;
	selp.b32 	%r1213, %r1196, %r1199, %p480;
	mul.wide.s32 	%rd1260, %r1201, 8;
	add.s64 	%rd1261, %rd839, %rd1260;
	ld.f64 	%fd549, [%rd1261];
	mul.wide.s32 	%rd1262, %r1198, 8;
	add.s64 	%rd1263, %rd839, %rd1262;
	ld.f64 	%fd550, [%rd1263];
	setp.geu.f64 	%p481, %fd549, %fd550;
	selp.b32 	%r1214, %r1201, %r1198, %p481;
	selp.b32 	%r1215, %r1198, %r1201, %p481;
	mul.wide.s32 	%rd1264, %r1203, 8;
	add.s64 	%rd1265, %rd839, %rd1264;
	ld.f64 	%fd551, [%rd1265];
	mul.wide.s32 	%rd1266, %r1200, 8;
	add.s64 	%rd1267, %rd839, %rd1266;
	ld.f64 	%fd552, [%rd1267];
	setp.geu.f64 	%p482, %fd551, %fd552;
	selp.b32 	%r1216, %r1203, %r1200, %p482;
	selp.b32 	%r1217, %r1200, %r1203, %p482;
	mul.wide.s32 	%rd1268, %r1205, 8;
	add.s64 	%rd1269, %rd839, %rd1268;
	ld.f64 	%fd553, [%rd1269];
	mul.wide.s32 	%rd1270, %r1202, 8;
	add.s64 	%rd1271, %rd839, %rd1270;
	ld.f64 	%fd554, [%rd1271];
	setp.geu.f64 	%p483, %fd553, %fd554;
	selp.b32 	%r1218, %r1205, %r1202, %p483;
	selp.b32 	%r1219, %r1202, %r1205, %p483;
	mul.wide.s32 	%rd1272, %r1207, 8;
	add.s64 	%rd1273, %rd839, %rd1272;
	ld.f64 	%fd555, [%rd1273];
	mul.wide.s32 	%rd1274, %r1204, 8;
	add.s64 	%rd1275, %rd839, %rd1274;
	ld.f64 	%fd556, [%rd1275];
	setp.geu.f64 	%p484, %fd555, %fd556;
	selp.b32 	%r1220, %r1207, %r1204, %p484;
	selp.b32 	%r1221, %r1204, %r1207, %p484;
	mul.wide.s32 	%rd1276, %r1209, 8;
	add.s64 	%rd1277, %rd839, %rd1276;
	ld.f64 	%fd557, [%rd1277];
	mul.wide.s32 	%rd1278, %r1206, 8;
	add.s64 	%rd1279, %rd839, %rd1278;
	ld.f64 	%fd558, [%rd1279];
	setp.geu.f64 	%p485, %fd557, %fd558;
	selp.b32 	%r1222, %r1209, %r1206, %p485;
	selp.b32 	%r1223, %r1206, %r1209, %p485;
	mul.wide.s32 	%rd1280, %r1211, 8;
	add.s64 	%rd1281, %rd839, %rd1280;
	ld.f64 	%fd559, [%rd1281];
	mul.wide.s32 	%rd1282, %r1208, 8;
	add.s64 	%rd1283, %rd839, %rd1282;
	ld.f64 	%fd560, [%rd1283];
	setp.geu.f64 	%p486, %fd559, %fd560;
	selp.b32 	%r1224, %r1211, %r1208, %p486;
	selp.b32 	%r1225, %r1208, %r1211, %p486;
	mul.wide.s32 	%rd1284, %r1194, 8;
	add.s64 	%rd1285, %rd839, %rd1284;
	ld.f64 	%fd561, [%rd1285];
	mul.wide.s32 	%rd1286, %r1210, 8;
	add.s64 	%rd1287, %rd839, %rd1286;
	ld.f64 	%fd562, [%rd1287];
	setp.geu.f64 	%p487, %fd561, %fd562;
	selp.b32 	%r1226, %r1194, %r1210, %p487;
	selp.b32 	%r1227, %r1210, %r1194, %p487;
	mul.wide.s32 	%rd1288, %r1213, 8;
	add.s64 	%rd1289, %rd839, %rd1288;
	ld.f64 	%fd563, [%rd1289];
	mul.wide.s32 	%rd1290, %r1197, 8;
	add.s64 	%rd1291, %rd839, %rd1290;
	ld.f64 	%fd564, [%rd1291];
	setp.geu.f64 	%p488, %fd563, %fd564;
	selp.b32 	%r1228, %r1213, %r1197, %p488;
	selp.b32 	%r1229, %r1197, %r1213, %p488;
	mul.wide.s32 	%rd1292, %r1215, 8;
	add.s64 	%rd1293, %rd839, %rd1292;
	ld.f64 	%fd565, [%rd1293];
	mul.wide.s32 	%rd1294, %r1212, 8;
	add.s64 	%rd1295, %rd839, %rd1294;
	ld.f64 	%fd566, [%rd1295];
	setp.geu.f64 	%p489, %fd565, %fd566;
	selp.b32 	%r1230, %r1215, %r1212, %p489;
	selp.b32 	%r1231, %r1212, %r1215, %p489;
	mul.wide.s32 	%rd1296, %r1217, 8;
	add.s64 	%rd1297, %rd839, %rd1296;
	ld.f64 	%fd567, [%rd1297];
	mul.wide.s32 	%rd1298, %r1214, 8;
	add.s64 	%rd1299, %rd839, %rd1298;
	ld.f64 	%fd568, [%rd1299];
	setp.geu.f64 	%p490, %fd567, %fd568;
	selp.b32 	%r1232, %r1217, %r1214, %p490;
	selp.b32 	%r1233, %r1214, %r1217, %p490;
	mul.wide.s32 	%rd1300, %r1219, 8;
	add.s64 	%rd1301, %rd839, %rd1300;
	ld.f64 	%fd569, [%rd1301];
	mul.wide.s32 	%rd1302, %r1216, 8;
	add.s64 	%rd1303, %rd839, %rd1302;
	ld.f64 	%fd570, [%rd1303];
	setp.geu.f64 	%p491, %fd569, %fd570;
	selp.b32 	%r1234, %r1219, %r1216, %p491;
	selp.b32 	%r1235, %r1216, %r1219, %p491;
	mul.wide.s32 	%rd1304, %r1221, 8;
	add.s64 	%rd1305, %rd839, %rd1304;
	ld.f64 	%fd571, [%rd1305];
	mul.wide.s32 	%rd1306, %r1218, 8;
	add.s64 	%rd1307, %rd839, %rd1306;
	ld.f64 	%fd572, [%rd1307];
	setp.geu.f64 	%p492, %fd571, %fd572;
	selp.b32 	%r1236, %r1221, %r1218, %p492;
	selp.b32 	%r1237, %r1218, %r1221, %p492;
	mul.wide.s32 	%rd1308, %r1223, 8;
	add.s64 	%rd1309, %rd839, %rd1308;
	ld.f64 	%fd573, [%rd1309];
	mul.wide.s32 	%rd1310, %r1220, 8;
	add.s64 	%rd1311, %rd839, %rd1310;
	ld.f64 	%fd574, [%rd1311];
	setp.geu.f64 	%p493, %fd573, %fd574;
	selp.b32 	%r1238, %r1223, %r1220, %p493;
	selp.b32 	%r1239, %r1220, %r1223, %p493;
	mul.wide.s32 	%rd1312, %r1225, 8;
	add.s64 	%rd1313, %rd839, %rd1312;
	ld.f64 	%fd575, [%rd1313];
	mul.wide.s32 	%rd1314, %r1222, 8;
	add.s64 	%rd1315, %rd839, %rd1314;
	ld.f64 	%fd576, [%rd1315];
	setp.geu.f64 	%p494, %fd575, %fd576;
	selp.b32 	%r1240, %r1225, %r1222, %p494;
	selp.b32 	%r1241, %r1222, %r1225, %p494;
	mul.wide.s32 	%rd1316, %r1227, 8;
	add.s64 	%rd1317, %rd839, %rd1316;
	ld.f64 	%fd577, [%rd1317];
	mul.wide.s32 	%rd1318, %r1224, 8;
	add.s64 	%rd1319, %rd839, %rd1318;
	ld.f64 	%fd578, [%rd1319];
	setp.geu.f64 	%p495, %fd577, %fd578;
	selp.b32 	%r1242, %r1227, %r1224, %p495;
	selp.b32 	%r1243, %r1224, %r1227, %p495;
	mul.wide.s32 	%rd1320, %r1231, 8;
	add.s64 	%rd1321, %rd839, %rd1320;
	ld.f64 	%fd579, [%rd1321];
	mul.wide.s32 	%rd1322, %r1228, 8;
	add.s64 	%rd1323, %rd839, %rd1322;
	ld.f64 	%fd580, [%rd1323];
	setp.geu.f64 	%p496, %fd579, %fd580;
	selp.b32 	%r1244, %r1231, %r1228, %p496;
	selp.b32 	%r1245, %r1228, %r1231, %p496;
	mul.wide.s32 	%rd1324, %r1233, 8;
	add.s64 	%rd1325, %rd839, %rd1324;
	ld.f64 	%fd581, [%rd1325];
	mul.wide.s32 	%rd1326, %r1230, 8;
	add.s64 	%rd1327, %rd839, %rd1326;
	ld.f64 	%fd582, [%rd1327];
	setp.geu.f64 	%p497, %fd581, %fd582;
	selp.b32 	%r1246, %r1233, %r1230, %p497;
	selp.b32 	%r1247, %r1230, %r1233, %p497;
	mul.wide.s32 	%rd1328, %r1235, 8;
	add.s64 	%rd1329, %rd839, %rd1328;
	ld.f64 	%fd583, [%rd1329];
	mul.wide.s32 	%rd1330, %r1232, 8;
	add.s64 	%rd1331, %rd839, %rd1330;
	ld.f64 	%fd584, [%rd1331];
	setp.geu.f64 	%p498, %fd583, %fd584;
	selp.b32 	%r1248, %r1235, %r1232, %p498;
	selp.b32 	%r1249, %r1232, %r1235, %p498;
	mul.wide.s32 	%rd1332, %r1237, 8;
	add.s64 	%rd1333, %rd839, %rd1332;
	ld.f64 	%fd585, [%rd1333];
	mul.wide.s32 	%rd1334, %r1234, 8;
	add.s64 	%rd1335, %rd839, %rd1334;
	ld.f64 	%fd586, [%rd1335];
	setp.geu.f64 	%p499, %fd585, %fd586;
	selp.b32 	%r1250, %r1237, %r1234, %p499;
	selp.b32 	%r1251, %r1234, %r1237, %p499;
	mul.wide.s32 	%rd1336, %r1239, 8;
	add.s64 	%rd1337, %rd839, %rd1336;
	ld.f64 	%fd587, [%rd1337];
	mul.wide.s32 	%rd1338, %r1236, 8;
	add.s64 	%rd1339, %rd839, %rd1338;
	ld.f64 	%fd588, [%rd1339];
	setp.geu.f64 	%p500, %fd587, %fd588;
	selp.b32 	%r1252, %r1239, %r1236, %p500;
	selp.b32 	%r1253, %r1236, %r1239, %p500;
	mul.wide.s32 	%rd1340, %r1241, 8;
	add.s64 	%rd1341, %rd839, %rd1340;
	ld.f64 	%fd589, [%rd1341];
	mul.wide.s32 	%rd1342, %r1238, 8;
	add.s64 	%rd1343, %rd839, %rd1342;
	ld.f64 	%fd590, [%rd1343];
	setp.geu.f64 	%p501, %fd589, %fd590;
	selp.b32 	%r1254, %r1241, %r1238, %p501;
	selp.b32 	%r1255, %r1238, %r1241, %p501;
	mul.wide.s32 	%rd1344, %r1243, 8;
	add.s64 	%rd1345, %rd839, %rd1344;
	ld.f64 	%fd591, [%rd1345];
	mul.wide.s32 	%rd1346, %r1240, 8;
	add.s64 	%rd1347, %rd839, %rd1346;
	ld.f64 	%fd592, [%rd1347];
	setp.geu.f64 	%p502, %fd591, %fd592;
	selp.b32 	%r1256, %r1243, %r1240, %p502;
	selp.b32 	%r1257, %r1240, %r1243, %p502;
	mul.wide.s32 	%rd1348, %r1226, 8;
	add.s64 	%rd1349, %rd839, %rd1348;
	ld.f64 	%fd593, [%rd1349];
	mul.wide.s32 	%rd1350, %r1242, 8;
	add.s64 	%rd1351, %rd839, %rd1350;
	ld.f64 	%fd594, [%rd1351];
	setp.geu.f64 	%p503, %fd593, %fd594;
	selp.b32 	%r1509, %r1226, %r1242, %p503;
	selp.b32 	%r1258, %r1242, %r1226, %p503;
	mul.wide.s32 	%rd1352, %r1245, 8;
	add.s64 	%rd1353, %rd839, %rd1352;
	ld.f64 	%fd595, [%rd1353];
	mul.wide.s32 	%rd1354, %r1229, 8;
	add.s64 	%rd1355, %rd839, %rd1354;
	ld.f64 	%fd596, [%rd1355];
	setp.geu.f64 	%p504, %fd595, %fd596;
	selp.b32 	%r1471, %r1245, %r1229, %p504;
	selp.b32 	%r1472, %r1229, %r1245, %p504;
	mul.wide.s32 	%rd1356, %r1247, 8;
	add.s64 	%rd1357, %rd839, %rd1356;
	ld.f64 	%fd597, [%rd1357];
	mul.wide.s32 	%rd1358, %r1244, 8;
	add.s64 	%rd1359, %rd839, %rd1358;
	ld.f64 	%fd598, [%rd1359];
	setp.geu.f64 	%p505, %fd597, %fd598;
	selp.b32 	%r1469, %r1247, %r1244, %p505;
	selp.b32 	%r1470, %r1244, %r1247, %p505;
	mul.wide.s32 	%rd1360, %r1249, 8;
	add.s64 	%rd1361, %rd839, %rd1360;
	ld.f64 	%fd599, [%rd1361];
	mul.wide.s32 	%rd1362, %r1246, 8;
	add.s64 	%rd1363, %rd839, %rd1362;
	ld.f64 	%fd600, [%rd1363];
	setp.geu.f64 	%p506, %fd599, %fd600;
	selp.b32 	%r1467, %r1249, %r1246, %p506;
	selp.b32 	%r1468, %r1246, %r1249, %p506;
	mul.wide.s32 	%rd1364, %r1251, 8;
	add.s64 	%rd1365, %rd839, %rd1364;
	ld.f64 	%fd601, [%rd1365];
	mul.wide.s32 	%rd1366, %r1248, 8;
	add.s64 	%rd1367, %rd839, %rd1366;
	ld.f64 	%fd602, [%rd1367];
	setp.geu.f64 	%p507, %fd601, %fd602;
	selp.b32 	%r1465, %r1251, %r1248, %p507;
	selp.b32 	%r1466, %r1248, %r1251, %p507;
	mul.wide.s32 	%rd1368, %r1253, 8;
	add.s64 	%rd1369, %rd839, %rd1368;
	ld.f64 	%fd603, [%rd1369];
	mul.wide.s32 	%rd1370, %r1250, 8;
	add.s64 	%rd1371, %rd839, %rd1370;
	ld.f64 	%fd604, [%rd1371];
	setp.geu.f64 	%p508, %fd603, %fd604;
	selp.b32 	%r1463, %r1253, %r1250, %p508;
	selp.b32 	%r1464, %r1250, %r1253, %p508;
	mul.wide.s32 	%rd1372, %r1255, 8;
	add.s64 	%rd1373, %rd839, %rd1372;
	ld.f64 	%fd605, [%rd1373];
	mul.wide.s32 	%rd1374, %r1252, 8;
	add.s64 	%rd1375, %rd839, %rd1374;
	ld.f64 	%fd606, [%rd1375];
	setp.geu.f64 	%p509, %fd605, %fd606;
	selp.b32 	%r1461, %r1255, %r1252, %p509;
	selp.b32 	%r1462, %r1252, %r1255, %p509;
	mul.wide.s32 	%rd1376, %r1257, 8;
	add.s64 	%rd1377, %rd839, %rd1376;
	ld.f64 	%fd607, [%rd1377];
	mul.wide.s32 	%rd1378, %r1254, 8;
	add.s64 	%rd1379, %rd839, %rd1378;
	ld.f64 	%fd608, [%rd1379];
	setp.geu.f64 	%p510, %fd607, %fd608;
	selp.b32 	%r1459, %r1257, %r1254, %p510;
	selp.b32 	%r1460, %r1254, %r1257, %p510;
	mul.wide.s32 	%rd1380, %r1258, 8;
	add.s64 	%rd1381, %rd839, %rd1380;
	ld.f64 	%fd609, [%rd1381];
	mul.wide.s32 	%rd1382, %r1256, 8;
	add.s64 	%rd1383, %rd839, %rd1382;
	ld.f64 	%fd610, [%rd1383];
	setp.geu.f64 	%p511, %fd609, %fd610;
	selp.b32 	%r1457, %r1258, %r1256, %p511;
	selp.b32 	%r1458, %r1256, %r1258, %p511;
	mad.lo.s32 	%r23, %r1, 68, %r985;
	mov.b32 	%r1473, 2;
$L__BB17_2:
	mov.u32 	%r41, %r1473;
	bar.sync 	0;
	add.s32 	%r1259, %r41, -1;
	shr.u32 	%r1260, %r41, 1;
	st.shared.u32 	[%r23], %r1472;
	st.shared.u32 	[%r23+4], %r1471;
	st.shared.u32 	[%r23+8], %r1470;
	st.shared.u32 	[%r23+12], %r1469;
	st.shared.u32 	[%r23+16], %r1468;
	st.shared.u32 	[%r23+20], %r1467;
	st.shared.u32 	[%r23+24], %r1466;
	st.shared.u32 	[%r23+28], %r1465;
	st.shared.u32 	[%r23+32], %r1464;
	st.shared.u32 	[%r23+36], %r1463;
	st.shared.u32 	[%r23+40], %r1462;
	st.shared.u32 	[%r23+44], %r1461;
	st.shared.u32 	[%r23+48], %r1460;
	st.shared.u32 	[%r23+52], %r1459;
	st.shared.u32 	[%r23+56], %r1458;
	st.shared.u32 	[%r23+60], %r1457;
	st.shared.u32 	[%r23+64], %r1509;
	bar.sync 	0;
	neg.s32 	%r1261, %r41;
	and.b32  	%r1262, %r1, %r1261;
	mul.lo.s32 	%r1263, %r1262, 17;
	mul.lo.s32 	%r1264, %r1260, 17;
	and.b32  	%r1265, %r1259, %r1;
	mul.lo.s32 	%r1266, %r1265, 17;
	min.u32 	%r42, %r1266, 4352;
	min.u32 	%r43, %r1263, 4352;
	add.s32 	%r1267, %r43, %r1264;
	min.u32 	%r44, %r1267, 4352;
	add.s32 	%r1268, %r44, %r1264;
	min.u32 	%r45, %r1268, 4352;
	sub.s32 	%r1269, %r44, %r43;
	sub.s32 	%r1270, %r45, %r44;
	setp.lt.s32 	%p512, %r42, %r1270;
	sub.s32 	%r1271, %r42, %r1270;
	selp.b32 	%r1476, 0, %r1271, %p512;
	min.s32 	%r1474, %r1269, %r42;
	setp.ge.s32 	%p513, %r1476, %r1474;
	ld.global.u64 	%rd6, [a_d];
	@%p513 bra 	$L__BB17_5;
	add.s32 	%r48, %r44, %r42;
$L__BB17_4:
	sub.s32 	%r1272, %r1474, %r1476;
	shr.u32 	%r1273, %r1272, 31;
	add.s32 	%r1274, %r1272, %r1273;
	shr.s32 	%r1275, %r1274, 1;
	add.s32 	%r1276, %r1275, %r1476;
	add.s32 	%r1277, %r1276, %r43;
	shl.b32 	%r1278, %r1277, 2;
	mov.u32 	%r1279, _ZZN3cub18CUB_300001_SM_10006detail10merge_sort30DeviceMergeSortBlockSortKernelINS2_10policy_hubIN6thrust24THRUST_300001_SM_1000_NS10device_ptrIiEEE9Policy600ES8_PNS0_8NullTypeES8_SC_m4cmpdiSB_EEvbT0_T1_T2_T3_T4_PT6_PT7_T5_NS1_7vsmem_tEE19static_temp_storage;
	add.s32 	%r1280, %r1279, %r1278;
	ld.shared.u32 	%r1281, [%r1280];
	not.b32 	%r1282, %r1276;
	add.s32 	%r1283, %r48, %r1282;
	shl.b32 	%r1284, %r1283, 2;
	add.s32 	%r1285, %r1279, %r1284;
	ld.shared.u32 	%r1286, [%r1285];
	mul.wide.s32 	%rd1384, %r1286, 8;
	add.s64 	%rd1385, %rd6, %rd1384;
	ld.f64 	%fd611, [%rd1385];
	mul.wide.s32 	%rd1386, %r1281, 8;
	add.s64 	%rd1387, %rd6, %rd1386;
	ld.f64 	%fd612, [%rd1387];
	setp.geu.f64 	%p514, %fd611, %fd612;
	add.s32 	%r1287, %r1276, 1;
	selp.b32 	%r1476, %r1287, %r1476, %p514;
	selp.b32 	%r1474, %r1474, %r1276, %p514;
	setp.lt.s32 	%p515, %r1476, %r1474;
	@%p515 bra 	$L__BB17_4;
$L__BB17_5:
	add.s32 	%r54, %r1476, %r43;
	add.s32 	%r1288, %r44, %r42;
	sub.s32 	%r55, %r1288, %r1476;
	shl.b32 	%r1289, %r54, 2;
	mov.u32 	%r1290, _ZZN3cub18CUB_300001_SM_10006detail10merge_sort30DeviceMergeSortBlockSortKernelINS2_10policy_hubIN6thrust24THRUST_300001_SM_1000_NS10device_ptrIiEEE9Policy600ES8_PNS0_8NullTypeES8_SC_m4cmpdiSB_EEvbT0_T1_T2_T3_T4_PT6_PT7_T5_NS1_7vsmem_tEE19static_temp_storage;
	add.s32 	%r1291, %r1290, %r1289;
	ld.shared.u32 	%r1479, [%r1291];
	shl.b32 	%r1292, %r55, 2;
	add.s32 	%r1293, %r1290, %r1292;
	ld.shared.u32 	%r1478, [%r1293];
	setp.ge.s32 	%p517, %r55, %r45;
	mov.pred 	%p601, 0;
	@%p517 bra 	$L__BB17_8;
	setp.ge.s32 	%p519, %r54, %r44;
	mov.pred 	%p601, -1;
	@%p519 bra 	$L__BB17_8;
	mul.wide.s32 	%rd1388, %r1478, 8;
	add.s64 	%rd1389, %rd6, %rd1388;
	ld.f64 	%fd613, [%rd1389];
	mul.wide.s32 	%rd1390, %r1479, 8;
	add.s64 	%rd1391, %rd6, %rd1390;
	ld.f64 	%fd614, [%rd1391];
	setp.lt.f64 	%p601, %fd613, %fd614;
$L__BB17_8:
	selp.b32 	%r1472, %r1478, %r1479, %p601;
	selp.u32 	%r1294, 1, 0, %p601;
	add.s32 	%r59, %r55, %r1294;
	not.pred 	%p520, %p601;
	selp.u32 	%r1295, 1, 0, %p520;
	add.s32 	%r60, %r54, %r1295;
	@%p520 bra 	$L__BB17_10;
	shl.b32 	%r1299, %r59, 2;
	add.s32 	%r1301, %r1290, %r1299;
	ld.shared.u32 	%r1478, [%r1301];
	bra.uni 	$L__BB17_11;
$L__BB17_10:
	shl.b32 	%r1296, %r60, 2;
	add.s32 	%r1298, %r1290, %r1296;
	ld.shared.u32 	%r1479, [%r1298];
$L__BB17_11:
	setp.ge.s32 	%p522, %r59, %r45;
	mov.pred 	%p602, 0;
	@%p522 bra 	$L__BB17_14;
	setp.ge.s32 	%p524, %r60, %r44;
	mov.pred 	%p602, -1;
	@%p524 bra 	$L__BB17_14;
	mul.wide.s32 	%rd1392, %r1478, 8;
	add.s64 	%rd1393, %rd6, %rd1392;
	ld.f64 	%fd615, [%rd1393];
	mul.wide.s32 	%rd1394, %r1479, 8;
	add.s64 	%rd1395, %rd6, %rd1394;
	ld.f64 	%fd616, [%rd1395];
	setp.lt.f64 	%p602, %fd615, %fd616;
$L__BB17_14:
	selp.b32 	%r1471, %r1478, %r1479, %p602;
	selp.u32 	%r1302, 1, 0, %p602;
	add.s32 	%r66, %r59, %r1302;
	not.pred 	%p525, %p602;
	selp.u32 	%r1303, 1, 0, %p525;
	add.s32 	%r67, %r60, %r1303;
	@%p602 bra 	$L__BB17_16;
	shl.b32 	%r1304, %r67, 2;
	add.s32 	%r1306, %r1290, %r1304;
	ld.shared.u32 	%r1479, [%r1306];
	bra.uni 	$L__BB17_17;
$L__BB17_16:
	shl.b32 	%r1307, %r66, 2;
	add.s32 	%r1309, %r1290, %r1307;
	ld.shared.u32 	%r1478, [%r1309];
$L__BB17_17:
	setp.ge.s32 	%p527, %r66, %r45;
	mov.pred 	%p603, 0;
	@%p527 bra 	$L__BB17_20;
	setp.ge.s32 	%p529, %r67, %r44;
	mov.pred 	%p603, -1;
	@%p529 bra 	$L__BB17_20;
	mul.wide.s32 	%rd1396, %r1478, 8;
	add.s64 	%rd1397, %rd6, %rd1396;
	ld.f64 	%fd617, [%rd1397];
	mul.wide.s32 	%rd1398, %r1479, 8;
	add.s64 	%rd1399, %rd6, %rd1398;
	ld.f64 	%fd618, [%rd1399];
	setp.lt.f64 	%p603, %fd617, %fd618;
$L__BB17_20:
	selp.b32 	%r1470, %r1478, %r1479, %p603;
	selp.u32 	%r1310, 1, 0, %p603;
	add.s32 	%r73, %r66, %r1310;
	not.pred 	%p530, %p603;
	selp.u32 	%r1311, 1, 0, %p530;
	add.s32 	%r74, %r67, %r1311;
	@%p603 bra 	$L__BB17_22;
	shl.b32 	%r1312, %r74, 2;
	add.s32 	%r1314, %r1290, %r1312;
	ld.shared.u32 	%r1479, [%r1314];
	bra.uni 	$L__BB17_23;
$L__BB17_22:
	shl.b32 	%r1315, %r73, 2;
	add.s32 	%r1317, %r1290, %r1315;
	ld.shared.u32 	%r1478, [%r1317];
$L__BB17_23:
	setp.ge.s32 	%p532, %r73, %r45;
	mov.pred 	%p604, 0;
	@%p532 bra 	$L__BB17_26;
	setp.ge.s32 	%p534, %r74, %r44;
	mov.pred 	%p604, -1;
	@%p534 bra 	$L__BB17_26;
	mul.wide.s32 	%rd1400, %r1478, 8;
	add.s64 	%rd1401, %rd6, %rd1400;
	ld.f64 	%fd619, [%rd1401];
	mul.wide.s32 	%rd1402, %r1479, 8;
	add.s64 	%rd1403, %rd6, %rd1402;
	ld.f64 	%fd620, [%rd1403];
	setp.lt.f64 	%p604, %fd619, %fd620;
$L__BB17_26:
	selp.b32 	%r1469, %r1478, %r1479, %p604;
	selp.u32 	%r1318, 1, 0, %p604;
	add.s32 	%r80, %r73, %r1318;
	not.pred 	%p535, %p604;
	selp.u32 	%r1319, 1, 0, %p535;
	add.s32 	%r81, %r74, %r1319;
	@%p604 bra 	$L__BB17_28;
	shl.b32 	%r1320, %r81, 2;
	add.s32 	%r1322, %r1290, %r1320;
	ld.shared.u32 	%r1479, [%r1322];
	bra.uni 	$L__BB17_29;
$L__BB17_28:
	shl.b32 	%r1323, %r80, 2;
	add.s32 	%r1325, %r1290, %r1323;
	ld.shared.u32 	%r1478, [%r1325];
$L__BB17_29:
	setp.ge.s32 	%p537, %r80, %r45;
	mov.pred 	%p605, 0;
	@%p537 bra 	$L__BB17_32;
	setp.ge.s32 	%p539, %r81, %r44;
	mov.pred 	%p605, -1;
	@%p539 bra 	$L__BB17_32;
	mul.wide.s32 	%rd1404, %r1478, 8;
	add.s64 	%rd1405, %rd6, %rd1404;
	ld.f64 	%fd621, [%rd1405];
	mul.wide.s32 	%rd1406, %r1479, 8;
	add.s64 	%rd1407, %rd6, %rd1406;
	ld.f64 	%fd622, [%rd1407];
	setp.lt.f64 	%p605, %fd621, %fd622;
$L__BB17_32:
	selp.b32 	%r1468, %r1478, %r1479, %p605;
	selp.u32 	%r1326, 1, 0, %p605;
	add.s32 	%r87, %r80, %r1326;
	not.pred 	%p540, %p605;
	selp.u32 	%r1327, 1, 0, %p540;
	add.s32 	%r88, %r81, %r1327;
	@%p605 bra 	$L__BB17_34;
	shl.b32 	%r1328, %r88, 2;
	add.s32 	%r1330, %r1290, %r1328;
	ld.shared.u32 	%r1479, [%r1330];
	bra.uni 	$L__BB17_35;
$L__BB17_34:
	shl.b32 	%r1331, %r87, 2;
	add.s32 	%r1333, %r1290, %r1331;
	ld.shared.u32 	%r1478, [%r1333];
$L__BB17_35:
	setp.ge.s32 	%p542, %r87, %r45;
	mov.pred 	%p606, 0;
	@%p542 bra 	$L__BB17_38;
	setp.ge.s32 	%p544, %r88, %r44;
	mov.pred 	%p606, -1;
	@%p544 bra 	$L__BB17_38;
	mul.wide.s32 	%rd1408, %r1478, 8;
	add.s64 	%rd1409, %rd6, %rd1408;
	ld.f64 	%fd623, [%rd1409];
	mul.wide.s32 	%rd1410, %r1479, 8;
	add.s64 	%rd1411, %rd6, %rd1410;
	ld.f64 	%fd624, [%rd1411];
	setp.lt.f64 	%p606, %fd623, %fd624;
$L__BB17_38:
	selp.b32 	%r1467, %r1478, %r1479, %p606;
	selp.u32 	%r1334, 1, 0, %p606;
	add.s32 	%r94, %r87, %r1334;
	not.pred 	%p545, %p606;
	selp.u32 	%r1335, 1, 0, %p545;
	add.s32 	%r95, %r88, %r1335;
	@%p606 bra 	$L__BB17_40;
	shl.b32 	%r1336, %r95, 2;
	add.s32 	%r1338, %r1290, %r1336;
	ld.shared.u32 	%r1479, [%r1338];
	bra.uni 	$L__BB17_41;
$L__BB17_40:
	shl.b32 	%r1339, %r94, 2;
	add.s32 	%r1341, %r1290, %r1339;
	ld.shared.u32 	%r1478, [%r1341];
$L__BB17_41:
	setp.ge.s32 	%p547, %r94, %r45;
	mov.pred 	%p607, 0;
	@%p547 bra 	$L__BB17_44;
	setp.ge.s32 	%p549, %r95, %r44;
	mov.pred 	%p607, -1;
	@%p549 bra 	$L__BB17_44;
	mul.wide.s32 	%rd1412, %r1478, 8;
	add.s64 	%rd1413, %rd6, %rd1412;
	ld.f64 	%fd625, [%rd1413];
	mul.wide.s32 	%rd1414, %r1479, 8;
	add.s64 	%rd1415, %rd6, %rd1414;
	ld.f64 	%fd626, [%rd1415];
	setp.lt.f64 	%p607, %fd625, %fd626;
$L__BB17_44:
	selp.b32 	%r1466, %r1478, %r1479, %p607;
	selp.u32 	%r1342, 1, 0, %p607;
	add.s32 	%r101, %r94, %r1342;
	not.pred 	%p550, %p607;
	selp.u32 	%r1343, 1, 0, %p550;
	add.s32 	%r102, %r95, %r1343;
	@%p607 bra 	$L__BB17_46;
	shl.b32 	%r1344, %r102, 2;
	add.s32 	%r1346, %r1290, %r1344;
	ld.shared.u32 	%r1479, [%r1346];
	bra.uni 	$L__BB17_47;
$L__BB17_46:
	shl.b32 	%r1347, %r101, 2;
	add.s32 	%r1349, %r1290, %r1347;
	ld.shared.u32 	%r1478, [%r1349];
$L__BB17_47:
	setp.ge.s32 	%p552, %r101, %r45;
	mov.pred 	%p608, 0;
	@%p552 bra 	$L__BB17_50;
	setp.ge.s32 	%p554, %r102, %r44;
	mov.pred 	%p608, -1;
	@%p554 bra 	$L__BB17_50;
	mul.wide.s32 	%rd1416, %r1478, 8;
	add.s64 	%rd1417, %rd6, %rd1416;
	ld.f64 	%fd627, [%rd1417];
	mul.wide.s32 	%rd1418, %r1479, 8;
	add.s64 	%rd1419, %rd6, %rd1418;
	ld.f64 	%fd628, [%rd1419];
	setp.lt.f64 	%p608, %fd627, %fd628;
$L__BB17_50:
	selp.b32 	%r1465, %r1478, %r1479, %p608;
	selp.u32 	%r1350, 1, 0, %p608;
	add.s32 	%r108, %r101, %r1350;
	not.pred 	%p555, %p608;
	selp.u32 	%r1351, 1, 0, %p555;
	add.s32 	%r109, %r102, %r1351;
	@%p608 bra 	$L__BB17_52;
	shl.b32 	%r1352, %r109, 2;
	add.s32 	%r1354, %r1290, %r1352;
	ld.shared.u32 	%r1479, [%r1354];
	bra.uni 	$L__BB17_53;
$L__BB17_52:
	shl.b32 	%r1355, %r108, 2;
	add.s32 	%r1357, %r1290, %r1355;
	ld.shared.u32 	%r1478, [%r1357];
$L__BB17_53:
	setp.ge.s32 	%p557, %r108, %r45;
	mov.pred 	%p609, 0;
	@%p557 bra 	$L__BB17_56;
	setp.ge.s32 	%p559, %r109, %r44;
	mov.pred 	%p609, -1;
	@%p559 bra 	$L__BB17_56;
	mul.wide.s32 	%rd1420, %r1478, 8;
	add.s64 	%rd1421, %rd6, %rd1420;
	ld.f64 	%fd629, [%rd1421];
	mul.wide.s32 	%rd1422, %r1479, 8;
	add.s64 	%rd1423, %rd6, %rd1422;
	ld.f64 	%fd630, [%rd1423];
	setp.lt.f64 	%p609, %fd629, %fd630;
$L__BB17_56:
	selp.b32 	%r1464, %r1478, %r1479, %p609;
	selp.u32 	%r1358, 1, 0, %p609;
	add.s32 	%r115, %r108, %r1358;
	not.pred 	%p560, %p609;
	selp.u32 	%r1359, 1, 0, %p560;
	add.s32 	%r116, %r109, %r1359;
	@%p609 bra 	$L__BB17_58;
	shl.b32 	%r1360, %r116, 2;
	add.s32 	%r1362, %r1290, %r1360;
	ld.shared.u32 	%r1479, [%r1362];
	bra.uni 	$L__BB17_59;
$L__BB17_58:
	shl.b32 	%r1363, %r115, 2;
	add.s32 	%r1365, %r1290, %r1363;
	ld.shared.u32 	%r1478, [%r1365];
$L__BB17_59:
	setp.ge.s32 	%p562, %r115, %r45;
	mov.pred 	%p610, 0;
	@%p562 bra 	$L__BB17_62;
	setp.ge.s32 	%p564, %r116, %r44;
	mov.pred 	%p610, -1;
	@%p564 bra 	$L__BB17_62;
	mul.wide.s32 	%rd1424, %r1478, 8;
	add.s64 	%rd1425, %rd6, %rd1424;
	ld.f64 	%fd631, [%rd1425];
	mul.wide.s32 	%rd1426, %r1479, 8;
	add.s64 	%rd1427, %rd6, %rd1426;
	ld.f64 	%fd632, [%rd1427];
	setp.lt.f64 	%p610, %fd631, %fd632;
$L__BB17_62:
	selp.b32 	%r1463, %r1478, %r1479, %p610;
	selp.u32 	%r1366, 1, 0, %p610;
	add.s32 	%r122, %r115, %r1366;
	not.pred 	%p565, %p610;
	selp.u32 	%r1367, 1, 0, %p565;
	add.s32 	%r123, %r116, %r1367;
	@%p610 bra 	$L__BB17_64;
	shl.b32 	%r1368, %r123, 2;
	add.s32 	%r1370, %r1290, %r1368;
	ld.shared.u32 	%r1479, [%r1370];
	bra.uni 	$L__BB17_65;
$L__BB17_64:
	shl.b32 	%r1371, %r122, 2;
	add.s32 	%r1373, %r1290, %r1371;
	ld.shared.u32 	%r1478, [%r1373];
$L__BB17_65:
	setp.ge.s32 	%p567, %r122, %r45;
	mov.pred 	%p611, 0;
	@%p567 bra 	$L__BB17_68;
	setp.ge.s32 	%p569, %r123, %r44;
	mov.pred 	%p611, -1;
	@%p569 bra 	$L__BB17_68;
	mul.wide.s32 	%rd1428, %r1478, 8;
	add.s64 	%rd1429, %rd6, %rd1428;
	ld.f64 	%fd633, [%rd1429];
	mul.wide.s32 	%rd1430, %r1479, 8;
	add.s64 	%rd1431, %rd6, %rd1430;
	ld.f64 	%fd634, [%rd1431];
	setp.lt.f64 	%p611, %fd633, %fd634;
$L__BB17_68:
	selp.b32 	%r1462, %r1478, %r1479, %p611;
	selp.u32 	%r1374, 1, 0, %p611;
	add.s32 	%r129, %r122, %r1374;
	not.pred 	%p570, %p611;
	selp.u32 	%r1375, 1, 0, %p570;
	add.s32 	%r130, %r123, %r1375;
	@%p611 bra 	$L__BB17_70;
	shl.b32 	%r1376, %r130, 2;
	add.s32 	%r1378, %r1290, %r1376;
	ld.shared.u32 	%r1479, [%r1378];
	bra.uni 	$L__BB17_71;
$L__BB17_70:
	shl.b32 	%r1379, %r129, 2;
	add.s32 	%r1381, %r1290, %r1379;
	ld.shared.u32 	%r1478, [%r1381];
$L__BB17_71:
	setp.ge.s32 	%p572, %r129, %r45;
	mov.pred 	%p612, 0;
	@%p572 bra 	$L__BB17_74;
	setp.ge.s32 	%p574, %r130, %r44;
	mov.pred 	%p612, -1;
	@%p574 bra 	$L__BB17_74;
	mul.wide.s32 	%rd1432, %r1478, 8;
	add.s64 	%rd1433, %rd6, %rd1432;
	ld.f64 	%fd635, [%rd1433];
	mul.wide.s32 	%rd1434, %r1479, 8;
	add.s64 	%rd1435, %rd6, %rd1434;
	ld.f64 	%fd636, [%rd1435];
	setp.lt.f64 	%p612, %fd635, %fd636;
$L__BB17_74:
	selp.b32 	%r1461, %r1478, %r1479, %p612;
	selp.u32 	%r1382, 1, 0, %p612;
	add.s32 	%r136, %r129, %r1382;
	not.pred 	%p575, %p612;
	selp.u32 	%r1383, 1, 0, %p575;
	add.s32 	%r137, %r130, %r1383;
	@%p612 bra 	$L__BB17_76;
	shl.b32 	%r1384, %r137, 2;
	mov.u32 	%r1385, _ZZN3cub18CUB_300001_SM_10006detail10merge_sort30DeviceMergeSortBlockSortKernelINS2_10policy_hubIN6thrust24THRUST_300001_SM_1000_NS10device_ptrIiEEE9Policy600ES8_PNS0_8NullTypeES8_SC_m4cmpdiSB_EEvbT0_T1_T2_T3_T4_PT6_PT7_T5_NS1_7vsmem_tEE19static_temp_storage;
	add.s32 	%r1386, %r1385, %r1384;
	ld.shared.u32 	%r1479, [%r1386];
	bra.uni 	$L__BB17_77;
$L__BB17_76:
	shl.b32 	%r1387, %r136, 2;
	mov.u32 	%r1388, _ZZN3cub18CUB_300001_SM_10006detail10merge_sort30DeviceMergeSortBlockSortKernelINS2_10policy_hubIN6thrust24THRUST_300001_SM_1000_NS10device_ptrIiEEE9Policy600ES8_PNS0_8NullTypeES8_SC_m4cmpdiSB_EEvbT0_T1_T2_T3_T4_PT6_PT7_T5_NS1_7vsmem_tEE19static_temp_storage;
	add.s32 	%r1389, %r1388, %r1387;
	ld.shared.u32 	%r1478, [%r1389];
$L__BB17_77:
	setp.ge.s32 	%p577, %r136, %r45;
	mov.pred 	%p613, 0;
	@%p577 bra 	$L__BB17_80;
	setp.ge.s32 	%p579, %r137, %r44;
	mov.pred 	%p613, -1;
	@%p579 bra 	$L__BB17_80;
	mul.wide.s32 	%rd1436, %r1478, 8;
	add.s64 	%rd1437, %rd6, %rd1436;
	ld.f64 	%fd637, [%rd1437];
	mul.wide.s32 	%rd1438, %r1479, 8;
	add.s64 	%rd1439, %rd6, %rd1438;
	ld.f64 	%fd638, [%rd1439];
	setp.lt.f64 	%p613, %fd637, %fd638;
$L__BB17_80:
	selp.b32 	%r1460, %r1478, %r1479, %p613;
	selp.u32 	%r1390, 1, 0, %p613;
	add.s32 	%r143, %r136, %r1390;
	not.pred 	%p580, %p613;
	selp.u32 	%r1391, 1, 0, %p580;
	add.s32 	%r144, %r137, %r1391;
	@%p613 bra 	$L__BB17_82;
	shl.b32 	%r1392, %r144, 2;
	mov.u32 	%r1393, _ZZN3cub18CUB_300001_SM_10006detail10merge_sort30DeviceMergeSortBlockSortKernelINS2_10policy_hubIN6thrust24THRUST_300001_SM_1000_NS10device_ptrIiEEE9Policy600ES8_PNS0_8NullTypeES8_SC_m4cmpdiSB_EEvbT0_T1_T2_T3_T4_PT6_PT7_T5_NS1_7vsmem_tEE19static_temp_storage;
	add.s32 	%r1394, %r1393, %r1392;
	ld.shared.u32 	%r1479, [%r1394];
	bra.uni 	$L__BB17_83;
$L__BB17_82:
	shl.b32 	%r1395, %r143, 2;
	mov.u32 	%r1396, _ZZN3cub18CUB_300001_SM_10006detail10merge_sort30DeviceMergeSortBlockSortKernelINS2_10policy_hubIN6thrust24THRUST_300001_SM_1000_NS10device_ptrIiEEE9Policy600ES8_PNS0_8NullTypeES8_SC_m4cmpdiSB_EEvbT0_T1_T2_T3_T4_PT6_PT7_T5_NS1_7vsmem_tEE19static_temp_storage;
	add.s32 	%r1397, %r1396, %r1395;
	ld.shared.u32 	%r1478, [%r1397];
$L__BB17_83:
	setp.ge.s32 	%p582, %r143, %r45;
	mov.pred 	%p614, 0;
	@%p582 bra 	$L__BB17_86;
	setp.ge.s32 	%p584, %r144, %r44;
	mov.pred 	%p614, -1;
	@%p584 bra 	$L__BB17_86;
	mul.wide.s32 	%rd1440, %r1478, 8;
	add.s64 	%rd1441, %rd6, %rd1440;
	ld.f64 	%fd639, [%rd1441];
	mul.wide.s32 	%rd1442, %r1479, 8;
	add.s64 	%rd1443, %rd6, %rd1442;
	ld.f64 	%fd640, [%rd1443];
	setp.lt.f64 	%p614, %fd639, %fd640;
$L__BB17_86:
	selp.b32 	%r1459, %r1478, %r1479, %p614;
	selp.u32 	%r1398, 1, 0, %p614;
	add.s32 	%r150, %r143, %r1398;
	not.pred 	%p585, %p614;
	selp.u32 	%r1399, 1, 0, %p585;
	add.s32 	%r151, %r144, %r1399;
	@%p614 bra 	$L__BB17_88;
	shl.b32 	%r1400, %r151, 2;
	mov.u32 	%r1401, _ZZN3cub18CUB_300001_SM_10006detail10merge_sort30DeviceMergeSortBlockSortKernelINS2_10policy_hubIN6thrust24THRUST_300001_SM_1000_NS10device_ptrIiEEE9Policy600ES8_PNS0_8NullTypeES8_SC_m4cmpdiSB_EEvbT0_T1_T2_T3_T4_PT6_PT7_T5_NS1_7vsmem_tEE19static_temp_storage;
	add.s32 	%r1402, %r1401, %r1400;
	ld.shared.u32 	%r1479, [%r1402];
	bra.uni 	$L__BB17_89;
$L__BB17_88:
	shl.b32 	%r1403, %r150, 2;
	mov.u32 	%r1404, _ZZN3cub18CUB_300001_SM_10006detail10merge_sort30DeviceMergeSortBlockSortKernelINS2_10policy_hubIN6thrust24THRUST_300001_SM_1000_NS10device_ptrIiEEE9Policy600ES8_PNS0_8NullTypeES8_SC_m4cmpdiSB_EEvbT0_T1_T2_T3_T4_PT6_PT7_T5_NS1_7vsmem_tEE19static_temp_storage;
	add.s32 	%r1405, %r1404, %r1403;
	ld.shared.u32 	%r1478, [%r1405];
$L__BB17_89:
	setp.ge.s32 	%p587, %r150, %r45;
	mov.pred 	%p615, 0;
	@%p587 bra 	$L__BB17_92;
	setp.ge.s32 	%p589, %r151, %r44;
	mov.pred 	%p615, -1;
	@%p589 bra 	$L__BB17_92;
	mul.wide.s32 	%rd1444, %r1478, 8;
	add.s64 	%rd1445, %rd6, %rd1444;
	ld.f64 	%fd641, [%rd1445];
	mul.wide.s32 	%rd1446, %r1479, 8;
	add.s64 	%rd1447, %rd6, %rd1446;
	ld.f64 	%fd642, [%rd1447];
	setp.lt.f64 	%p615, %fd641, %fd642;
$L__BB17_92:
	selp.b32 	%r1458, %r1478, %r1479, %p615;
	selp.u32 	%r1406, 1, 0, %p615;
	add.s32 	%r157, %r150, %r1406;
	not.pred 	%p590, %p615;
	selp.u32 	%r1407, 1, 0, %p590;
	add.s32 	%r158, %r151, %r1407;
	@%p615 bra 	$L__BB17_94;
	shl.b32 	%r1408, %r158, 2;
	mov.u32 	%r1409, _ZZN3cub18CUB_300001_SM_10006detail10merge_sort30DeviceMergeSortBlockSortKernelINS2_10policy_hubIN6thrust24THRUST_300001_SM_1000_NS10device_ptrIiEEE9Policy600ES8_PNS0_8NullTypeES8_SC_m4cmpdiSB_EEvbT0_T1_T2_T3_T4_PT6_PT7_T5_NS1_7vsmem_tEE19static_temp_storage;
	add.s32 	%r1410, %r1409, %r1408;
	ld.shared.u32 	%r1479, [%r1410];
	bra.uni 	$L__BB17_95;
$L__BB17_94:
	shl.b32 	%r1411, %r157, 2;
	mov.u32 	%r1412, _ZZN3cub18CUB_300001_SM_10006detail10merge_sort30DeviceMergeSortBlockSortKernelINS2_10policy_hubIN6thrust24THRUST_300001_SM_1000_NS10device_ptrIiEEE9Policy600ES8_PNS0_8NullTypeES8_SC_m4cmpdiSB_EEvbT0_T1_T2_T3_T4_PT6_PT7_T5_NS1_7vsmem_tEE19static_temp_storage;
	add.s32 	%r1413, %r1412, %r1411;
	ld.shared.u32 	%r1478, [%r1413];
$L__BB17_95:
	setp.ge.s32 	%p592, %r157, %r45;
	mov.pred 	%p616, 0;
	@%p592 bra 	$L__BB17_98;
	setp.ge.s32 	%p594, %r158, %r44;
	mov.pred 	%p616, -1;
	@%p594 bra 	$L__BB17_98;
	mul.wide.s32 	%rd1448, %r1478, 8;
	add.s64 	%rd1449, %rd6, %rd1448;
	ld.f64 	%fd643, [%rd1449];
	mul.wide.s32 	%rd1450, %r1479, 8;
	add.s64 	%rd1451, %rd6, %rd1450;
	ld.f64 	%fd644, [%rd1451];
	setp.lt.f64 	%p616, %fd643, %fd644;
$L__BB17_98:
	selp.b32 	%r1457, %r1478, %r1479, %p616;
	selp.u32 	%r1414, 1, 0, %p616;
	add.s32 	%r164, %r157, %r1414;
	not.pred 	%p595, %p616;
	selp.u32 	%r1415, 1, 0, %p595;
	add.s32 	%r165, %r158, %r1415;
	@%p616 bra 	$L__BB17_100;
	shl.b32 	%r1416, %r165, 2;
	mov.u32 	%r1417, _ZZN3cub18CUB_300001_SM_10006detail10merge_sort30DeviceMergeSortBlockSortKernelINS2_10policy_hubIN6thrust24THRUST_300001_SM_1000_NS10device_ptrIiEEE9Policy600ES8_PNS0_8NullTypeES8_SC_m4cmpdiSB_EEvbT0_T1_T2_T3_T4_PT6_PT7_T5_NS1_7vsmem_tEE19static_temp_storage;
	add.s32 	%r1418, %r1417, %r1416;
	ld.shared.u32 	%r1479, [%r1418];
	bra.uni 	$L__BB17_101;
$L__BB17_100:
	shl.b32 	%r1419, %r164, 2;
	mov.u32 	%r1420, _ZZN3cub18CUB_300001_SM_10006detail10merge_sort30DeviceMergeSortBlockSortKernelINS2_10policy_hubIN6thrust24THRUST_300001_SM_1000_NS10device_ptrIiEEE9Policy600ES8_PNS0_8NullTypeES8_SC_m4cmpdiSB_EEvbT0_T1_T2_T3_T4_PT6_PT7_T5_NS1_7vsmem_tEE19static_temp_storage;
	add.s32 	%r1421, %r1420, %r1419;
	ld.shared.u32 	%r1478, [%r1421];
$L__BB17_101:
	setp.ge.s32 	%p596, %r164, %r45;
	mov.u32 	%r1509, %r1479;
	@%p596 bra 	$L__BB17_104;
	setp.ge.s32 	%p597, %r165, %r44;
	mov.u32 	%r1509, %r1478;
	@%p597 bra 	$L__BB17_104;
	mul.wide.s32 	%rd1452, %r1478, 8;
	add.s64 	%rd1453, %rd6, %rd1452;
	ld.f64 	%fd645, [%rd1453];
	mul.wide.s32 	%rd1454, %r1479, 8;
	add.s64 	%rd1455, %rd6, %rd1454;
	ld.f64 	%fd646, [%rd1455];
	setp.lt.f64 	%p598, %fd645, %fd646;
	selp.b32 	%r1509, %r1478, %r1479, %p598;
$L__BB17_104:
	shl.b32 	%r1473, %r41, 1;
	setp.lt.u32 	%p599, %r41, 129;
	@%p599 bra 	$L__BB17_2;
	ld.param.s8 	%rs3, [_ZN3cub18CUB_300001_SM_10006detail10merge_sort30DeviceMergeSortBlockSortKernelINS2_10policy_hubIN6thrust24THRUST_300001_SM_1000_NS10device_ptrIiEEE9Policy600ES8_PNS0_8NullTypeES8_SC_m4cmpdiSB_EEvbT0_T1_T2_T3_T4_PT6_PT7_T5_NS1_7vsmem_tE_param_0];
	bar.sync 	0;
	setp.eq.s16 	%p600, %rs3, 0;
	@%p600 bra 	$L__BB17_107;
	st.shared.u32 	[%r5], %r1472;
	st.shared.u32 	[%r5+4], %r1471;
	st.shared.u32 	[%r5+8], %r1470;
	st.shared.u32 	[%r5+12], %r1469;
	st.shared.u32 	[%r5+16], %r1468;
	st.shared.u32 	[%r5+20], %r1467;
	st.shared.u32 	[%r5+24], %r1466;
	st.shared.u32 	[%r5+28], %r1465;
	st.shared.u32 	[%r5+32], %r1464;
	st.shared.u32 	[%r5+36], %r1463;
	st.shared.u32 	[%r5+40], %r1462;
	st.shared.u32 	[%r5+44], %r1461;
	st.shared.u32 	[%r5+48], %r1460;
	st.shared.u32 	[%r5+52], %r1459;
	st.shared.u32 	[%r5+56], %r1458;
	st.shared.u32 	[%r5+60], %r1457;
	st.shared.u32 	[%r5+64], %r1509;
	bar.warp.sync 	-1;
	ld.shared.u32 	%r1422, [%r4];
	ld.shared.u32 	%r1423, [%r4+128];
	ld.shared.u32 	%r1424, [%r4+256];
	ld.shared.u32 	%r1425, [%r4+384];
	ld.shared.u32 	%r1426, [%r4+512];
	ld.shared.u32 	%r1427, [%r4+640];
	ld.shared.u32 	%r1428, [%r4+768];
	ld.shared.u32 	%r1429, [%r4+896];
	ld.shared.u32 	%r1430, [%r4+1024];
	ld.shared.u32 	%r1431, [%r4+1152];
	ld.shared.u32 	%r1432, [%r4+1280];
	ld.shared.u32 	%r1433, [%r4+1408];
	ld.shared.u32 	%r1434, [%r4+1536];
	ld.shared.u32 	%r1435, [%r4+1664];
	ld.shared.u32 	%r1436, [%r4+1792];
	ld.shared.u32 	%r1437, [%r4+1920];
	ld.shared.u32 	%r1438, [%r4+2048];
	cvt.u64.u32 	%rd1456, %r3;
	cvt.u64.u32 	%rd1457, %r2;
	add.s64 	%rd1458, %rd4, %rd1457;
	add.s64 	%rd1459, %rd1458, %rd1456;
	shl.b64 	%rd1460, %rd1459, 2;
	add.s64 	%rd1461, %rd3, %rd1460;
	st.global.u32 	[%rd1461], %r1422;
	st.global.u32 	[%rd1461+128], %r1423;
	st.global.u32 	[%rd1461+256], %r1424;
	st.global.u32 	[%rd1461+384], %r1425;
	st.global.u32 	[%rd1461+512], %r1426;
	st.global.u32 	[%rd1461+640], %r1427;
	st.global.u32 	[%rd1461+768], %r1428;
	st.global.u32 	[%rd1461+896], %r1429;
	st.global.u32 	[%rd1461+1024], %r1430;
	st.global.u32 	[%rd1461+1152], %r1431;
	st.global.u32 	[%rd1461+1280], %r1432;
	st.global.u32 	[%rd1461+1408], %r1433;
	st.global.u32 	[%rd1461+1536], %r1434;
	st.global.u32 	[%rd1461+1664], %r1435;
	st.global.u32 	[%rd1461+1792], %r1436;
	st.global.u32 	[%rd1461+1920], %r1437;
	st.global.u32 	[%rd1461+2048], %r1438;
	bra.uni 	$L__BB17_367;
$L__BB17_107:
	st.shared.u32 	[%r5], %r1472;
	st.shared.u32 	[%r5+4], %r1471;
	st.shared.u32 	[%r5+8], %r1470;
	st.shared.u32 	[%r5+12], %r1469;
	st.shared.u32 	[%r5+16], %r1468;
	st.shared.u32 	[%r5+20], %r1467;
	st.shared.u32 	[%r5+24], %r1466;
	st.shared.u32 	[%r5+28], %r1465;
	st.shared.u32 	[%r5+32], %r1464;
	st.shared.u32 	[%r5+36], %r1463;
	st.shared.u32 	[%r5+40], %r1462;
	st.shared.u32 	[%r5+44], %r1461;
	st.shared.u32 	[%r5+48], %r1460;
	st.shared.u32 	[%r5+52], %r1459;
	st.shared.u32 	[%r5+56], %r1458;
	st.shared.u32 	[%r5+60], %r1457;
	st.shared.u32 	[%r5+64], %r1509;
	bar.warp.sync 	-1;
	ld.shared.u32 	%r1439, [%r4];
	ld.shared.u32 	%r1440, [%r4+128];
	ld.shared.u32 	%r1441, [%r4+256];
	ld.shared.u32 	%r1442, [%r4+384];
	ld.shared.u32 	%r1443, [%r4+512];
	ld.shared.u32 	%r1444, [%r4+640];
	ld.shared.u32 	%r1445, [%r4+768];
	ld.shared.u32 	%r1446, [%r4+896];
	ld.shared.u32 	%r1447, [%r4+1024];
	ld.shared.u32 	%r1448, [%r4+1152];
	ld.shared.u32 	%r1449, [%r4+1280];
	ld.shared.u32 	%r1450, [%r4+1408];
	ld.shared.u32 	%r1451, [%r4+1536];
	ld.shared.u32 	%r1452, [%r4+1664];
	ld.shared.u32 	%r1453, [%r4+1792];
	ld.shared.u32 	%r1454, [%r4+1920];
	ld.shared.u32 	%r1455, [%r4+2048];
	add.s64 	%rd1463, %rd1, %rd837;
	st.global.u32 	[%rd1463], %r1439;
	st.global.u32 	[%rd1463+128], %r1440;
	st.global.u32 	[%rd1463+256], %r1441;
	st.global.u32 	[%rd1463+384], %r1442;
	st.global.u32 	[%rd1463+512], %r1443;
	st.global.u32 	[%rd1463+640], %r1444;
	st.global.u32 	[%rd1463+768], %r1445;
	st.global.u32 	[%rd1463+896], %r1446;
	st.global.u32 	[%rd1463+1024], %r1447;
	st.global.u32 	[%rd1463+1152], %r1448;
	st.global.u32 	[%rd1463+1280], %r1449;
	st.global.u32 	[%rd1463+1408], %r1450;
	st.global.u32 	[%rd1463+1536], %r1451;
	st.global.u32 	[%rd1463+1664], %r1452;
	st.global.u32 	[%rd1463+1792], %r1453;
	st.global.u32 	[%rd1463+1920], %r1454;
	st.global.u32 	[%rd1463+2048], %r1455;
	bra.uni 	$L__BB17_367;
$L__BB17_108:
	cvt.u32.u64 	%r499, %rd4;
	cvt.u32.u64 	%r500, %rd10;
	sub.s32 	%r501, %r500, %r499;
	min.s32 	%r173, %r501, 4352;
	// begin inline asm
	griddepcontrol.wait;
	// end inline asm
	shl.b64 	%rd17, %rd4, 2;
	add.s64 	%rd18, %rd2, %rd17;
	mov.u32 	%r174, %tid.x;
	ld.global.u32 	%r1526, [%rd18];
	and.b32  	%r502, %r174, 31;
	and.b32  	%r503, %r174, 992;
	mul.lo.s32 	%r504, %r503, 17;
	or.b32  	%r176, %r504, %r502;
	setp.ge.s32 	%p66, %r176, %r173;
	mov.u32 	%r1510, %r1526;
	@%p66 bra 	$L__BB17_110;
	cvt.u64.u32 	%rd19, %r176;
	add.s64 	%rd20, %rd4, %rd19;
	shl.b64 	%rd21, %rd20, 2;
	add.s64 	%rd22, %rd2, %rd21;
	ld.global.u32 	%r1510, [%rd22];
$L__BB17_110:
	add.s32 	%r505, %r176, 32;
	setp.ge.s32 	%p67, %r505, %r173;
	mov.u32 	%r1511, %r1526;
	@%p67 bra 	$L__BB17_112;
	cvt.u64.u32 	%rd23, %r176;
	add.s64 	%rd24, %rd4, %rd23;
	shl.b64 	%rd25, %rd24, 2;
	add.s64 	%rd26, %rd2, %rd25;
	ld.global.u32 	%r1511, [%rd26+128];
$L__BB17_112:
	add.s32 	%r506, %r176, 64;
	setp.ge.s32 	%p68, %r506, %r173;
	mov.u32 	%r1512, %r1526;
	@%p68 bra 	$L__BB17_114;
	cvt.u64.u32 	%rd27, %r176;
	add.s64 	%rd28, %rd4, %rd27;
	shl.b64 	%rd29, %rd28, 2;
	add.s64 	%rd30, %rd2, %rd29;
	ld.global.u32 	%r1512, [%rd30+256];
$L__BB17_114:
	add.s32 	%r507, %r176, 96;
	setp.ge.s32 	%p69, %r507, %r173;
	mov.u32 	%r1513, %r1526;
	@%p69 bra 	$L__BB17_116;
	cvt.u64.u32 	%rd31, %r176;
	add.s64 	%rd32, %rd4, %rd31;
	shl.b64 	%rd33, %rd32, 2;
	add.s64 	%rd34, %rd2, %rd33;
	ld.global.u32 	%r1513, [%rd34+384];
$L__BB17_116:
	add.s32 	%r508, %r176, 128;
	setp.ge.s32 	%p70, %r508, %r173;
	mov.u32 	%r1514, %r1526;
	@%p70 bra 	$L__BB17_118;
	cvt.u64.u32 	%rd35, %r176;
	add.s64 	%rd36, %rd4, %rd35;
	shl.b64 	%rd37, %rd36, 2;
	add.s64 	%rd38, %rd2, %rd37;
	ld.global.u32 	%r1514, [%rd38+512];
$L__BB17_118:
	add.s32 	%r509, %r176, 160;
	setp.ge.s32 	%p71, %r509, %r173;
	mov.u32 	%r1515, %r1526;
	@%p71 bra 	$L__BB17_120;
	cvt.u64.u32 	%rd39, %r176;
	add.s64 	%rd40, %rd4, %rd39;
	shl.b64 	%rd41, %rd40, 2;
	add.s64 	%rd42, %rd2, %rd41;
	ld.global.u32 	%r1515, [%rd42+640];
$L__BB17_120:
	add.s32 	%r510, %r176, 192;
	setp.ge.s32 	%p72, %r510, %r173;
	mov.u32 	%r1516, %r1526;
	@%p72 bra 	$L__BB17_122;
	cvt.u64.u32 	%rd43, %r176;
	add.s64 	%rd44, %rd4, %rd43;
	shl.b64 	%rd45, %rd44, 2;
	add.s64 	%rd46, %rd2, %rd45;
	ld.global.u32 	%r1516, [%rd46+768];
$L__BB17_122:
	add.s32 	%r191, %r176, 224;
	setp.ge.s32 	%p73, %r191, %r173;
	mov.u32 	%r1517, %r1526;
	@%p73 bra 	$L__BB17_124;
	cvt.u64.u32 	%rd47, %r176;
	add.s64 	%rd48, %rd4, %rd47;
	shl.b64 	%rd49, %rd48, 2;
	add.s64 	%rd50, %rd2, %rd49;
	ld.global.u32 	%r1517, [%rd50+896];
$L__BB17_124:
	add.s32 	%r194, %r176, 256;
	setp.ge.s32 	%p74, %r194, %r173;
	mov.u32 	%r1518, %r1526;
	@%p74 bra 	$L__BB17_126;
	cvt.u64.u32 	%rd51, %r176;
	add.s64 	%rd52, %rd4, %rd51;
	shl.b64 	%rd53, %rd52, 2;
	add.s64 	%rd54, %rd2, %rd53;
	ld.global.u32 	%r1518, [%rd54+1024];
$L__BB17_126:
	add.s32 	%r197, %r176, 288;
	setp.ge.s32 	%p75, %r197, %r173;
	mov.u32 	%r1519, %r1526;
	@%p75 bra 	$L__BB17_128;
	cvt.u64.u32 	%rd55, %r176;
	add.s64 	%rd56, %rd4, %rd55;
	shl.b64 	%rd57, %rd56, 2;
	add.s64 	%rd58, %rd2, %rd57;
	ld.global.u32 	%r1519, [%rd58+1152];
$L__BB17_128:
	add.s32 	%r200, %r176, 320;
	setp.ge.s32 	%p76, %r200, %r173;
	mov.u32 	%r1520, %r1526;
	@%p76 bra 	$L__BB17_130;
	cvt.u64.u32 	%rd59, %r176;
	add.s64 	%rd60, %rd4, %rd59;
	shl.b64 	%rd61, %rd60, 2;
	add.s64 	%rd62, %rd2, %rd61;
	ld.global.u32 	%r1520, [%rd62+1280];
$L__BB17_130:
	add.s32 	%r203, %r176, 352;
	setp.ge.s32 	%p77, %r203, %r173;
	mov.u32 	%r1521, %r1526;
	@%p77 bra 	$L__BB17_132;
	cvt.u64.u32 	%rd63, %r176;
	add.s64 	%rd64, %rd4, %rd63;
	shl.b64 	%rd65, %rd64, 2;
	add.s64 	%rd66, %rd2, %rd65;
	ld.global.u32 	%r1521, [%rd66+1408];
$L__BB17_132:
	add.s32 	%r206, %r176, 384;
	setp.ge.s32 	%p78, %r206, %r173;
	mov.u32 	%r1522, %r1526;
	@%p78 bra 	$L__BB17_134;
	cvt.u64.u32 	%rd67, %r176;
	add.s64 	%rd68, %rd4, %rd67;
	shl.b64 	%rd69, %rd68, 2;
	add.s64 	%rd70, %rd2, %rd69;
	ld.global.u32 	%r1522, [%rd70+1536];
$L__BB17_134:
	add.s32 	%r511, %r176, 416;
	setp.ge.s32 	%p79, %r511, %r173;
	mov.u32 	%r1523, %r1526;
	@%p79 bra 	$L__BB17_136;
	cvt.u64.u32 	%rd71, %r176;
	add.s64 	%rd72, %rd4, %rd71;
	shl.b64 	%rd73, %rd72, 2;
	add.s64 	%rd74, %rd2, %rd73;
	ld.global.u32 	%r1523, [%rd74+1664];
$L__BB17_136:
	add.s32 	%r512, %r176, 448;
	setp.ge.s32 	%p80, %r512, %r173;
	mov.u32 	%r1524, %r1526;
	@%p80 bra 	$L__BB17_138;
	cvt.u64.u32 	%rd75, %r176;
	add.s64 	%rd76, %rd4, %rd75;
	shl.b64 	%rd77, %rd76, 2;
	add.s64 	%rd78, %rd2, %rd77;
	ld.global.u32 	%r1524, [%rd78+1792];
$L__BB17_138:
	add.s32 	%r513, %r176, 480;
	setp.ge.s32 	%p81, %r513, %r173;
	mov.u32 	%r1525, %r1526;
	@%p81 bra 	$L__BB17_140;
	cvt.u64.u32 	%rd79, %r176;
	add.s64 	%rd80, %rd4, %rd79;
	shl.b64 	%rd81, %rd80, 2;
	add.s64 	%rd82, %rd2, %rd81;
	ld.global.u32 	%r1525, [%rd82+1920];
$L__BB17_140:
	add.s32 	%r215, %r176, 512;
	setp.ge.s32 	%p82, %r215, %r173;
	@%p82 bra 	$L__BB17_142;
	cvt.u64.u32 	%rd83, %r176;
	add.s64 	%rd84, %rd4, %rd83;
	shl.b64 	%rd85, %rd84, 2;
	add.s64 	%rd86, %rd2, %rd85;
	ld.global.u32 	%r1526, [%rd86+2048];
$L__BB17_142:
	// begin inline asm
	mov.u32 %r514, %laneid;
	// end inline asm
	shr.u32 	%r515, %r174, 5;
	mad.lo.s32 	%r516, %r515, 544, %r514;
	shl.b32 	%r517, %r516, 2;
	mov.u32 	%r518, _ZZN3cub18CUB_300001_SM_10006detail10merge_sort30DeviceMergeSortBlockSortKernelINS2_10policy_hubIN6thrust24THRUST_300001_SM_1000_NS10device_ptrIiEEE9Policy600ES8_PNS0_8NullTypeES8_SC_m4cmpdiSB_EEvbT0_T1_T2_T3_T4_PT6_PT7_T5_NS1_7vsmem_tEE19static_temp_storage;
	add.s32 	%r218, %r518, %r517;
	st.shared.u32 	[%r218], %r1510;
	st.shared.u32 	[%r218+128], %r1511;
	st.shared.u32 	[%r218+256], %r1512;
	st.shared.u32 	[%r218+384], %r1513;
	st.shared.u32 	[%r218+512], %r1514;
	st.shared.u32 	[%r218+640], %r1515;
	st.shared.u32 	[%r218+768], %r1516;
	st.shared.u32 	[%r218+896], %r1517;
	st.shared.u32 	[%r218+1024], %r1518;
	st.shared.u32 	[%r218+1152], %r1519;
	st.shared.u32 	[%r218+1280], %r1520;
	st.shared.u32 	[%r218+1408], %r1521;
	st.shared.u32 	[%r218+1536], %r1522;
	st.shared.u32 	[%r218+1664], %r1523;
	st.shared.u32 	[%r218+1792], %r1524;
	st.shared.u32 	[%r218+1920], %r1525;
	st.shared.u32 	[%r218+2048], %r1526;
	bar.warp.sync 	-1;
	shl.b32 	%r519, %r514, 4;
	add.s32 	%r520, %r516, %r519;
	shl.b32 	%r521, %r520, 2;
	add.s32 	%r219, %r518, %r521;
	ld.shared.u32 	%r1590, [%r219];
	ld.shared.u32 	%r221, [%r219+4];
	ld.shared.u32 	%r222, [%r219+8];
	ld.shared.u32 	%r223, [%r219+12];
	ld.shared.u32 	%r224, [%r219+16];
	ld.shared.u32 	%r225, [%r219+20];
	ld.shared.u32 	%r226, [%r219+24];
	ld.shared.u32 	%r227, [%r219+28];
	ld.shared.u32 	%r228, [%r219+32];
	ld.shared.u32 	%r229, [%r219+36];
	ld.shared.u32 	%r230, [%r219+40];
	ld.shared.u32 	%r231, [%r219+44];
	ld.shared.u32 	%r232, [%r219+48];
	ld.shared.u32 	%r233, [%r219+52];
	ld.shared.u32 	%r234, [%r219+56];
	ld.shared.u32 	%r235, [%r219+60];
	ld.shared.u32 	%r236, [%r219+64];
	bar.sync 	0;
	// begin inline asm
	griddepcontrol.launch_dependents;
	// end inline asm
	mul.lo.s32 	%r237, %r174, 17;
	ld.global.u64 	%rd7, [a_d];
	add.s32 	%r522, %r237, 1;
	setp.ge.u32 	%p83, %r522, %r173;
	mov.u32 	%r1572, %r1590;
	mov.u32 	%r1529, %r1590;
	@%p83 bra 	$L__BB17_145;
	mul.wide.s32 	%rd87, %r1590, 8;
	add.s64 	%rd88, %rd7, %rd87;
	ld.f64 	%fd1, [%rd88];
	mul.wide.s32 	%rd89, %r221, 8;
	add.s64 	%rd90, %rd7, %rd89;
	ld.f64 	%fd2, [%rd90];
	setp.geu.f64 	%p84, %fd1, %fd2;
	mov.u32 	%r1572, %r221;
	@%p84 bra 	$L__BB17_145;
	mov.u32 	%r1529, %r221;
$L__BB17_145:
	add.s32 	%r523, %r237, 2;
	setp.ge.u32 	%p85, %r523, %r173;
	mov.u32 	%r1531, %r1529;
	@%p85 bra 	$L__BB17_148;
	mul.wide.s32 	%rd91, %r1529, 8;
	add.s64 	%rd92, %rd7, %rd91;
	ld.f64 	%fd3, [%rd92];
	mul.wide.s32 	%rd93, %r222, 8;
	add.s64 	%rd94, %rd7, %rd93;
	ld.f64 	%fd4, [%rd94];
	setp.geu.f64 	%p86, %fd3, %fd4;
	mov.u32 	%r1529, %r222;
	@%p86 bra 	$L__BB17_148;
	mov.u32 	%r1531, %r222;
$L__BB17_148:
	add.s32 	%r524, %r237, 3;
	setp.ge.u32 	%p87, %r524, %r173;
	mov.u32 	%r1533, %r1531;
	@%p87 bra 	$L__BB17_151;
	mul.wide.s32 	%rd95, %r1531, 8;
	add.s64 	%rd96, %rd7, %rd95;
	ld.f64 	%fd5, [%rd96];
	mul.wide.s32 	%rd97, %r223, 8;
	add.s64 	%rd98, %rd7, %rd97;
	ld.f64 	%fd6, [%rd98];
	setp.geu.f64 	%p88, %fd5, %fd6;
	mov.u32 	%r1531, %r223;
	@%p88 bra 	$L__BB17_151;
	mov.u32 	%r1533, %r223;
$L__BB17_151:
	add.s32 	%r525, %r237, 4;
	setp.ge.u32 	%p89, %r525, %r173;
	mov.u32 	%r1535, %r1533;
	@%p89 bra 	$L__BB17_154;
	mul.wide.s32 	%rd99, %r1533, 8;
	add.s64 	%rd100, %rd7, %rd99;
	ld.f64 	%fd7, [%rd100];
	mul.wide.s32 	%rd101, %r224, 8;
	add.s64 	%rd102, %rd7, %rd101;
	ld.f64 	%fd8, [%rd102];
	setp.geu.f64 	%p90, %fd7, %fd8;
	mov.u32 	%r1533, %r224;
	@%p90 bra 	$L__BB17_154;
	mov.u32 	%r1535, %r224;
$L__BB17_154:
	add.s32 	%r526, %r237, 5;
	setp.ge.u32 	%p91, %r526, %r173;
	mov.u32 	%r1537, %r1535;
	@%p91 bra 	$L__BB17_157;
	mul.wide.s32 	%rd103, %r1535, 8;
	add.s64 	%rd104, %rd7, %rd103;
	ld.f64 	%fd9, [%rd104];
	mul.wide.s32 	%rd105, %r225, 8;
	add.s64 	%rd106, %rd7, %rd105;
	ld.f64 	%fd10, [%rd106];
	setp.geu.f64 	%p92, %fd9, %fd10;
	mov.u32 	%r1535, %r225;
	@%p92 bra 	$L__BB17_157;
	mov.u32 	%r1537, %r225;
$L__BB17_157:
	add.s32 	%r527, %r237, 6;
	setp.ge.u32 	%p93, %r527, %r173;
	mov.u32 	%r1539, %r1537;
	@%p93 bra 	$L__BB17_160;
	mul.wide.s32 	%rd107, %r1537, 8;
	add.s64 	%rd108, %rd7, %rd107;
	ld.f64 	%fd11, [%rd108];
	mul.wide.s32 	%rd109, %r226, 8;
	add.s64 	%rd110, %rd7, %rd109;
	ld.f64 	%fd12, [%rd110];
	setp.geu.f64 	%p94, %fd11, %fd12;
	mov.u32 	%r1537, %r226;
	@%p94 bra 	$L__BB17_160;
	mov.u32 	%r1539, %r226;
$L__BB17_160:
	add.s32 	%r528, %r237, 7;
	setp.ge.u32 	%p95, %r528, %r173;
	mov.u32 	%r1541, %r1539;
	@%p95 bra 	$L__BB17_163;
	mul.wide.s32 	%rd111, %r1539, 8;
	add.s64 	%rd112, %rd7, %rd111;
	ld.f64 	%fd13, [%rd112];
	mul.wide.s32 	%rd113, %r227, 8;
	add.s64 	%rd114, %rd7, %rd113;
	ld.f64 	%fd14, [%rd114];
	setp.geu.f64 	%p96, %fd13, %fd14;
	mov.u32 	%r1539, %r227;
	@%p96 bra 	$L__BB17_163;
	mov.u32 	%r1541, %r227;
$L__BB17_163:
	add.s32 	%r529, %r237, 8;
	setp.ge.u32 	%p97, %r529, %r173;
	mov.u32 	%r1543, %r1541;
	@%p97 bra 	$L__BB17_166;
	mul.wide.s32 	%rd115, %r1541, 8;
	add.s64 	%rd116, %rd7, %rd115;
	ld.f64 	%fd15, [%rd116];
	mul.wide.s32 	%rd117, %r228, 8;
	add.s64 	%rd118, %rd7, %rd117;
	ld.f64 	%fd16, [%rd118];
	setp.geu.f64 	%p98, %fd15, %fd16;
	mov.u32 	%r1541, %r228;
	@%p98 bra 	$L__BB17_166;
	mov.u32 	%r1543, %r228;
$L__BB17_166:
	add.s32 	%r530, %r237, 9;
	setp.ge.u32 	%p99, %r530, %r173;
	mov.u32 	%r1545, %r1543;
	@%p99 bra 	$L__BB17_169;
	mul.wide.s32 	%rd119, %r1543, 8;
	add.s64 	%rd120, %rd7, %rd119;
	ld.f64 	%fd17, [%rd120];
	mul.wide.s32 	%rd121, %r229, 8;
	add.s64 	%rd122, %rd7, %rd121;
	ld.f64 	%fd18, [%rd122];
	setp.geu.f64 	%p100, %fd17, %fd18;
	mov.u32 	%r1543, %r229;
	@%p100 bra 	$L__BB17_169;
	mov.u32 	%r1545, %r229;
$L__BB17_169:
	add.s32 	%r531, %r237, 10;
	setp.ge.u32 	%p101, %r531, %r173;
	mov.u32 	%r1547, %r1545;
	@%p101 bra 	$L__BB17_172;
	mul.wide.s32 	%rd123, %r1545, 8;
	add.s64 	%rd124, %rd7, %rd123;
	ld.f64 	%fd19, [%rd124];
	mul.wide.s32 	%rd125, %r230, 8;
	add.s64 	%rd126, %rd7, %rd125;
	ld.f64 	%fd20, [%rd126];
	setp.geu.f64 	%p102, %fd19, %fd20;
	mov.u32 	%r1545, %r230;
	@%p102 bra 	$L__BB17_172;
	mov.u32 	%r1547, %r230;
$L__BB17_172:
	add.s32 	%r532, %r237, 11;
	setp.ge.u32 	%p103, %r532, %r173;
	mov.u32 	%r1549, %r1547;
	@%p103 bra 	$L__BB17_175;
	mul.wide.s32 	%rd127, %r1547, 8;
	add.s64 	%rd128, %rd7, %rd127;
	ld.f64 	%fd21, [%rd128];
	mul.wide.s32 	%rd129, %r231, 8;
	add.s64 	%rd130, %rd7, %rd129;
	ld.f64 	%fd22, [%rd130];
	setp.geu.f64 	%p104, %fd21, %fd22;
	mov.u32 	%r1547, %r231;
	@%p104 bra 	$L__BB17_175;
	mov.u32 	%r1549, %r231;
$L__BB17_175:
	add.s32 	%r533, %r237, 12;
	setp.ge.u32 	%p105, %r533, %r173;
	mov.u32 	%r1551, %r1549;
	@%p105 bra 	$L__BB17_178;
	mul.wide.s32 	%rd131, %r1549, 8;
	add.s64 	%rd132, %rd7, %rd131;
	ld.f64 	%fd23, [%rd132];
	mul.wide.s32 	%rd133, %r232, 8;
	add.s64 	%rd134, %rd7, %rd133;
	ld.f64 	%fd24, [%rd134];
	setp.geu.f64 	%p106, %fd23, %fd24;
	mov.u32 	%r1549, %r232;
	@%p106 bra 	$L__BB17_178;
	mov.u32 	%r1551, %r232;
$L__BB17_178:
	add.s32 	%r534, %r237, 13;
	setp.ge.u32 	%p107, %r534, %r173;
	mov.u32 	%r1553, %r1551;
	@%p107 bra 	$L__BB17_181;
	mul.wide.s32 	%rd135, %r1551, 8;
	add.s64 	%rd136, %rd7, %rd135;
	ld.f64 	%fd25, [%rd136];
	mul.wide.s32 	%rd137, %r233, 8;
	add.s64 	%rd138, %rd7, %rd137;
	ld.f64 	%fd26, [%rd138];
	setp.geu.f64 	%p108, %fd25, %fd26;
	mov.u32 	%r1551, %r233;
	@%p108 bra 	$L__BB17_181;
	mov.u32 	%r1553, %r233;
$L__BB17_181:
	add.s32 	%r535, %r237, 14;
	setp.ge.u32 	%p109, %r535, %r173;
	mov.u32 	%r1555, %r1553;
	@%p109 bra 	$L__BB17_184;
	mul.wide.s32 	%rd139, %r1553, 8;
	add.s64 	%rd140, %rd7, %rd139;
	ld.f64 	%fd27, [%rd140];
	mul.wide.s32 	%rd141, %r234, 8;
	add.s64 	%rd142, %rd7, %rd141;
	ld.f64 	%fd28, [%rd142];
	setp.geu.f64 	%p110, %fd27, %fd28;
	mov.u32 	%r1553, %r234;
	@%p110 bra 	$L__BB17_184;
	mov.u32 	%r1555, %r234;
$L__BB17_184:
	add.s32 	%r536, %r237, 15;
	setp.ge.u32 	%p111, %r536, %r173;
	mov.u32 	%r1556, %r1555;
	@%p111 bra 	$L__BB17_187;
	mul.wide.s32 	%rd143, %r1555, 8;
	add.s64 	%rd144, %rd7, %rd143;
	ld.f64 	%fd29, [%rd144];
	mul.wide.s32 	%rd145, %r235, 8;
	add.s64 	%rd146, %rd7, %rd145;
	ld.f64 	%fd30, [%rd146];
	setp.geu.f64 	%p112, %fd29, %fd30;
	mov.u32 	%r1555, %r235;
	@%p112 bra 	$L__BB17_187;
	mov.u32 	%r1556, %r235;
$L__BB17_187:
	add.s32 	%r537, %r237, 16;
	setp.lt.u32 	%p113, %r537, %r173;
	selp.b32 	%r1627, %r236, %r1556, %p113;
	setp.ge.u32 	%p114, %r237, %r173;
	@%p114 bra 	$L__BB17_190;
	mul.wide.s32 	%rd147, %r1572, 8;
	add.s64 	%rd148, %rd7, %rd147;
	ld.f64 	%fd31, [%rd148];
	mul.wide.s32 	%rd149, %r1590, 8;
	add.s64 	%rd150, %rd7, %rd149;
	ld.f64 	%fd32, [%rd150];
	setp.geu.f64 	%p115, %fd31, %fd32;
	selp.b32 	%r538, %r1572, %r1590, %p115;
	selp.b32 	%r539, %r1590, %r1572, %p115;
	mul.wide.s32 	%rd151, %r1531, 8;
	add.s64 	%rd152, %rd7, %rd151;
	ld.f64 	%fd33, [%rd152];
	mul.wide.s32 	%rd153, %r1529, 8;
	add.s64 	%rd154, %rd7, %rd153;
	ld.f64 	%fd34, [%rd154];
	setp.geu.f64 	%p116, %fd33, %fd34;
	selp.b32 	%r540, %r1531, %r1529, %p116;
	selp.b32 	%r541, %r1529, %r1531, %p116;
	mul.wide.s32 	%rd155, %r1535, 8;
	add.s64 	%rd156, %rd7, %rd155;
	ld.f64 	%fd35, [%rd156];
	mul.wide.s32 	%rd157, %r1533, 8;
	add.s64 	%rd158, %rd7, %rd157;
	ld.f64 	%fd36, [%rd158];
	setp.geu.f64 	%p117, %fd35, %fd36;
	selp.b32 	%r542, %r1535, %r1533, %p117;
	selp.b32 	%r543, %r1533, %r1535, %p117;
	mul.wide.s32 	%rd159, %r1539, 8;
	add.s64 	%rd160, %rd7, %rd159;
	ld.f64 	%fd37, [%rd160];
	mul.wide.s32 	%rd161, %r1537, 8;
	add.s64 	%rd162, %rd7, %rd161;
	ld.f64 	%fd38, [%rd162];
	setp.geu.f64 	%p118, %fd37, %fd38;
	selp.b32 	%r544, %r1539, %r1537, %p118;
	selp.b32 	%r545, %r1537, %r1539, %p118;
	mul.wide.s32 	%rd163, %r1543, 8;
	add.s64 	%rd164, %rd7, %rd163;
	ld.f64 	%fd39, [%rd164];
	mul.wide.s32 	%rd165, %r1541, 8;
	add.s64 	%rd166, %rd7, %rd165;
	ld.f64 	%fd40, [%rd166];
	setp.geu.f64 	%p119, %fd39, %fd40;
	selp.b32 	%r546, %r1543, %r1541, %p119;
	selp.b32 	%r547, %r1541, %r1543, %p119;
	mul.wide.s32 	%rd167, %r1547, 8;
	add.s64 	%rd168, %rd7, %rd167;
	ld.f64 	%fd41, [%rd168];
	mul.wide.s32 	%rd169, %r1545, 8;
	add.s64 	%rd170, %rd7, %rd169;
	ld.f64 	%fd42, [%rd170];
	setp.geu.f64 	%p120, %fd41, %fd42;
	selp.b32 	%r548, %r1547, %r1545, %p120;
	selp.b32 	%r549, %r1545, %r1547, %p120;
	mul.wide.s32 	%rd171, %r1551, 8;
	add.s64 	%rd172, %rd7, %rd171;
	ld.f64 	%fd43, [%rd172];
	mul.wide.s32 	%rd173, %r1549, 8;
	add.s64 	%rd174, %rd7, %rd173;
	ld.f64 	%fd44, [%rd174];
	setp.geu.f64 	%p121, %fd43, %fd44;
	selp.b32 	%r550, %r1551, %r1549, %p121;
	selp.b32 	%r551, %r1549, %r1551, %p121;
	mul.wide.s32 	%rd175, %r1555, 8;
	add.s64 	%rd176, %rd7, %rd175;
	ld.f64 	%fd45, [%rd176];
	mul.wide.s32 	%rd177, %r1553, 8;
	add.s64 	%rd178, %rd7, %rd177;
	ld.f64 	%fd46, [%rd178];
	setp.geu.f64 	%p122, %fd45, %fd46;
	selp.b32 	%r552, %r1555, %r1553, %p122;
	selp.b32 	%r553, %r1553, %r1555, %p122;
	mul.wide.s32 	%rd179, %r541, 8;
	add.s64 	%rd180, %rd7, %rd179;
	ld.f64 	%fd47, [%rd180];
	mul.wide.s32 	%rd181, %r538, 8;
	add.s64 	%rd182, %rd7, %rd181;
	ld.f64 	%fd48, [%rd182];
	setp.geu.f64 	%p123, %fd47, %fd48;
	selp.b32 	%r554, %r541, %r538, %p123;
	selp.b32 	%r555, %r538, %r541, %p123;
	mul.wide.s32 	%rd183, %r543, 8;
	add.s64 	%rd184, %rd7, %rd183;
	ld.f64 	%fd49, [%rd184];
	mul.wide.s32 	%rd185, %r540, 8;
	add.s64 	%rd186, %rd7, %rd185;
	ld.f64 	%fd50, [%rd186];
	setp.geu.f64 	%p124, %fd49, %fd50;
	selp.b32 	%r556, %r543, %r540, %p124;
	selp.b32 	%r557, %r540, %r543, %p124;
	mul.wide.s32 	%rd187, %r545, 8;
	add.s64 	%rd188, %rd7, %rd187;
	ld.f64 	%fd51, [%rd188];
	mul.wide.s32 	%rd189, %r542, 8;
	add.s64 	%rd190, %rd7, %rd189;
	ld.f64 	%fd52, [%rd190];
	setp.geu.f64 	%p125, %fd51, %fd52;
	selp.b32 	%r558, %r545, %r542, %p125;
	selp.b32 	%r559, %r542, %r545, %p125;
	mul.wide.s32 	%rd191, %r547, 8;
	add.s64 	%rd192, %rd7, %rd191;
	ld.f64 	%fd53, [%rd192];
	mul.wide.s32 	%rd193, %r544, 8;
	add.s64 	%rd194, %rd7, %rd193;
	ld.f64 	%fd54, [%rd194];
	setp.geu.f64 	%p126, %fd53, %fd54;
	selp.b32 	%r560, %r547, %r544, %p126;
	selp.b32 	%r561, %r544, %r547, %p126;
	mul.wide.s32 	%rd195, %r549, 8;
	add.s64 	%rd196, %rd7, %rd195;
	ld.f64 	%fd55, [%rd196];
	mul.wide.s32 	%rd197, %r546, 8;
	add.s64 	%rd198, %rd7, %rd197;
	ld.f64 	%fd56, [%rd198];
	setp.geu.f64 	%p127, %fd55, %fd56;
	selp.b32 	%r562, %r549, %r546, %p127;
	selp.b32 	%r563, %r546, %r549, %p127;
	mul.wide.s32 	%rd199, %r551, 8;
	add.s64 	%rd200, %rd7, %rd199;
	ld.f64 	%fd57, [%rd200];
	mul.wide.s32 	%rd201, %r548, 8;
	add.s64 	%rd202, %rd7, %rd201;
	ld.f64 	%fd58, [%rd202];
	setp.geu.f64 	%p128, %fd57, %fd58;
	selp.b32 	%r564, %r551, %r548, %p128;
	selp.b32 	%r565, %r548, %r551, %p128;
	mul.wide.s32 	%rd203, %r553, 8;
	add.s64 	%rd204, %rd7, %rd203;
	ld.f64 	%fd59, [%rd204];
	mul.wide.s32 	%rd205, %r550, 8;
	add.s64 	%rd206, %rd7, %rd205;
	ld.f64 	%fd60, [%rd206];
	setp.geu.f64 	%p129, %fd59, %fd60;
	selp.b32 	%r566, %r553, %r550, %p129;
	selp.b32 	%r567, %r550, %r553, %p129;
	mul.wide.s32 	%rd207, %r1627, 8;
	add.s64 	%rd208, %rd7, %rd207;
	ld.f64 	%fd61, [%rd208];
	mul.wide.s32 	%rd209, %r552, 8;
	add.s64 	%rd210, %rd7, %rd209;
	ld.f64 	%fd62, [%rd210];
	setp.geu.f64 	%p130, %fd61, %fd62;
	selp.b32 	%r568, %r1627, %r552, %p130;
	selp.b32 	%r569, %r552, %r1627, %p130;
	mul.wide.s32 	%rd211, %r555, 8;
	add.s64 	%rd212, %rd7, %rd211;
	ld.f64 	%fd63, [%rd212];
	mul.wide.s32 	%rd213, %r539, 8;
	add.s64 	%rd214, %rd7, %rd213;
	ld.f64 	%fd64, [%rd214];
	setp.geu.f64 	%p131, %fd63, %fd64;
	selp.b32 	%r570, %r555, %r539, %p131;
	selp.b32 	%r571, %r539, %r555, %p131;
	mul.wide.s32 	%rd215, %r557, 8;
	add.s64 	%rd216, %rd7, %rd215;
	ld.f64 	%fd65, [%rd216];
	mul.wide.s32 	%rd217, %r554, 8;
	add.s64 	%rd218, %rd7, %rd217;
	ld.f64 	%fd66, [%rd218];
	setp.geu.f64 	%p132, %fd65, %fd66;
	selp.b32 	%r572, %r557, %r554, %p132;
	selp.b32 	%r573, %r554, %r557, %p132;
	mul.wide.s32 	%rd219, %r559, 8;
	add.s64 	%rd220, %rd7, %rd219;
	ld.f64 	%fd67, [%rd220];
	mul.wide.s32 	%rd221, %r556, 8;
	add.s64 	%rd222, %rd7, %rd221;
	ld.f64 	%fd68, [%rd222];
	setp.geu.f64 	%p133, %fd67, %fd68;
	selp.b32 	%r574, %r559, %r556, %p133;
	selp.b32 	%r575, %r556, %r559, %p133;
	mul.wide.s32 	%rd223, %r561, 8;
	add.s64 	%rd224, %rd7, %rd223;
	ld.f64 	%fd69, [%rd224];
	mul.wide.s32 	%rd225, %r558, 8;
	add.s64 	%rd226, %rd7, %rd225;
	ld.f64 	%fd70, [%rd226];
	setp.geu.f64 	%p134, %fd69, %fd70;
	selp.b32 	%r576, %r561, %r558, %p134;
	selp.b32 	%r577, %r558, %r561, %p134;
	mul.wide.s32 	%rd227, %r563, 8;
	add.s64 	%rd228, %rd7, %rd227;
	ld.f64 	%fd71, [%rd228];
	mul.wide.s32 	%rd229, %r560, 8;
	add.s64 	%rd230, %rd7, %rd229;
	ld.f64 	%fd72, [%rd230];
	setp.geu.f64 	%p135, %fd71, %fd72;
	selp.b32 	%r578, %r563, %r560, %p135;
	selp.b32 	%r579, %r560, %r563, %p135;
	mul.wide.s32 	%rd231, %r565, 8;
	add.s64 	%rd232, %rd7, %rd231;
	ld.f64 	%fd73, [%rd232];
	mul.wide.s32 	%rd233, %r562, 8;
	add.s64 	%rd234, %rd7, %rd233;
	ld.f64 	%fd74, [%rd234];
	setp.geu.f64 	%p136, %fd73, %fd74;
	selp.b32 	%r580, %r565, %r562, %p136;
	selp.b32 	%r581, %r562, %r565, %p136;
	mul.wide.s32 	%rd235, %r567, 8;
	add.s64 	%rd236, %rd7, %rd235;
	ld.f64 	%fd75, [%rd236];
	mul.wide.s32 	%rd237, %r564, 8;
	add.s64 	%rd238, %rd7, %rd237;
	ld.f64 	%fd76, [%rd238];
	setp.geu.f64 	%p137, %fd75, %fd76;
	selp.b32 	%r582, %r567, %r564, %p137;
	selp.b32 	%r583, %r564, %r567, %p137;
	mul.wide.s32 	%rd239, %r569, 8;
	add.s64 	%rd240, %rd7, %rd239;
	ld.f64 	%fd77, [%rd240];
	mul.wide.s32 	%rd241, %r566, 8;
	add.s64 	%rd242, %rd7, %rd241;
	ld.f64 	%fd78, [%rd242];
	setp.geu.f64 	%p138, %fd77, %fd78;
	selp.b32 	%r584, %r569, %r566, %p138;
	selp.b32 	%r585, %r566, %r569, %p138;
	mul.wide.s32 	%rd243, %r573, 8;
	add.s64 	%rd244, %rd7, %rd243;
	ld.f64 	%fd79, [%rd244];
	mul.wide.s32 	%rd245, %r570, 8;
	add.s64 	%rd246, %rd7, %rd245;
	ld.f64 	%fd80, [%rd246];
	setp.geu.f64 	%p139, %fd79, %fd80;
	selp.b32 	%r586, %r573, %r570, %p139;
	selp.b32 	%r587, %r570, %r573, %p139;
	mul.wide.s32 	%rd247, %r575, 8;
	add.s64 	%rd248, %rd7, %rd247;
	ld.f64 	%fd81, [%rd248];
	mul.wide.s32 	%rd249, %r572, 8;
	add.s64 	%rd250, %rd7, %rd249;
	ld.f64 	%fd82, [%rd250];
	setp.geu.f64 	%p140, %fd81, %fd82;
	selp.b32 	%r588, %r575, %r572, %p140;
	selp.b32 	%r589, %r572, %r575, %p140;
	mul.wide.s32 	%rd251, %r577, 8;
	add.s64 	%rd252, %rd7, %rd251;
	ld.f64 	%fd83, [%rd252];
	mul.wide.s32 	%rd253, %r574, 8;
	add.s64 	%rd254, %rd7, %rd253;
	ld.f64 	%fd84, [%rd254];
	setp.geu.f64 	%p141, %fd83, %fd84;
	selp.b32 	%r590, %r577, %r574, %p141;
	selp.b32 	%r591, %r574, %r577, %p141;
	mul.wide.s32 	%rd255, %r579, 8;
	add.s64 	%rd256, %rd7, %rd255;
	ld.f64 	%fd85, [%rd256];
	mul.wide.s32 	%rd257, %r576, 8;
	add.s64 	%rd258, %rd7, %rd257;
	ld.f64 	%fd86, [%rd258];
	setp.geu.f64 	%p142, %fd85, %fd86;
	selp.b32 	%r592, %r579, %r576, %p142;
	selp.b32 	%r593, %r576, %r579, %p142;
	mul.wide.s32 	%rd259, %r581, 8;
	add.s64 	%rd260, %rd7, %rd259;
	ld.f64 	%fd87, [%rd260];
	mul.wide.s32 	%rd261, %r578, 8;
	add.s64 	%rd262, %rd7, %rd261;
	ld.f64 	%fd88, [%rd262];
	setp.geu.f64 	%p143, %fd87, %fd88;
	selp.b32 	%r594, %r581, %r578, %p143;
	selp.b32 	%r595, %r578, %r581, %p143;
	mul.wide.s32 	%rd263, %r583, 8;
	add.s64 	%rd264, %rd7, %rd263;
	ld.f64 	%fd89, [%rd264];
	mul.wide.s32 	%rd265, %r580, 8;
	add.s64 	%rd266, %rd7, %rd265;
	ld.f64 	%fd90, [%rd266];
	setp.geu.f64 	%p144, %fd89, %fd90;
	selp.b32 	%r596, %r583, %r580, %p144;
	selp.b32 	%r597, %r580, %r583, %p144;
	mul.wide.s32 	%rd267, %r585, 8;
	add.s64 	%rd268, %rd7, %rd267;
	ld.f64 	%fd91, [%rd268];
	mul.wide.s32 	%rd269, %r582, 8;
	add.s64 	%rd270, %rd7, %rd269;
	ld.f64 	%fd92, [%rd270];
	setp.geu.f64 	%p145, %fd91, %fd92;
	selp.b32 	%r598, %r585, %r582, %p145;
	selp.b32 	%r599, %r582, %r585, %p145;
	mul.wide.s32 	%rd271, %r568, 8;
	add.s64 	%rd272, %rd7, %rd271;
	ld.f64 	%fd93, [%rd272];
	mul.wide.s32 	%rd273, %r584, 8;
	add.s64 	%rd274, %rd7, %rd273;
	ld.f64 	%fd94, [%rd274];
	setp.geu.f64 	%p146, %fd93, %fd94;
	selp.b32 	%r600, %r568, %r584, %p146;
	selp.b32 	%r601, %r584, %r568, %p146;
	mul.wide.s32 	%rd275, %r587, 8;
	add.s64 	%rd276, %rd7, %rd275;
	ld.f64 	%fd95, [%rd276];
	mul.wide.s32 	%rd277, %r571, 8;
	add.s64 	%rd278, %rd7, %rd277;
	ld.f64 	%fd96, [%rd278];
	setp.geu.f64 	%p147, %fd95, %fd96;
	selp.b32 	%r602, %r587, %r571, %p147;
	selp.b32 	%r603, %r571, %r587, %p147;
	mul.wide.s32 	%rd279, %r589, 8;
	add.s64 	%rd280, %rd7, %rd279;
	ld.f64 	%fd97, [%rd280];
	mul.wide.s32 	%rd281, %r586, 8;
	add.s64 	%rd282, %rd7, %rd281;
	ld.f64 	%fd98, [%rd282];
	setp.geu.f64 	%p148, %fd97, %fd98;
	selp.b32 	%r604, %r589, %r586, %p148;
	selp.b32 	%r605, %r586, %r589, %p148;
	mul.wide.s32 	%rd283, %r591, 8;
	add.s64 	%rd284, %rd7, %rd283;
	ld.f64 	%fd99, [%rd284];
	mul.wide.s32 	%rd285, %r588, 8;
	add.s64 	%rd286, %rd7, %rd285;
	ld.f64 	%fd100, [%rd286];
	setp.geu.f64 	%p149, %fd99, %fd100;
	selp.b32 	%r606, %r591, %r588, %p149;
	selp.b32 	%r607, %r588, %r591, %p149;
	mul.wide.s32 	%rd287, %r593, 8;
	add.s64 	%rd288, %rd7, %rd287;
	ld.f64 	%fd101, [%rd288];
	mul.wide.s32 	%rd289, %r590, 8;
	add.s64 	%rd290, %rd7, %rd289;
	ld.f64 	%fd102, [%rd290];
	setp.geu.f64 	%p150, %fd101, %fd102;
	selp.b32 	%r608, %r593, %r590, %p150;
	selp.b32 	%r609, %r590, %r593, %p150;
	mul.wide.s32 	%rd291, %r595, 8;
	add.s64 	%rd292, %rd7, %rd291;
	ld.f64 	%fd103, [%rd292];
	mul.wide.s32 	%rd293, %r592, 8;
	add.s64 	%rd294, %rd7, %rd293;
	ld.f64 	%fd104, [%rd294];
	setp.geu.f64 	%p151, %fd103, %fd104;
	selp.b32 	%r610, %r595, %r592, %p151;
	selp.b32 	%r611, %r592, %r595, %p151;
	mul.wide.s32 	%rd295, %r597, 8;
	add.s64 	%rd296, %rd7, %rd295;
	ld.f64 	%fd105, [%rd296];
	mul.wide.s32 	%rd297, %r594, 8;
	add.s64 	%rd298, %rd7, %rd297;
	ld.f64 	%fd106, [%rd298];
	setp.geu.f64 	%p152, %fd105, %fd106;
	selp.b32 	%r612, %r597, %r594, %p152;
	selp.b32 	%r613, %r594, %r597, %p152;
	mul.wide.s32 	%rd299, %r599, 8;
	add.s64 	%rd300, %rd7, %rd299;
	ld.f64 	%fd107, [%rd300];
	mul.wide.s32 	%rd301, %r596, 8;
	add.s64 	%rd302, %rd7, %rd301;
	ld.f64 	%fd108, [%rd302];
	setp.geu.f64 	%p153, %fd107, %fd108;
	selp.b32 	%r614, %r599, %r596, %p153;
	selp.b32 	%r615, %r596, %r599, %p153;
	mul.wide.s32 	%rd303, %r601, 8;
	add.s64 	%rd304, %rd7, %rd303;
	ld.f64 	%fd109, [%rd304];
	mul.wide.s32 	%rd305, %r598, 8;
	add.s64 	%rd306, %rd7, %rd305;
	ld.f64 	%fd110, [%rd306];
	setp.geu.f64 	%p154, %fd109, %fd110;
	selp.b32 	%r616, %r601, %r598, %p154;
	selp.b32 	%r617, %r598, %r601, %p154;
	mul.wide.s32 	%rd307, %r605, 8;
	add.s64 	%rd308, %rd7, %rd307;
	ld.f64 	%fd111, [%rd308];
	mul.wide.s32 	%rd309, %r602, 8;
	add.s64 	%rd310, %rd7, %rd309;
	ld.f64 	%fd112, [%rd310];
	setp.geu.f64 	%p155, %fd111, %fd112;
	selp.b32 	%r618, %r605, %r602, %p155;
	selp.b32 	%r619, %r602, %r605, %p155;
	mul.wide.s32 	%rd311, %r607, 8;
	add.s64 	%rd312, %rd7, %rd311;
	ld.f64 	%fd113, [%rd312];
	mul.wide.s32 	%rd313, %r604, 8;
	add.s64 	%rd314, %rd7, %rd313;
	ld.f64 	%fd114, [%rd314];
	setp.geu.f64 	%p156, %fd113, %fd114;
	selp.b32 	%r620, %r607, %r604, %p156;
	selp.b32 	%r621, %r604, %r607, %p156;
	mul.wide.s32 	%rd315, %r609, 8;
	add.s64 	%rd316, %rd7, %rd315;
	ld.f64 	%fd115, [%rd316];
	mul.wide.s32 	%rd317, %r606, 8;
	add.s64 	%rd318, %rd7, %rd317;
	ld.f64 	%fd116, [%rd318];
	setp.geu.f64 	%p157, %fd115, %fd116;
	selp.b32 	%r622, %r609, %r606, %p157;
	selp.b32 	%r623, %r606, %r609, %p157;
	mul.wide.s32 	%rd319, %r611, 8;
	add.s64 	%rd320, %rd7, %rd319;
	ld.f64 	%fd117, [%rd320];
	mul.wide.s32 	%rd321, %r608, 8;
	add.s64 	%rd322, %rd7, %rd321;
	ld.f64 	%fd118, [%rd322];
	setp.geu.f64 	%p158, %fd117, %fd118;
	selp.b32 	%r624, %r611, %r608, %p158;
	selp.b32 	%r625, %r608, %r611, %p158;
	mul.wide.s32 	%rd323, %r613, 8;
	add.s64 	%rd324, %rd7, %rd323;
	ld.f64 	%fd119, [%rd324];
	mul.wide.s32 	%rd325, %r610, 8;
	add.s64 	%rd326, %rd7, %rd325;
	ld.f64 	%fd120, [%rd326];
	setp.geu.f64 	%p159, %fd119, %fd120;
	selp.b32 	%r626, %r613, %r610, %p159;
	selp.b32 	%r627, %r610, %r613, %p159;
	mul.wide.s32 	%rd327, %r615, 8;
	add.s64 	%rd328, %rd7, %rd327;
	ld.f64 	%fd121, [%rd328];
	mul.wide.s32 	%rd329, %r612, 8;
	add.s64 	%rd330, %rd7, %rd329;
	ld.f64 	%fd122, [%rd330];
	setp.geu.f64 	%p160, %fd121, %fd122;
	selp.b32 	%r628, %r615, %r612, %p160;
	selp.b32 	%r629, %r612, %r615, %p160;
	mul.wide.s32 	%rd331, %r617, 8;
	add.s64 	%rd332, %rd7, %rd331;
	ld.f64 	%fd123, [%rd332];
	mul.wide.s32 	%rd333, %r614, 8;
	add.s64 	%rd334, %rd7, %rd333;
	ld.f64 	%fd124, [%rd334];
	setp.geu.f64 	%p161, %fd123, %fd124;
	selp.b32 	%r630, %r617, %r614, %p161;
	selp.b32 	%r631, %r614, %r617, %p161;
	mul.wide.s32 	%rd335, %r600, 8;
	add.s64 	%rd336, %rd7, %rd335;
	ld.f64 	%fd125, [%rd336];
	mul.wide.s32 	%rd337, %r616, 8;
	add.s64 	%rd338, %rd7, %rd337;
	ld.f64 	%fd126, [%rd338];
	setp.geu.f64 	%p162, %fd125, %fd126;
	selp.b32 	%r632, %r600, %r616, %p162;
	selp.b32 	%r633, %r616, %r600, %p162;
	mul.wide.s32 	%rd339, %r619, 8;
	add.s64 	%rd340, %rd7, %rd339;
	ld.f64 	%fd127, [%rd340];
	mul.wide.s32 	%rd341, %r603, 8;
	add.s64 	%rd342, %rd7, %rd341;
	ld.f64 	%fd128, [%rd342];
	setp.geu.f64 	%p163, %fd127, %fd128;
	selp.b32 	%r634, %r619, %r603, %p163;
	selp.b32 	%r635, %r603, %r619, %p163;
	mul.wide.s32 	%rd343, %r621, 8;
	add.s64 	%rd344, %rd7, %rd343;
	ld.f64 	%fd129, [%rd344];
	mul.wide.s32 	%rd345, %r618, 8;
	add.s64 	%rd346, %rd7, %rd345;
	ld.f64 	%fd130, [%rd346];
	setp.geu.f64 	%p164, %fd129, %fd130;
	selp.b32 	%r636, %r621, %r618, %p164;
	selp.b32 	%r637, %r618, %r621, %p164;
	mul.wide.s32 	%rd347, %r623, 8;
	add.s64 	%rd348, %rd7, %rd347;
	ld.f64 	%fd131, [%rd348];
	mul.wide.s32 	%rd349, %r620, 8;
	add.s64 	%rd350, %rd7, %rd349;
	ld.f64 	%fd132, [%rd350];
	setp.geu.f64 	%p165, %fd131, %fd132;
	selp.b32 	%r638, %r623, %r620, %p165;
	selp.b32 	%r639, %r620, %r623, %p165;
	mul.wide.s32 	%rd351, %r625, 8;
	add.s64 	%rd352, %rd7, %rd351;
	ld.f64 	%fd133, [%rd352];
	mul.wide.s32 	%rd353, %r622, 8;
	add.s64 	%rd354, %rd7, %rd353;
	ld.f64 	%fd134, [%rd354];
	setp.geu.f64 	%p166, %fd133, %fd134;
	selp.b32 	%r640, %r625, %r622, %p166;
	selp.b32 	%r641, %r622, %r625, %p166;
	mul.wide.s32 	%rd355, %r627, 8;
	add.s64 	%rd356, %rd7, %rd355;
	ld.f64 	%fd135, [%rd356];
	mul.wide.s32 	%rd357, %r624, 8;
	add.s64 	%rd358, %rd7, %rd357;
	ld.f64 	%fd136, [%rd358];
	setp.geu.f64 	%p167, %fd135, %fd136;
	selp.b32 	%r642, %r627, %r624, %p167;
	selp.b32 	%r643, %r624, %r627, %p167;
	mul.wide.s32 	%rd359, %r629, 8;
	add.s64 	%rd360, %rd7, %rd359;
	ld.f64 	%fd137, [%rd360];
	mul.wide.s32 	%rd361, %r626, 8;
	add.s64 	%rd362, %rd7, %rd361;
	ld.f64 	%fd138, [%rd362];
	setp.geu.f64 	%p168, %fd137, %fd138;
	selp.b32 	%r644, %r629, %r626, %p168;
	selp.b32 	%r645, %r626, %r629, %p168;
	mul.wide.s32 	%rd363, %r631, 8;
	add.s64 	%rd364, %rd7, %rd363;
	ld.f64 	%fd139, [%rd364];
	mul.wide.s32 	%rd365, %r628, 8;
	add.s64 	%rd366, %rd7, %rd365;
	ld.f64 	%fd140, [%rd366];
	setp.geu.f64 	%p169, %fd139, %fd140;
	selp.b32 	%r646, %r631, %r628, %p169;
	selp.b32 	%r647, %r628, %r631, %p169;
	mul.wide.s32 	%rd367, %r633, 8;
	add.s64 	%rd368, %rd7, %rd367;
	ld.f64 	%fd141, [%rd368];
	mul.wide.s32 	%rd369, %r630, 8;
	add.s64 	%rd370, %rd7, %rd369;
	ld.f64 	%fd142, [%rd370];
	setp.geu.f64 	%p170, %fd141, %fd142;
	selp.b32 	%r648, %r633, %r630, %p170;
	selp.b32 	%r649, %r630, %r633, %p170;
	mul.wide.s32 	%rd371, %r637, 8;
	add.s64 	%rd372, %rd7, %rd371;
	ld.f64 	%fd143, [%rd372];
	mul.wide.s32 	%rd373, %r634, 8;
	add.s64 	%rd374, %rd7, %rd373;
	ld.f64 	%fd144, [%rd374];
	setp.geu.f64 	%p171, %fd143, %fd144;
	selp.b32 	%r650, %r637, %r634, %p171;
	selp.b32 	%r651, %r634, %r637, %p171;
	mul.wide.s32 	%rd375, %r639, 8;
	add.s64 	%rd376, %rd7, %rd375;
	ld.f64 	%fd145, [%rd376];
	mul.wide.s32 	%rd377, %r636, 8;
	add.s64 	%rd378, %rd7, %rd377;
	ld.f64 	%fd146, [%rd378];
	setp.geu.f64 	%p172, %fd145, %fd146;
	selp.b32 	%r652, %r639, %r636, %p172;
	selp.b32 	%r653, %r636, %r639, %p172;
	mul.wide.s32 	%rd379, %r641, 8;
	add.s64 	%rd380, %rd7, %rd379;
	ld.f64 	%fd147, [%rd380];
	mul.wide.s32 	%rd381, %r638, 8;
	add.s64 	%rd382, %rd7, %rd381;
	ld.f64 	%fd148, [%rd382];
	setp.geu.f64 	%p173, %fd147, %fd148;
	selp.b32 	%r654, %r641, %r638, %p173;
	selp.b32 	%r655, %r638, %r641, %p173;
	mul.wide.s32 	%rd383, %r643, 8;
	add.s64 	%rd384, %rd7, %rd383;
	ld.f64 	%fd149, [%rd384];
	mul.wide.s32 	%rd385, %r640, 8;
	add.s64 	%rd386, %rd7, %rd385;
	ld.f64 	%fd150, [%rd386];
	setp.geu.f64 	%p174, %fd149, %fd150;
	selp.b32 	%r656, %r643, %r640, %p174;
	selp.b32 	%r657, %r640, %r643, %p174;
	mul.wide.s32 	%rd387, %r645, 8;
	add.s64 	%rd388, %rd7, %rd387;
	ld.f64 	%fd151, [%rd388];
	mul.wide.s32 	%rd389, %r642, 8;
	add.s64 	%rd390, %rd7, %rd389;
	ld.f64 	%fd152, [%rd390];
	setp.geu.f64 	%p175, %fd151, %fd152;
	selp.b32 	%r658, %r645, %r642, %p175;
	selp.b32 	%r659, %r642, %r645, %p175;
	mul.wide.s32 	%rd391, %r647, 8;
	add.s64 	%rd392, %rd7, %rd391;
	ld.f64 	%fd153, [%rd392];
	mul.wide.s32 	%rd393, %r644, 8;
	add.s64 	%rd394, %rd7, %rd393;
	ld.f64 	%fd154, [%rd394];
	setp.geu.f64 	%p176, %fd153, %fd154;
	selp.b32 	%r660, %r647, %r644, %p176;
	selp.b32 	%r661, %r644, %r647, %p176;
	mul.wide.s32 	%rd395, %r649, 8;
	add.s64 	%rd396, %rd7, %rd395;
	ld.f64 	%fd155, [%rd396];
	mul.wide.s32 	%rd397, %r646, 8;
	add.s64 	%rd398, %rd7, %rd397;
	ld.f64 	%fd156, [%rd398];
	setp.geu.f64 	%p177, %fd155, %fd156;
	selp.b32 	%r662, %r649, %r646, %p177;
	selp.b32 	%r663, %r646, %r649, %p177;
	mul.wide.s32 	%rd399, %r632, 8;
	add.s64 	%rd400, %rd7, %rd399;
	ld.f64 	%fd157, [%rd400];
	mul.wide.s32 	%rd401, %r648, 8;
	add.s64 	%rd402, %rd7, %rd401;
	ld.f64 	%fd158, [%rd402];
	setp.geu.f64 	%p178, %fd157, %fd158;
	selp.b32 	%r664, %r632, %r648, %p178;
	selp.b32 	%r665, %r648, %r632, %p178;
	mul.wide.s32 	%rd403, %r651, 8;
	add.s64 	%rd404, %rd7, %rd403;
	ld.f64 	%fd159, [%rd404];
	mul.wide.s32 	%rd405, %r635, 8;
	add.s64 	%rd406, %rd7, %rd405;
	ld.f64 	%fd160, [%rd406];
	setp.geu.f64 	%p179, %fd159, %fd160;
	selp.b32 	%r666, %r651, %r635, %p179;
	selp.b32 	%r667, %r635, %r651, %p179;
	mul.wide.s32 	%rd407, %r653, 8;
	add.s64 	%rd408, %rd7, %rd407;
	ld.f64 	%fd161, [%rd408];
	mul.wide.s32 	%rd409, %r650, 8;
	add.s64 	%rd410, %rd7, %rd409;
	ld.f64 	%fd162, [%rd410];
	setp.geu.f64 	%p180, %fd161, %fd162;
	selp.b32 	%r668, %r653, %r650, %p180;
	selp.b32 	%r669, %r650, %r653, %p180;
	mul.wide.s32 	%rd411, %r655, 8;
	add.s64 	%rd412, %rd7, %rd411;
	ld.f64 	%fd163, [%rd412];
	mul.wide.s32 	%rd413, %r652, 8;
	add.s64 	%rd414, %rd7, %rd413;
	ld.f64 	%fd164, [%rd414];
	setp.geu.f64 	%p181, %fd163, %fd164;
	selp.b32 	%r670, %r655, %r652, %p181;
	selp.b32 	%r671, %r652, %r655, %p181;
	mul.wide.s32 	%rd415, %r657, 8;
	add.s64 	%rd416, %rd7, %rd415;
	ld.f64 	%fd165, [%rd416];
	mul.wide.s32 	%rd417, %r654, 8;
	add.s64 	%rd418, %rd7, %rd417;
	ld.f64 	%fd166, [%rd418];
	setp.geu.f64 	%p182, %fd165, %fd166;
	selp.b32 	%r672, %r657, %r654, %p182;
	selp.b32 	%r673, %r654, %r657, %p182;
	mul.wide.s32 	%rd419, %r659, 8;
	add.s64 	%rd420, %rd7, %rd419;
	ld.f64 	%fd167, [%rd420];
	mul.wide.s32 	%rd421, %r656, 8;
	add.s64 	%rd422, %rd7, %rd421;
	ld.f64 	%fd168, [%rd422];
	setp.geu.f64 	%p183, %fd167, %fd168;
	selp.b32 	%r674, %r659, %r656, %p183;
	selp.b32 	%r675, %r656, %r659, %p183;
	mul.wide.s32 	%rd423, %r661, 8;
	add.s64 	%rd424, %rd7, %rd423;
	ld.f64 	%fd169, [%rd424];
	mul.wide.s32 	%rd425, %r658, 8;
	add.s64 	%rd426, %rd7, %rd425;
	ld.f64 	%fd170, [%rd426];
	setp.geu.f64 	%p184, %fd169, %fd170;
	selp.b32 	%r676, %r661, %r658, %p184;
	selp.b32 	%r677, %r658, %r661, %p184;
	mul.wide.s32 	%rd427, %r663, 8;
	add.s64 	%rd428, %rd7, %rd427;
	ld.f64 	%fd171, [%rd428];
	mul.wide.s32 	%rd429, %r660, 8;
	add.s64 	%rd430, %rd7, %rd429;
	ld.f64 	%fd172, [%rd430];
	setp.geu.f64 	%p185, %fd171, %fd172;
	selp.b32 	%r678, %r663, %r660, %p185;
	selp.b32 	%r679, %r660, %r663, %p185;
	mul.wide.s32 	%rd431, %r665, 8;
	add.s64 	%rd432, %rd7, %rd431;
	ld.f64 	%fd173, [%rd432];
	mul.wide.s32 	%rd433, %r662, 8;
	add.s64 	%rd434, %rd7, %rd433;
	ld.f64 	%fd174, [%rd434];
	setp.geu.f64 	%p186, %fd173, %fd174;
	selp.b32 	%r680, %r665, %r662, %p186;
	selp.b32 	%r681, %r662, %r665, %p186;
	mul.wide.s32 	%rd435, %r669, 8;
	add.s64 	%rd436, %rd7, %rd435;
	ld.f64 	%fd175, [%rd436];
	mul.wide.s32 	%rd437, %r666, 8;
	add.s64 	%rd438, %rd7, %rd437;
	ld.f64 	%fd176, [%rd438];
	setp.geu.f64 	%p187, %fd175, %fd176;
	selp.b32 	%r682, %r669, %r666, %p187;
	selp.b32 	%r683, %r666, %r669, %p187;
	mul.wide.s32 	%rd439, %r671, 8;
	add.s64 	%rd440, %rd7, %rd439;
	ld.f64 	%fd177, [%rd440];
	mul.wide.s32 	%rd441, %r668, 8;
	add.s64 	%rd442, %rd7, %rd441;
	ld.f64 	%fd178, [%rd442];
	setp.geu.f64 	%p188, %fd177, %fd178;
	selp.b32 	%r684, %r671, %r668, %p188;
	selp.b32 	%r685, %r668, %r671, %p188;
	mul.wide.s32 	%rd443, %r673, 8;
	add.s64 	%rd444, %rd7, %rd443;
	ld.f64 	%fd179, [%rd444];
	mul.wide.s32 	%rd445, %r670, 8;
	add.s64 	%rd446, %rd7, %rd445;
	ld.f64 	%fd180, [%rd446];
	setp.geu.f64 	%p189, %fd179, %fd180;
	selp.b32 	%r686, %r673, %r670, %p189;
	selp.b32 	%r687, %r670, %r673, %p189;
	mul.wide.s32 	%rd447, %r675, 8;
	add.s64 	%rd448, %rd7, %rd447;
	ld.f64 	%fd181, [%rd448];
	mul.wide.s32 	%rd449, %r672, 8;
	add.s64 	%rd450, %rd7, %rd449;
	ld.f64 	%fd182, [%rd450];
	setp.geu.f64 	%p190, %fd181, %fd182;
	selp.b32 	%r688, %r675, %r672, %p190;
	selp.b32 	%r689, %r672, %r675, %p190;
	mul.wide.s32 	%rd451, %r677, 8;
	add.s64 	%rd452, %rd7, %rd451;
	ld.f64 	%fd183, [%rd452];
	mul.wide.s32 	%rd453, %r674, 8;
	add.s64 	%rd454, %rd7, %rd453;
	ld.f64 	%fd184, [%rd454];
	setp.geu.f64 	%p191, %fd183, %fd184;
	selp.b32 	%r690, %r677, %r674, %p191;
	selp.b32 	%r691, %r674, %r677, %p191;
	mul.wide.s32 	%rd455, %r679, 8;
	add.s64 	%rd456, %rd7, %rd455;
	ld.f64 	%fd185, [%rd456];
	mul.wide.s32 	%rd457, %r676, 8;
	add.s64 	%rd458, %rd7, %rd457;
	ld.f64 	%fd186, [%rd458];
	setp.geu.f64 	%p192, %fd185, %fd186;
	selp.b32 	%r692, %r679, %r676, %p192;
	selp.b32 	%r693, %r676, %r679, %p192;
	mul.wide.s32 	%rd459, %r681, 8;
	add.s64 	%rd460, %rd7, %rd459;
	ld.f64 	%fd187, [%rd460];
	mul.wide.s32 	%rd461, %r678, 8;
	add.s64 	%rd462, %rd7, %rd461;
	ld.f64 	%fd188, [%rd462];
	setp.geu.f64 	%p193, %fd187, %fd188;
	selp.b32 	%r694, %r681, %r678, %p193;
	selp.b32 	%r695, %r678, %r681, %p193;
	mul.wide.s32 	%rd463, %r664, 8;
	add.s64 	%rd464, %rd7, %rd463;
	ld.f64 	%fd189, [%rd464];
	mul.wide.s32 	%rd465, %r680, 8;
	add.s64 	%rd466, %rd7, %rd465;
	ld.f64 	%fd190, [%rd466];
	setp.geu.f64 	%p194, %fd189, %fd190;
	selp.b32 	%r696, %r664, %r680, %p194;
	selp.b32 	%r697, %r680, %r664, %p194;
	mul.wide.s32 	%rd467, %r683, 8;
	add.s64 	%rd468, %rd7, %rd467;
	ld.f64 	%fd191, [%rd468];
	mul.wide.s32 	%rd469, %r667, 8;
	add.s64 	%rd470, %rd7, %rd469;
	ld.f64 	%fd192, [%rd470];
	setp.geu.f64 	%p195, %fd191, %fd192;
	selp.b32 	%r698, %r683, %r667, %p195;
	selp.b32 	%r699, %r667, %r683, %p195;
	mul.wide.s32 	%rd471, %r685, 8;
	add.s64 	%rd472, %rd7, %rd471;
	ld.f64 	%fd193, [%rd472];
	mul.wide.s32 	%rd473, %r682, 8;
	add.s64 	%rd474, %rd7, %rd473;
	ld.f64 	%fd194, [%rd474];
	setp.geu.f64 	%p196, %fd193, %fd194;
	selp.b32 	%r700, %r685, %r682, %p196;
	selp.b32 	%r701, %r682, %r685, %p196;
	mul.wide.s32 	%rd475, %r687, 8;
	add.s64 	%rd476, %rd7, %rd475;
	ld.f64 	%fd195, [%rd476];
	mul.wide.s32 	%rd477, %r684, 8;
	add.s64 	%rd478, %rd7, %rd477;
	ld.f64 	%fd196, [%rd478];
	setp.geu.f64 	%p197, %fd195, %fd196;
	selp.b32 	%r702, %r687, %r684, %p197;
	selp.b32 	%r703, %r684, %r687, %p197;
	mul.wide.s32 	%rd479, %r689, 8;
	add.s64 	%rd480, %rd7, %rd479;
	ld.f64 	%fd197, [%rd480];
	mul.wide.s32 	%rd481, %r686, 8;
	add.s64 	%rd482, %rd7, %rd481;
	ld.f64 	%fd198, [%rd482];
	setp.geu.f64 	%p198, %fd197, %fd198;
	selp.b32 	%r704, %r689, %r686, %p198;
	selp.b32 	%r705, %r686, %r689, %p198;
	mul.wide.s32 	%rd483, %r691, 8;
	add.s64 	%rd484, %rd7, %rd483;
	ld.f64 	%fd199, [%rd484];
	mul.wide.s32 	%rd485, %r688, 8;
	add.s64 	%rd486, %rd7, %rd485;
	ld.f64 	%fd200, [%rd486];
	setp.geu.f64 	%p199, %fd199, %fd200;
	selp.b32 	%r706, %r691, %r688, %p199;
	selp.b32 	%r707, %r688, %r691, %p199;
	mul.wide.s32 	%rd487, %r693, 8;
	add.s64 	%rd488, %rd7, %rd487;
	ld.f64 	%fd201, [%rd488];
	mul.wide.s32 	%rd489, %r690, 8;
	add.s64 	%rd490, %rd7, %rd489;
	ld.f64 	%fd202, [%rd490];
	setp.geu.f64 	%p200, %fd201, %fd202;
	selp.b32 	%r708, %r693, %r690, %p200;
	selp.b32 	%r709, %r690, %r693, %p200;
	mul.wide.s32 	%rd491, %r695, 8;
	add.s64 	%rd492, %rd7, %rd491;
	ld.f64 	%fd203, [%rd492];
	mul.wide.s32 	%rd493, %r692, 8;
	add.s64 	%rd494, %rd7, %rd493;
	ld.f64 	%fd204, [%rd494];
	setp.geu.f64 	%p201, %fd203, %fd204;
	selp.b32 	%r710, %r695, %r692, %p201;
	selp.b32 	%r711, %r692, %r695, %p201;
	mul.wide.s32 	%rd495, %r697, 8;
	add.s64 	%rd496, %rd7, %rd495;
	ld.f64 	%fd205, [%rd496];
	mul.wide.s32 	%rd497, %r694, 8;
	add.s64 	%rd498, %rd7, %rd497;
	ld.f64 	%fd206, [%rd498];
	setp.geu.f64 	%p202, %fd205, %fd206;
	selp.b32 	%r712, %r697, %r694, %p202;
	selp.b32 	%r713, %r694, %r697, %p202;
	mul.wide.s32 	%rd499, %r701, 8;
	add.s64 	%rd500, %rd7, %rd499;
	ld.f64 	%fd207, [%rd500];
	mul.wide.s32 	%rd501, %r698, 8;
	add.s64 	%rd502, %rd7, %rd501;
	ld.f64 	%fd208, [%rd502];
	setp.geu.f64 	%p203, %fd207, %fd208;
	selp.b32 	%r714, %r701, %r698, %p203;
	selp.b32 	%r715, %r698, %r701, %p203;
	mul.wide.s32 	%rd503, %r703, 8;
	add.s64 	%rd504, %rd7, %rd503;
	ld.f64 	%fd209, [%rd504];
	mul.wide.s32 	%rd505, %r700, 8;
	add.s64 	%rd506, %rd7, %rd505;
	ld.f64 	%fd210, [%rd506];
	setp.geu.f64 	%p204, %fd209, %fd210;
	selp.b32 	%r716, %r703, %r700, %p204;
	selp.b32 	%r717, %r700, %r703, %p204;
	mul.wide.s32 	%rd507, %r705, 8;
	add.s64 	%rd508, %rd7, %rd507;
	ld.f64 	%fd211, [%rd508];
	mul.wide.s32 	%rd509, %r702, 8;
	add.s64 	%rd510, %rd7, %rd509;
	ld.f64 	%fd212, [%rd510];
	setp.geu.f64 	%p205, %fd211, %fd212;
	selp.b32 	%r718, %r705, %r702, %p205;
	selp.b32 	%r719, %r702, %r705, %p205;
	mul.wide.s32 	%rd511, %r707, 8;
	add.s64 	%rd512, %rd7, %rd511;
	ld.f64 	%fd213, [%rd512];
	mul.wide.s32 	%rd513, %r704, 8;
	add.s64 	%rd514, %rd7, %rd513;
	ld.f64 	%fd214, [%rd514];
	setp.geu.f64 	%p206, %fd213, %fd214;
	selp.b32 	%r720, %r707, %r704, %p206;
	selp.b32 	%r721, %r704, %r707, %p206;
	mul.wide.s32 	%rd515, %r709, 8;
	add.s64 	%rd516, %rd7, %rd515;
	ld.f64 	%fd215, [%rd516];
	mul.wide.s32 	%rd517, %r706, 8;
	add.s64 	%rd518, %rd7, %rd517;
	ld.f64 	%fd216, [%rd518];
	setp.geu.f64 	%p207, %fd215, %fd216;
	selp.b32 	%r722, %r709, %r706, %p207;
	selp.b32 	%r723, %r706, %r709, %p207;
	mul.wide.s32 	%rd519, %r711, 8;
	add.s64 	%rd520, %rd7, %rd519;
	ld.f64 	%fd217, [%rd520];
	mul.wide.s32 	%rd521, %r708, 8;
	add.s64 	%rd522, %rd7, %rd521;
	ld.f64 	%fd218, [%rd522];
	setp.geu.f64 	%p208, %fd217, %fd218;
	selp.b32 	%r724, %r711, %r708, %p208;
	selp.b32 	%r725, %r708, %r711, %p208;
	mul.wide.s32 	%rd523, %r713, 8;
	add.s64 	%rd524, %rd7, %rd523;
	ld.f64 	%fd219, [%rd524];
	mul.wide.s32 	%rd525, %r710, 8;
	add.s64 	%rd526, %rd7, %rd525;
	ld.f64 	%fd220, [%rd526];
	setp.geu.f64 	%p209, %fd219, %fd220;
	selp.b32 	%r726, %r713, %r710, %p209;
	selp.b32 	%r727, %r710, %r713, %p209;
	mul.wide.s32 	%rd527, %r696, 8;
	add.s64 	%rd528, %rd7, %rd527;
	ld.f64 	%fd221, [%rd528];
	mul.wide.s32 	%rd529, %r712, 8;
	add.s64 	%rd530, %rd7, %rd529;
	ld.f64 	%fd222, [%rd530];
	setp.geu.f64 	%p210, %fd221, %fd222;
	selp.b32 	%r728, %r696, %r712, %p210;
	selp.b32 	%r729, %r712, %r696, %p210;
	mul.wide.s32 	%rd531, %r715, 8;
	add.s64 	%rd532, %rd7, %rd531;
	ld.f64 	%fd223, [%rd532];
	mul.wide.s32 	%rd533, %r699, 8;
	add.s64 	%rd534, %rd7, %rd533;
	ld.f64 	%fd224, [%rd534];
	setp.geu.f64 	%p211, %fd223, %fd224;
	selp.b32 	%r730, %r715, %r699, %p211;
	selp.b32 	%r731, %r699, %r715, %p211;
	mul.wide.s32 	%rd535, %r717, 8;
	add.s64 	%rd536, %rd7, %rd535;
	ld.f64 	%fd225, [%rd536];
	mul.wide.s32 	%rd537, %r714, 8;
	add.s64 	%rd538, %rd7, %rd537;
	ld.f64 	%fd226, [%rd538];
	setp.geu.f64 	%p212, %fd225, %fd226;
	selp.b32 	%r732, %r717, %r714, %p212;
	selp.b32 	%r733, %r714, %r717, %p212;
	mul.wide.s32 	%rd539, %r719, 8;
	add.s64 	%rd540, %rd7, %rd539;
	ld.f64 	%fd227, [%rd540];
	mul.wide.s32 	%rd541, %r716, 8;
	add.s64 	%rd542, %rd7, %rd541;
	ld.f64 	%fd228, [%rd542];
	setp.geu.f64 	%p213, %fd227, %fd228;
	selp.b32 	%r734, %r719, %r716, %p213;
	selp.b32 	%r735, %r716, %r719, %p213;
	mul.wide.s32 	%rd543, %r721, 8;
	add.s64 	%rd544, %rd7, %rd543;
	ld.f64 	%fd229, [%rd544];
	mul.wide.s32 	%rd545, %r718, 8;
	add.s64 	%rd546, %rd7, %rd545;
	ld.f64 	%fd230, [%rd546];
	setp.geu.f64 	%p214, %fd229, %fd230;
	selp.b32 	%r736, %r721, %r718, %p214;
	selp.b32 	%r737, %r718, %r721, %p214;
	mul.wide.s32 	%rd547, %r723, 8;
	add.s64 	%rd548, %rd7, %rd547;
	ld.f64 	%fd231, [%rd548];
	mul.wide.s32 	%rd549, %r720, 8;
	add.s64 	%rd550, %rd7, %rd549;
	ld.f64 	%fd232, [%rd550];
	setp.geu.f64 	%p215, %fd231, %fd232;
	selp.b32 	%r738, %r723, %r720, %p215;
	selp.b32 	%r739, %r720, %r723, %p215;
	mul.wide.s32 	%rd551, %r725, 8;
	add.s64 	%rd552, %rd7, %rd551;
	ld.f64 	%fd233, [%rd552];
	mul.wide.s32 	%rd553, %r722, 8;
	add.s64 	%rd554, %rd7, %rd553;
	ld.f64 	%fd234, [%rd554];
	setp.geu.f64 	%p216, %fd233, %fd234;
	selp.b32 	%r740, %r725, %r722, %p216;
	selp.b32 	%r741, %r722, %r725, %p216;
	mul.wide.s32 	%rd555, %r727, 8;
	add.s64 	%rd556, %rd7, %rd555;
	ld.f64 	%fd235, [%rd556];
	mul.wide.s32 	%rd557, %r724, 8;
	add.s64 	%rd558, %rd7, %rd557;
	ld.f64 	%fd236, [%rd558];
	setp.geu.f64 	%p217, %fd235, %fd236;
	selp.b32 	%r742, %r727, %r724, %p217;
	selp.b32 	%r743, %r724, %r727, %p217;
	mul.wide.s32 	%rd559, %r729, 8;
	add.s64 	%rd560, %rd7, %rd559;
	ld.f64 	%fd237, [%rd560];
	mul.wide.s32 	%rd561, %r726, 8;
	add.s64 	%rd562, %rd7, %rd561;
	ld.f64 	%fd238, [%rd562];
	setp.geu.f64 	%p218, %fd237, %fd238;
	selp.b32 	%r744, %r729, %r726, %p218;
	selp.b32 	%r745, %r726, %r729, %p218;
	mul.wide.s32 	%rd563, %r733, 8;
	add.s64 	%rd564, %rd7, %rd563;
	ld.f64 	%fd239, [%rd564];
	mul.wide.s32 	%rd565, %r730, 8;
	add.s64 	%rd566, %rd7, %rd565;
	ld.f64 	%fd240, [%rd566];
	setp.geu.f64 	%p219, %fd239, %fd240;
	selp.b32 	%r746, %r733, %r730, %p219;
	selp.b32 	%r747, %r730, %r733, %p219;
	mul.wide.s32 	%rd567, %r735, 8;
	add.s64 	%rd568, %rd7, %rd567;
	ld.f64 	%fd241, [%rd568];
	mul.wide.s32 	%rd569, %r732, 8;
	add.s64 	%rd570, %rd7, %rd569;
	ld.f64 	%fd242, [%rd570];
	setp.geu.f64 	%p220, %fd241, %fd242;
	selp.b32 	%r748, %r735, %r732, %p220;
	selp.b32 	%r749, %r732, %r735, %p220;
	mul.wide.s32 	%rd571, %r737, 8;
	add.s64 	%rd572, %rd7, %rd571;
	ld.f64 	%fd243, [%rd572];
	mul.wide.s32 	%rd573, %r734, 8;
	add.s64 	%rd574, %rd7, %rd573;
	ld.f64 	%fd244, [%rd574];
	setp.geu.f64 	%p221, %fd243, %fd244;
	selp.b32 	%r750, %r737, %r734, %p221;
	selp.b32 	%r751, %r734, %r737, %p221;
	mul.wide.s32 	%rd575, %r739, 8;
	add.s64 	%rd576, %rd7, %rd575;
	ld.f64 	%fd245, [%rd576];
	mul.wide.s32 	%rd577, %r736, 8;
	add.s64 	%rd578, %rd7, %rd577;
	ld.f64 	%fd246, [%rd578];
	setp.geu.f64 	%p222, %fd245, %fd246;
	selp.b32 	%r752, %r739, %r736, %p222;
	selp.b32 	%r753, %r736, %r739, %p222;
	mul.wide.s32 	%rd579, %r741, 8;
	add.s64 	%rd580, %rd7, %rd579;
	ld.f64 	%fd247, [%rd580];
	mul.wide.s32 	%rd581, %r738, 8;
	add.s64 	%rd582, %rd7, %rd581;
	ld.f64 	%fd248, [%rd582];
	setp.geu.f64 	%p223, %fd247, %fd248;
	selp.b32 	%r754, %r741, %r738, %p223;
	selp.b32 	%r755, %r738, %r741, %p223;
	mul.wide.s32 	%rd583, %r743, 8;
	add.s64 	%rd584, %rd7, %rd583;
	ld.f64 	%fd249, [%rd584];
	mul.wide.s32 	%rd585, %r740, 8;
	add.s64 	%rd586, %rd7, %rd585;
	ld.f64 	%fd250, [%rd586];
	setp.geu.f64 	%p224, %fd249, %fd250;
	selp.b32 	%r756, %r743, %r740, %p224;
	selp.b32 	%r757, %r740, %r743, %p224;
	mul.wide.s32 	%rd587, %r745, 8;
	add.s64 	%rd588, %rd7, %rd587;
	ld.f64 	%fd251, [%rd588];
	mul.wide.s32 	%rd589, %r742, 8;
	add.s64 	%rd590, %rd7, %rd589;
	ld.f64 	%fd252, [%rd590];
	setp.geu.f64 	%p225, %fd251, %fd252;
	selp.b32 	%r758, %r745, %r742, %p225;
	selp.b32 	%r759, %r742, %r745, %p225;
	mul.wide.s32 	%rd591, %r728, 8;
	add.s64 	%rd592, %rd7, %rd591;
	ld.f64 	%fd253, [%rd592];
	mul.wide.s32 	%rd593, %r744, 8;
	add.s64 	%rd594, %rd7, %rd593;
	ld.f64 	%fd254, [%rd594];
	setp.geu.f64 	%p226, %fd253, %fd254;
	selp.b32 	%r760, %r728, %r744, %p226;
	selp.b32 	%r761, %r744, %r728, %p226;
	mul.wide.s32 	%rd595, %r747, 8;
	add.s64 	%rd596, %rd7, %rd595;
	ld.f64 	%fd255, [%rd596];
	mul.wide.s32 	%rd597, %r731, 8;
	add.s64 	%rd598, %rd7, %rd597;
	ld.f64 	%fd256, [%rd598];
	setp.geu.f64 	%p227, %fd255, %fd256;
	selp.b32 	%r762, %r747, %r731, %p227;
	selp.b32 	%r763, %r731, %r747, %p227;
	mul.wide.s32 	%rd599, %r749, 8;
	add.s64 	%rd600, %rd7, %rd599;
	ld.f64 	%fd257, [%rd600];
	mul.wide.s32 	%rd601, %r746, 8;
	add.s64 	%rd602, %rd7, %rd601;
	ld.f64 	%fd258, [%rd602];
	setp.geu.f64 	%p228, %fd257, %fd258;
	selp.b32 	%r764, %r749, %r746, %p228;
	selp.b32 	%r765, %r746, %r749, %p228;
	mul.wide.s32 	%rd603, %r751, 8;
	add.s64 	%rd604, %rd7, %rd603;
	ld.f64 	%fd259, [%rd604];
	mul.wide.s32 	%rd605, %r748, 8;
	add.s64 	%rd606, %rd7, %rd605;
	ld.f64 	%fd260, [%rd606];
	setp.geu.f64 	%p229, %fd259, %fd260;
	selp.b32 	%r766, %r751, %r748, %p229;
	selp.b32 	%r767, %r748, %r751, %p229;
	mul.wide.s32 	%rd607, %r753, 8;
	add.s64 	%rd608, %rd7, %rd607;
	ld.f64 	%fd261, [%rd608];
	mul.wide.s32 	%rd609, %r750, 8;
	add.s64 	%rd610, %rd7, %rd609;
	ld.f64 	%fd262, [%rd610];
	setp.geu.f64 	%p230, %fd261, %fd262;
	selp.b32 	%r768, %r753, %r750, %p230;
	selp.b32 	%r769, %r750, %r753, %p230;
	mul.wide.s32 	%rd611, %r755, 8;
	add.s64 	%rd612, %rd7, %rd611;
	ld.f64 	%fd263, [%rd612];
	mul.wide.s32 	%rd613, %r752, 8;
	add.s64 	%rd614, %rd7, %rd613;
	ld.f64 	%fd264, [%rd614];
	setp.geu.f64 	%p231, %fd263, %fd264;
	selp.b32 	%r770, %r755, %r752, %p231;
	selp.b32 	%r771, %r752, %r755, %p231;
	mul.wide.s32 	%rd615, %r757, 8;
	add.s64 	%rd616, %rd7, %rd615;
	ld.f64 	%fd265, [%rd616];
	mul.wide.s32 	%rd617, %r754, 8;
	add.s64 	%rd618, %rd7, %rd617;
	ld.f64 	%fd266, [%rd618];
	setp.geu.f64 	%p232, %fd265, %fd266;
	selp.b32 	%r772, %r757, %r754, %p232;
	selp.b32 	%r773, %r754, %r757, %p232;
	mul.wide.s32 	%rd619, %r759, 8;
	add.s64 	%rd620, %rd7, %rd619;
	ld.f64 	%fd267, [%rd620];
	mul.wide.s32 	%rd621, %r756, 8;
	add.s64 	%rd622, %rd7, %rd621;
	ld.f64 	%fd268, [%rd622];
	setp.geu.f64 	%p233, %fd267, %fd268;
	selp.b32 	%r774, %r759, %r756, %p233;
	selp.b32 	%r775, %r756, %r759, %p233;
	mul.wide.s32 	%rd623, %r761, 8;
	add.s64 	%rd624, %rd7, %rd623;
	ld.f64 	%fd269, [%rd624];
	mul.wide.s32 	%rd625, %r758, 8;
	add.s64 	%rd626, %rd7, %rd625;
	ld.f64 	%fd270, [%rd626];
	setp.geu.f64 	%p234, %fd269, %fd270;
	selp.b32 	%r776, %r761, %r758, %p234;
	selp.b32 	%r777, %r758, %r761, %p234;
	mul.wide.s32 	%rd627, %r765, 8;
	add.s64 	%rd628, %rd7, %rd627;
	ld.f64 	%fd271, [%rd628];
	mul.wide.s32 	%rd629, %r762, 8;
	add.s64 	%rd630, %rd7, %rd629;
	ld.f64 	%fd272, [%rd630];
	setp.geu.f64 	%p235, %fd271, %fd272;
	selp.b32 	%r778, %r765, %r762, %p235;
	selp.b32 	%r779, %r762, %r765, %p235;
	mul.wide.s32 	%rd631, %r767, 8;
	add.s64 	%rd632, %rd7, %rd631;
	ld.f64 	%fd273, [%rd632];
	mul.wide.s32 	%rd633, %r764, 8;
	add.s64 	%rd634, %rd7, %rd633;
	ld.f64 	%fd274, [%rd634];
	setp.geu.f64 	%p236, %fd273, %fd274;
	selp.b32 	%r780, %r767, %r764, %p236;
	selp.b32 	%r781, %r764, %r767, %p236;
	mul.wide.s32 	%rd635, %r769, 8;
	add.s64 	%rd636, %rd7, %rd635;
	ld.f64 	%fd275, [%rd636];
	mul.wide.s32 	%rd637, %r766, 8;
	add.s64 	%rd638, %rd7, %rd637;
	ld.f64 	%fd276, [%rd638];
	setp.geu.f64 	%p237, %fd275, %fd276;
	selp.b32 	%r782, %r769, %r766, %p237;
	selp.b32 	%r783, %r766, %r769, %p237;
	mul.wide.s32 	%rd639, %r771, 8;
	add.s64 	%rd640, %rd7, %rd639;
	ld.f64 	%fd277, [%rd640];
	mul.wide.s32 	%rd641, %r768, 8;
	add.s64 	%rd642, %rd7, %rd641;
	ld.f64 	%fd278, [%rd642];
	setp.geu.f64 	%p238, %fd277, %fd278;
	selp.b32 	%r784, %r771, %r768, %p238;
	selp.b32 	%r785, %r768, %r771, %p238;
	mul.wide.s32 	%rd643, %r773, 8;
	add.s64 	%rd644, %rd7, %rd643;
	ld.f64 	%fd279, [%rd644];
	mul.wide.s32 	%rd645, %r770, 8;
	add.s64 	%rd646, %rd7, %rd645;
	ld.f64 	%fd280, [%rd646];
	setp.geu.f64 	%p239, %fd279, %fd280;
	selp.b32 	%r786, %r773, %r770, %p239;
	selp.b32 	%r787, %r770, %r773, %p239;
	mul.wide.s32 	%rd647, %r775, 8;
	add.s64 	%rd648, %rd7, %rd647;
	ld.f64 	%fd281, [%rd648];
	mul.wide.s32 	%rd649, %r772, 8;
	add.s64 	%rd650, %rd7, %rd649;
	ld.f64 	%fd282, [%rd650];
	setp.geu.f64 	%p240, %fd281, %fd282;
	selp.b32 	%r788, %r775, %r772, %p240;
	selp.b32 	%r789, %r772, %r775, %p240;
	mul.wide.s32 	%rd651, %r777, 8;
	add.s64 	%rd652, %rd7, %rd651;
	ld.f64 	%fd283, [%rd652];
	mul.wide.s32 	%rd653, %r774, 8;
	add.s64 	%rd654, %rd7, %rd653;
	ld.f64 	%fd284, [%rd654];
	setp.geu.f64 	%p241, %fd283, %fd284;
	selp.b32 	%r1553, %r777, %r774, %p241;
	selp.b32 	%r790, %r774, %r777, %p241;
	mul.wide.s32 	%rd655, %r760, 8;
	add.s64 	%rd656, %rd7, %rd655;
	ld.f64 	%fd285, [%rd656];
	mul.wide.s32 	%rd657, %r776, 8;
	add.s64 	%rd658, %rd7, %rd657;
	ld.f64 	%fd286, [%rd658];
	setp.geu.f64 	%p242, %fd285, %fd286;
	selp.b32 	%r1627, %r760, %r776, %p242;
	selp.b32 	%r271, %r776, %r760, %p242;
	mul.wide.s32 	%rd659, %r779, 8;
	add.s64 	%rd660, %rd7, %rd659;
	ld.f64 	%fd287, [%rd660];
	mul.wide.s32 	%rd661, %r763, 8;
	add.s64 	%rd662, %rd7, %rd661;
	ld.f64 	%fd288, [%rd662];
	setp.geu.f64 	%p243, %fd287, %fd288;
	selp.b32 	%r1572, %r779, %r763, %p243;
	selp.b32 	%r1590, %r763, %r779, %p243;
	mul.wide.s32 	%rd663, %r781, 8;
	add.s64 	%rd664, %rd7, %rd663;
	ld.f64 	%fd289, [%rd664];
	mul.wide.s32 	%rd665, %r778, 8;
	add.s64 	%rd666, %rd7, %rd665;
	ld.f64 	%fd290, [%rd666];
	setp.geu.f64 	%p244, %fd289, %fd290;
	selp.b32 	%r1531, %r781, %r778, %p244;
	selp.b32 	%r1529, %r778, %r781, %p244;
	mul.wide.s32 	%rd667, %r783, 8;
	add.s64 	%rd668, %rd7, %rd667;
	ld.f64 	%fd291, [%rd668];
	mul.wide.s32 	%rd669, %r780, 8;
	add.s64 	%rd670, %rd7, %rd669;
	ld.f64 	%fd292, [%rd670];
	setp.geu.f64 	%p245, %fd291, %fd292;
	selp.b32 	%r1535, %r783, %r780, %p245;
	selp.b32 	%r1533, %r780, %r783, %p245;
	mul.wide.s32 	%rd671, %r785, 8;
	add.s64 	%rd672, %rd7, %rd671;
	ld.f64 	%fd293, [%rd672];
	mul.wide.s32 	%rd673, %r782, 8;
	add.s64 	%rd674, %rd7, %rd673;
	ld.f64 	%fd294, [%rd674];
	setp.geu.f64 	%p246, %fd293, %fd294;
	selp.b32 	%r1539, %r785, %r782, %p246;
	selp.b32 	%r1537, %r782, %r785, %p246;
	mul.wide.s32 	%rd675, %r787, 8;
	add.s64 	%rd676, %rd7, %rd675;
	ld.f64 	%fd295, [%rd676];
	mul.wide.s32 	%rd677, %r784, 8;
	add.s64 	%rd678, %rd7, %rd677;
	ld.f64 	%fd296, [%rd678];
	setp.geu.f64 	%p247, %fd295, %fd296;
	selp.b32 	%r1543, %r787, %r784, %p247;
	selp.b32 	%r1541, %r784, %r787, %p247;
	mul.wide.s32 	%rd679, %r789, 8;
	add.s64 	%rd680, %rd7, %rd679;
	ld.f64 	%fd297, [%rd680];
	mul.wide.s32 	%rd681, %r786, 8;
	add.s64 	%rd682, %rd7, %rd681;
	ld.f64 	%fd298, [%rd682];
	setp.geu.f64 	%p248, %fd297, %fd298;
	selp.b32 	%r1547, %r789, %r786, %p248;
	selp.b32 	%r1545, %r786, %r789, %p248;
	mul.wide.s32 	%rd683, %r790, 8;
	add.s64 	%rd684, %rd7, %rd683;
	ld.f64 	%fd299, [%rd684];
	mul.wide.s32 	%rd685, %r788, 8;
	add.s64 	%rd686, %rd7, %rd685;
	ld.f64 	%fd300, [%rd686];
	setp.geu.f64 	%p249, %fd299, %fd300;
	selp.b32 	%r1551, %r790, %r788, %p249;
	selp.b32 	%r1549, %r788, %r790, %p249;
	mul.wide.s32 	%rd687, %r271, 8;
	add.s64 	%rd688, %rd7, %rd687;
	ld.f64 	%fd301, [%rd688];
	mul.wide.s32 	%rd689, %r1553, 8;
	add.s64 	%rd690, %rd7, %rd689;
	ld.f64 	%fd302, [%rd690];
	setp.geu.f64 	%p250, %fd301, %fd302;
	mov.u32 	%r1555, %r271;
	@%p250 bra 	$L__BB17_190;
	mov.u32 	%r1555, %r1553;
	mov.u32 	%r1553, %r271;
$L__BB17_190:
	mov.b32 	%r1591, 2;
$L__BB17_191:
	mov.u32 	%r320, %r1591;
	bar.sync 	0;
	add.s32 	%r792, %r320, -1;
	shr.u32 	%r793, %r320, 1;
	mov.u32 	%r794, _ZZN3cub18CUB_300001_SM_10006detail10merge_sort30DeviceMergeSortBlockSortKernelINS2_10policy_hubIN6thrust24THRUST_300001_SM_1000_NS10device_ptrIiEEE9Policy600ES8_PNS0_8NullTypeES8_SC_m4cmpdiSB_EEvbT0_T1_T2_T3_T4_PT6_PT7_T5_NS1_7vsmem_tEE19static_temp_storage;
	mad.lo.s32 	%r795, %r174, 68, %r794;
	st.shared.u32 	[%r795], %r1590;
	st.shared.u32 	[%r795+4], %r1572;
	st.shared.u32 	[%r795+8], %r1529;
	st.shared.u32 	[%r795+12], %r1531;
	st.shared.u32 	[%r795+16], %r1533;
	st.shared.u32 	[%r795+20], %r1535;
	st.shared.u32 	[%r795+24], %r1537;
	st.shared.u32 	[%r795+28], %r1539;
	st.shared.u32 	[%r795+32], %r1541;
	st.shared.u32 	[%r795+36], %r1543;
	st.shared.u32 	[%r795+40], %r1545;
	st.shared.u32 	[%r795+44], %r1547;
	st.shared.u32 	[%r795+48], %r1549;
	st.shared.u32 	[%r795+52], %r1551;
	st.shared.u32 	[%r795+56], %r1553;
	st.shared.u32 	[%r795+60], %r1555;
	st.shared.u32 	[%r795+64], %r1627;
	bar.sync 	0;
	neg.s32 	%r796, %r320;
	and.b32  	%r797, %r174, %r796;
	mul.lo.s32 	%r798, %r797, 17;
	mul.lo.s32 	%r799, %r793, 17;
	and.b32  	%r800, %r792, %r174;
	mul.lo.s32 	%r801, %r800, 17;
	min.s32 	%r321, %r801, %r173;
	min.s32 	%r322, %r798, %r173;
	add.s32 	%r802, %r322, %r799;
	min.s32 	%r323, %r802, %r173;
	add.s32 	%r803, %r323, %r799;
	min.s32 	%r324, %r803, %r173;
	sub.s32 	%r804, %r323, %r322;
	sub.s32 	%r805, %r324, %r323;
	setp.lt.s32 	%p251, %r321, %r805;
	sub.s32 	%r806, %r321, %r805;
	selp.b32 	%r1594, 0, %r806, %p251;
	min.s32 	%r1592, %r804, %r321;
	setp.ge.s32 	%p252, %r1594, %r1592;
	ld.global.u64 	%rd8, [a_d];
	@%p252 bra 	$L__BB17_194;
	add.s32 	%r327, %r323, %r321;
$L__BB17_193:
	sub.s32 	%r807, %r1592, %r1594;
	shr.u32 	%r808, %r807, 31;
	add.s32 	%r809, %r807, %r808;
	shr.s32 	%r810, %r809, 1;
	add.s32 	%r811, %r810, %r1594;
	add.s32 	%r812, %r811, %r322;
	shl.b32 	%r813, %r812, 2;
	add.s32 	%r815, %r794, %r813;
	ld.shared.u32 	%r816, [%r815];
	not.b32 	%r817, %r811;
	add.s32 	%r818, %r327, %r817;
	shl.b32 	%r819, %r818, 2;
	add.s32 	%r820, %r794, %r819;
	ld.shared.u32 	%r821, [%r820];
	mul.wide.s32 	%rd691, %r821, 8;
	add.s64 	%rd692, %rd8, %rd691;
	ld.f64 	%fd303, [%rd692];
	mul.wide.s32 	%rd693, %r816, 8;
	add.s64 	%rd694, %rd8, %rd693;
	ld.f64 	%fd304, [%rd694];
	setp.geu.f64 	%p253, %fd303, %fd304;
	add.s32 	%r822, %r811, 1;
	selp.b32 	%r1594, %r822, %r1594, %p253;
	selp.b32 	%r1592, %r1592, %r811, %p253;
	setp.lt.s32 	%p254, %r1594, %r1592;
	@%p254 bra 	$L__BB17_193;
$L__BB17_194:
	add.s32 	%r333, %r1594, %r322;
	add.s32 	%r823, %r323, %r321;
	sub.s32 	%r334, %r823, %r1594;
	shl.b32 	%r824, %r333, 2;
	add.s32 	%r826, %r794, %r824;
	ld.shared.u32 	%r1597, [%r826];
	shl.b32 	%r827, %r334, 2;
	add.s32 	%r828, %r794, %r827;
	ld.shared.u32 	%r1596, [%r828];
	setp.ge.s32 	%p256, %r334, %r324;
	mov.pred 	%p617, 0;
	@%p256 bra 	$L__BB17_197;
	setp.ge.s32 	%p258, %r333, %r323;
	mov.pred 	%p617, -1;
	@%p258 bra 	$L__BB17_197;
	mul.wide.s32 	%rd695, %r1596, 8;
	add.s64 	%rd696, %rd8, %rd695;
	ld.f64 	%fd305, [%rd696];
	mul.wide.s32 	%rd697, %r1597, 8;
	add.s64 	%rd698, %rd8, %rd697;
	ld.f64 	%fd306, [%rd698];
	setp.lt.f64 	%p617, %fd305, %fd306;
$L__BB17_197:
	selp.b32 	%r1590, %r1596, %r1597, %p617;
	selp.u32 	%r829, 1, 0, %p617;
	add.s32 	%r338, %r334, %r829;
	not.pred 	%p259, %p617;
	selp.u32 	%r830, 1, 0, %p259;
	add.s32 	%r339, %r333, %r830;
	@%p259 bra 	$L__BB17_199;
	shl.b32 	%r834, %r338, 2;
	add.s32 	%r836, %r794, %r834;
	ld.shared.u32 	%r1596, [%r836];
	bra.uni 	$L__BB17_200;
$L__BB17_199:
	shl.b32 	%r831, %r339, 2;
	add.s32 	%r833, %r794, %r831;
	ld.shared.u32 	%r1597, [%r833];
$L__BB17_200:
	setp.ge.s32 	%p261, %r338, %r324;
	mov.pred 	%p618, 0;
	@%p261 bra 	$L__BB17_203;
	setp.ge.s32 	%p263, %r339, %r323;
	mov.pred 	%p618, -1;
	@%p263 bra 	$L__BB17_203;
	mul.wide.s32 	%rd699, %r1596, 8;
	add.s64 	%rd700, %rd8, %rd699;
	ld.f64 	%fd307, [%rd700];
	mul.wide.s32 	%rd701, %r1597, 8;
	add.s64 	%rd702, %rd8, %rd701;
	ld.f64 	%fd308, [%rd702];
	setp.lt.f64 	%p618, %fd307, %fd308;
$L__BB17_203:
	selp.b32 	%r1572, %r1596, %r1597, %p618;
	selp.u32 	%r837, 1, 0, %p618;
	add.s32 	%r345, %r338, %r837;
	not.pred 	%p264, %p618;
	selp.u32 	%r838, 1, 0, %p264;
	add.s32 	%r346, %r339, %r838;
	@%p618 bra 	$L__BB17_205;
	shl.b32 	%r839, %r346, 2;
	add.s32 	%r841, %r794, %r839;
	ld.shared.u32 	%r1597, [%r841];
	bra.uni 	$L__BB17_206;
$L__BB17_205:
	shl.b32 	%r842, %r345, 2;
	add.s32 	%r844, %r794, %r842;
	ld.shared.u32 	%r1596, [%r844];
$L__BB17_206:
	setp.ge.s32 	%p266, %r345, %r324;
	mov.pred 	%p619, 0;
	@%p266 bra 	$L__BB17_209;
	setp.ge.s32 	%p268, %r346, %r323;
	mov.pred 	%p619, -1;
	@%p268 bra 	$L__BB17_209;
	mul.wide.s32 	%rd703, %r1596, 8;
	add.s64 	%rd704, %rd8, %rd703;
	ld.f64 	%fd309, [%rd704];
	mul.wide.s32 	%rd705, %r1597, 8;
	add.s64 	%rd706, %rd8, %rd705;
	ld.f64 	%fd310, [%rd706];
	setp.lt.f64 	%p619, %fd309, %fd310;
$L__BB17_209:
	selp.b32 	%r1529, %r1596, %r1597, %p619;
	selp.u32 	%r845, 1, 0, %p619;
	add.s32 	%r352, %r345, %r845;
	not.pred 	%p269, %p619;
	selp.u32 	%r846, 1, 0, %p269;
	add.s32 	%r353, %r346, %r846;
	@%p619 bra 	$L__BB17_211;
	shl.b32 	%r847, %r353, 2;
	add.s32 	%r849, %r794, %r847;
	ld.shared.u32 	%r1597, [%r849];
	bra.uni 	$L__BB17_212;
$L__BB17_211:
	shl.b32 	%r850, %r352, 2;
	add.s32 	%r852, %r794, %r850;
	ld.shared.u32 	%r1596, [%r852];
$L__BB17_212:
	setp.ge.s32 	%p271, %r352, %r324;
	mov.pred 	%p620, 0;
	@%p271 bra 	$L__BB17_215;
	setp.ge.s32 	%p273, %r353, %r323;
	mov.pred 	%p620, -1;
	@%p273 bra 	$L__BB17_215;
	mul.wide.s32 	%rd707, %r1596, 8;
	add.s64 	%rd708, %rd8, %rd707;
	ld.f64 	%fd311, [%rd708];
	mul.wide.s32 	%rd709, %r1597, 8;
	add.s64 	%rd710, %rd8, %rd709;
	ld.f64 	%fd312, [%rd710];
	setp.lt.f64 	%p620, %fd311, %fd312;
$L__BB17_215:
	selp.b32 	%r1531, %r1596, %r1597, %p620;
	selp.u32 	%r853, 1, 0, %p620;
	add.s32 	%r359, %r352, %r853;
	not.pred 	%p274, %p620;
	selp.u32 	%r854, 1, 0, %p274;
	add.s32 	%r360, %r353, %r854;
	@%p620 bra 	$L__BB17_217;
	shl.b32 	%r855, %r360, 2;
	add.s32 	%r857, %r794, %r855;
	ld.shared.u32 	%r1597, [%r857];
	bra.uni 	$L__BB17_218;
$L__BB17_217:
	shl.b32 	%r858, %r359, 2;
	add.s32 	%r860, %r794, %r858;
	ld.shared.u32 	%r1596, [%r860];
$L__BB17_218:
	setp.ge.s32 	%p276, %r359, %r324;
	mov.pred 	%p621, 0;
	@%p276 bra 	$L__BB17_221;
	setp.ge.s32 	%p278, %r360, %r323;
	mov.pred 	%p621, -1;
	@%p278 bra 	$L__BB17_221;
	mul.wide.s32 	%rd711, %r1596, 8;
	add.s64 	%rd712, %rd8, %rd711;
	ld.f64 	%fd313, [%rd712];
	mul.wide.s32 	%rd713, %r1597, 8;
	add.s64 	%rd714, %rd8, %rd713;
	ld.f64 	%fd314, [%rd714];
	setp.lt.f64 	%p621, %fd313, %fd314;
$L__BB17_221:
	selp.b32 	%r1533, %r1596, %r1597, %p621;
	selp.u32 	%r861, 1, 0, %p621;
	add.s32 	%r366, %r359, %r861;
	not.pred 	%p279, %p621;
	selp.u32 	%r862, 1, 0, %p279;
	add.s32 	%r367, %r360, %r862;
	@%p621 bra 	$L__BB17_223;
	shl.b32 	%r863, %r367, 2;
	add.s32 	%r865, %r794, %r863;
	ld.shared.u32 	%r1597, [%r865];
	bra.uni 	$L__BB17_224;
$L__BB17_223:
	shl.b32 	%r866, %r366, 2;
	add.s32 	%r868, %r794, %r866;
	ld.shared.u32 	%r1596, [%r868];
$L__BB17_224:
	setp.ge.s32 	%p281, %r366, %r324;
	mov.pred 	%p622, 0;
	@%p281 bra 	$L__BB17_227;
	setp.ge.s32 	%p283, %r367, %r323;
	mov.pred 	%p622, -1;
	@%p283 bra 	$L__BB17_227;
	mul.wide.s32 	%rd715, %r1596, 8;
	add.s64 	%rd716, %rd8, %rd715;
	ld.f64 	%fd315, [%rd716];
	mul.wide.s32 	%rd717, %r1597, 8;
	add.s64 	%rd718, %rd8, %rd717;
	ld.f64 	%fd316, [%rd718];
	setp.lt.f64 	%p622, %fd315, %fd316;
$L__BB17_227:
	selp.b32 	%r1535, %r1596, %r1597, %p622;
	selp.u32 	%r869, 1, 0, %p622;
	add.s32 	%r373, %r366, %r869;
	not.pred 	%p284, %p622;
	selp.u32 	%r870, 1, 0, %p284;
	add.s32 	%r374, %r367, %r870;
	@%p622 bra 	$L__BB17_229;
	shl.b32 	%r871, %r374, 2;
	add.s32 	%r873, %r794, %r871;
	ld.shared.u32 	%r1597, [%r873];
	bra.uni 	$L__BB17_230;
$L__BB17_229:
	shl.b32 	%r874, %r373, 2;
	add.s32 	%r876, %r794, %r874;
	ld.shared.u32 	%r1596, [%r876];
$L__BB17_230:
	setp.ge.s32 	%p286, %r373, %r324;
	mov.pred 	%p623, 0;
	@%p286 bra 	$L__BB17_233;
	setp.ge.s32 	%p288, %r374, %r323;
	mov.pred 	%p623, -1;
	@%p288 bra 	$L__BB17_233;
	mul.wide.s32 	%rd719, %r1596, 8;
	add.s64 	%rd720, %rd8, %rd719;
	ld.f64 	%fd317, [%rd720];
	mul.wide.s32 	%rd721, %r1597, 8;
	add.s64 	%rd722, %rd8, %rd721;
	ld.f64 	%fd318, [%rd722];
	setp.lt.f64 	%p623, %fd317, %fd318;
$L__BB17_233:
	selp.b32 	%r1537, %r1596, %r1597, %p623;
	selp.u32 	%r877, 1, 0, %p623;
	add.s32 	%r380, %r373, %r877;
	not.pred 	%p289, %p623;
	selp.u32 	%r878, 1, 0, %p289;
	add.s32 	%r381, %r374, %r878;
	@%p623 bra 	$L__BB17_235;
	shl.b32 	%r879, %r381, 2;
	add.s32 	%r881, %r794, %r879;
	ld.shared.u32 	%r1597, [%r881];
	bra.uni 	$L__BB17_236;
$L__BB17_235:
	shl.b32 	%r882, %r380, 2;
	add.s32 	%r884, %r794, %r882;
	ld.shared.u32 	%r1596, [%r884];
$L__BB17_236:
	setp.ge.s32 	%p291, %r380, %r324;
	mov.pred 	%p624, 0;
	@%p291 bra 	$L__BB17_239;
	setp.ge.s32 	%p293, %r381, %r323;
	mov.pred 	%p624, -1;
	@%p293 bra 	$L__BB17_239;
	mul.wide.s32 	%rd723, %r1596, 8;
	add.s64 	%rd724, %rd8, %rd723;
	ld.f64 	%fd319, [%rd724];
	mul.wide.s32 	%rd725, %r1597, 8;
	add.s64 	%rd726, %rd8, %rd725;
	ld.f64 	%fd320, [%rd726];
	setp.lt.f64 	%p624, %fd319, %fd320;
$L__BB17_239:
	selp.b32 	%r1539, %r1596, %r1597, %p624;
	selp.u32 	%r885, 1, 0, %p624;
	add.s32 	%r387, %r380, %r885;
	not.pred 	%p294, %p624;
	selp.u32 	%r886, 1, 0, %p294;
	add.s32 	%r388, %r381, %r886;
	@%p624 bra 	$L__BB17_241;
	shl.b32 	%r887, %r388, 2;
	mov.u32 	%r888, _ZZN3cub18CUB_300001_SM_10006detail10merge_sort30DeviceMergeSortBlockSortKernelINS2_10policy_hubIN6thrust24THRUST_300001_SM_1000_NS10device_ptrIiEEE9Policy600ES8_PNS0_8NullTypeES8_SC_m4cmpdiSB_EEvbT0_T1_T2_T3_T4_PT6_PT7_T5_NS1_7vsmem_tEE19static_temp_storage;
	add.s32 	%r889, %r888, %r887;
	ld.shared.u32 	%r1597, [%r889];
	bra.uni 	$L__BB17_242;
$L__BB17_241:
	shl.b32 	%r890, %r387, 2;
	mov.u32 	%r891, _ZZN3cub18CUB_300001_SM_10006detail10merge_sort30DeviceMergeSortBlockSortKernelINS2_10policy_hubIN6thrust24THRUST_300001_SM_1000_NS10device_ptrIiEEE9Policy600ES8_PNS0_8NullTypeES8_SC_m4cmpdiSB_EEvbT0_T1_T2_T3_T4_PT6_PT7_T5_NS1_7vsmem_tEE19static_temp_storage;
	add.s32 	%r892, %r891, %r890;
	ld.shared.u32 	%r1596, [%r892];
$L__BB17_242:
	setp.ge.s32 	%p296, %r387, %r324;
	mov.pred 	%p625, 0;
	@%p296 bra 	$L__BB17_245;
	setp.ge.s32 	%p298, %r388, %r323;
	mov.pred 	%p625, -1;
	@%p298 bra 	$L__BB17_245;
	mul.wide.s32 	%rd727, %r1596, 8;
	add.s64 	%rd728, %rd8, %rd727;
	ld.f64 	%fd321, [%rd728];
	mul.wide.s32 	%rd729, %r1597, 8;
	add.s64 	%rd730, %rd8, %rd729;
	ld.f64 	%fd322, [%rd730];
	setp.lt.f64 	%p625, %fd321, %fd322;
$L__BB17_245:
	selp.b32 	%r1541, %r1596, %r1597, %p625;
	selp.u32 	%r893, 1, 0, %p625;
	add.s32 	%r394, %r387, %r893;
	not.pred 	%p299, %p625;
	selp.u32 	%r894, 1, 0, %p299;
	add.s32 	%r395, %r388, %r894;
	@%p625 bra 	$L__BB17_247;
	shl.b32 	%r895, %r395, 2;
	mov.u32 	%r896, _ZZN3cub18CUB_300001_SM_10006detail10merge_sort30DeviceMergeSortBlockSortKernelINS2_10policy_hubIN6thrust24THRUST_300001_SM_1000_NS10device_ptrIiEEE9Policy600ES8_PNS0_8NullTypeES8_SC_m4cmpdiSB_EEvbT0_T1_T2_T3_T4_PT6_PT7_T5_NS1_7vsmem_tEE19static_temp_storage;
	add.s32 	%r897, %r896, %r895;
	ld.shared.u32 	%r1597, [%r897];
	bra.uni 	$L__BB17_248;
$L__BB17_247:
	shl.b32 	%r898, %r394, 2;
	mov.u32 	%r899, _ZZN3cub18CUB_300001_SM_10006detail10merge_sort30DeviceMergeSortBlockSortKernelINS2_10policy_hubIN6thrust24THRUST_300001_SM_1000_NS10device_ptrIiEEE9Policy600ES8_PNS0_8NullTypeES8_SC_m4cmpdiSB_EEvbT0_T1_T2_T3_T4_PT6_PT7_T5_NS1_7vsmem_tEE19static_temp_storage;
	add.s32 	%r900, %r899, %r898;
	ld.shared.u32 	%r1596, [%r900];
$L__BB17_248:
	setp.ge.s32 	%p301, %r394, %r324;
	mov.pred 	%p626, 0;
	@%p301 bra 	$L__BB17_251;
	setp.ge.s32 	%p303, %r395, %r323;
	mov.pred 	%p626, -1;
	@%p303 bra 	$L__BB17_251;
	mul.wide.s32 	%rd731, %r1596, 8;
	add.s64 	%rd732, %rd8, %rd731;
	ld.f64 	%fd323, [%rd732];
	mul.wide.s32 	%rd733, %r1597, 8;
	add.s64 	%rd734, %rd8, %rd733;
	ld.f64 	%fd324, [%rd734];
	setp.lt.f64 	%p626, %fd323, %fd324;
$L__BB17_251:
	selp.b32 	%r1543, %r1596, %r1597, %p626;
	selp.u32 	%r901, 1, 0, %p626;
	add.s32 	%r401, %r394, %r901;
	not.pred 	%p304, %p626;
	selp.u32 	%r902, 1, 0, %p304;
	add.s32 	%r402, %r395, %r902;
	@%p626 bra 	$L__BB17_253;
	shl.b32 	%r903, %r402, 2;
	mov.u32 	%r904, _ZZN3cub18CUB_300001_SM_10006detail10merge_sort30DeviceMergeSortBlockSortKernelINS2_10policy_hubIN6thrust24THRUST_300001_SM_1000_NS10device_ptrIiEEE9Policy600ES8_PNS0_8NullTypeES8_SC_m4cmpdiSB_EEvbT0_T1_T2_T3_T4_PT6_PT7_T5_NS1_7vsmem_tEE19static_temp_storage;
	add.s32 	%r905, %r904, %r903;
	ld.shared.u32 	%r1597, [%r905];
	bra.uni 	$L__BB17_254;
$L__BB17_253:
	shl.b32 	%r906, %r401, 2;
	mov.u32 	%r907, _ZZN3cub18CUB_300001_SM_10006detail10merge_sort30DeviceMergeSortBlockSortKernelINS2_10policy_hubIN6thrust24THRUST_300001_SM_1000_NS10device_ptrIiEEE9Policy600ES8_PNS0_8NullTypeES8_SC_m4cmpdiSB_EEvbT0_T1_T2_T3_T4_PT6_PT7_T5_NS1_7vsmem_tEE19static_temp_storage;
	add.s32 	%r908, %r907, %r906;
	ld.shared.u32 	%r1596, [%r908];
$L__BB17_254:
	setp.ge.s32 	%p306, %r401, %r324;
	mov.pred 	%p627, 0;
	@%p306 bra 	$L__BB17_257;
	setp.ge.s32 	%p308, %r402, %r323;
	mov.pred 	%p627, -1;
	@%p308 bra 	$L__BB17_257;
	mul.wide.s32 	%rd735, %r1596, 8;
	add.s64 	%rd736, %rd8, %rd735;
	ld.f64 	%fd325, [%rd736];
	mul.wide.s32 	%rd737, %r1597, 8;
	add.s64 	%rd738, %rd8, %rd737;
	ld.f64 	%fd326, [%rd738];
	setp.lt.f64 	%p627, %fd325, %fd326;
$L__BB17_257:
	selp.b32 	%r1545, %r1596, %r1597, %p627;
	selp.u32 	%r909, 1, 0, %p627;
	add.s32 	%r408, %r401, %r909;
	not.pred 	%p309, %p627;
	selp.u32 	%r910, 1, 0, %p309;
	add.s32 	%r409, %r402, %r910;
	@%p627 bra 	$L__BB17_259;
	shl.b32 	%r911, %r409, 2;
	mov.u32 	%r912, _ZZN3cub18CUB_300001_SM_10006detail10merge_sort30DeviceMergeSortBlockSortKernelINS2_10policy_hubIN6thrust24THRUST_300001_SM_1000_NS10device_ptrIiEEE9Policy600ES8_PNS0_8NullTypeES8_SC_m4cmpdiSB_EEvbT0_T1_T2_T3_T4_PT6_PT7_T5_NS1_7vsmem_tEE19static_temp_storage;
	add.s32 	%r913, %r912, %r911;
	ld.shared.u32 	%r1597, [%r913];
	bra.uni 	$L__BB17_260;
$L__BB17_259:
	shl.b32 	%r914, %r408, 2;
	mov.u32 	%r915, _ZZN3cub18CUB_300001_SM_10006detail10merge_sort30DeviceMergeSortBlockSortKernelINS2_10policy_hubIN6thrust24THRUST_300001_SM_1000_NS10device_ptrIiEEE9Policy600ES8_PNS0_8NullTypeES8_SC_m4cmpdiSB_EEvbT0_T1_T2_T3_T4_PT6_PT7_T5_NS1_7vsmem_tEE19static_temp_storage;
	add.s32 	%r916, %r915, %r914;
	ld.shared.u32 	%r1596, [%r916];
$L__BB17_260:
	setp.ge.s32 	%p311, %r408, %r324;
	mov.pred 	%p628, 0;
	@%p311 bra 	$L__BB17_263;
	setp.ge.s32 	%p313, %r409, %r323;
	mov.pred 	%p628, -1;
	@%p313 bra 	$L__BB17_263;
	mul.wide.s32 	%rd739, %r1596, 8;
	add.s64 	%rd740, %rd8, %rd739;
	ld.f64 	%fd327, [%rd740];
	mul.wide.s32 	%rd741, %r1597, 8;
	add.s64 	%rd742, %rd8, %rd741;
	ld.f64 	%fd328, [%rd742];
	setp.lt.f64 	%p628, %fd327, %fd328;
$L__BB17_263:
	selp.b32 	%r1547, %r1596, %r1597, %p628;
	selp.u32 	%r917, 1, 0, %p628;
	add.s32 	%r415, %r408, %r917;
	not.pred 	%p314, %p628;
	selp.u32 	%r918, 1, 0, %p314;
	add.s32 	%r416, %r409, %r918;
	@%p628 bra 	$L__BB17_265;
	shl.b32 	%r919, %r416, 2;
	mov.u32 	%r920, _ZZN3cub18CUB_300001_SM_10006detail10merge_sort30DeviceMergeSortBlockSortKernelINS2_10policy_hubIN6thrust24THRUST_300001_SM_1000_NS10device_ptrIiEEE9Policy600ES8_PNS0_8NullTypeES8_SC_m4cmpdiSB_EEvbT0_T1_T2_T3_T4_PT6_PT7_T5_NS1_7vsmem_tEE19static_temp_storage;
	add.s32 	%r921, %r920, %r919;
	ld.shared.u32 	%r1597, [%r921];
	bra.uni 	$L__BB17_266;
$L__BB17_265:
	shl.b32 	%r922, %r415, 2;
	mov.u32 	%r923, _ZZN3cub18CUB_300001_SM_10006detail10merge_sort30DeviceMergeSortBlockSortKernelINS2_10policy_hubIN6thrust24THRUST_300001_SM_1000_NS10device_ptrIiEEE9Policy600ES8_PNS0_8NullTypeES8_SC_m4cmpdiSB_EEvbT0_T1_T2_T3_T4_PT6_PT7_T5_NS1_7vsmem_tEE19static_temp_storage;
	add.s32 	%r924, %r923, %r922;
	ld.shared.u32 	%r1596, [%r924];
$L__BB17_266:
	setp.ge.s32 	%p316, %r415, %r324;
	mov.pred 	%p629, 0;
	@%p316 bra 	$L__BB17_269;
	setp.ge.s32 	%p318, %r416, %r323;
	mov.pred 	%p629, -1;
	@%p318 bra 	$L__BB17_269;
	mul.wide.s32 	%rd743, %r1596, 8;
	add.s64 	%rd744, %rd8, %rd743;
	ld.f64 	%fd329, [%rd744];
	mul.wide.s32 	%rd745, %r1597, 8;
	add.s64 	%rd746, %rd8, %rd745;
	ld.f64 	%fd330, [%rd746];
	setp.lt.f64 	%p629, %fd329, %fd330;
$L__BB17_269:
	selp.b32 	%r1549, %r1596, %r1597, %p629;
	selp.u32 	%r925, 1, 0, %p629;
	add.s32 	%r422, %r415, %r925;
	not.pred 	%p319, %p629;
	selp.u32 	%r926, 1, 0, %p319;
	add.s32 	%r423, %r416, %r926;
	@%p629 bra 	$L__BB17_271;
	shl.b32 	%r927, %r423, 2;
	mov.u32 	%r928, _ZZN3cub18CUB_300001_SM_10006detail10merge_sort30DeviceMergeSortBlockSortKernelINS2_10policy_hubIN6thrust24THRUST_300001_SM_1000_NS10device_ptrIiEEE9Policy600ES8_PNS0_8NullTypeES8_SC_m4cmpdiSB_EEvbT0_T1_T2_T3_T4_PT6_PT7_T5_NS1_7vsmem_tEE19static_temp_storage;
	add.s32 	%r929, %r928, %r927;
	ld.shared.u32 	%r1597, [%r929];
	bra.uni 	$L__BB17_272;
$L__BB17_271:
	shl.b32 	%r930, %r422, 2;
	mov.u32 	%r931, _ZZN3cub18CUB_300001_SM_10006detail10merge_sort30DeviceMergeSortBlockSortKernelINS2_10policy_hubIN6thrust24THRUST_300001_SM_1000_NS10device_ptrIiEEE9Policy600ES8_PNS0_8NullTypeES8_SC_m4cmpdiSB_EEvbT0_T1_T2_T3_T4_PT6_PT7_T5_NS1_7vsmem_tEE19static_temp_storage;
	add.s32 	%r932, %r931, %r930;
	ld.shared.u32 	%r1596, [%r932];
$L__BB17_272:
	setp.ge.s32 	%p321, %r422, %r324;
	mov.pred 	%p630, 0;
	@%p321 bra 	$L__BB17_275;
	setp.ge.s32 	%p323, %r423, %r323;
	mov.pred 	%p630, -1;
	@%p323 bra 	$L__BB17_275;
	mul.wide.s32 	%rd747, %r1596, 8;
	add.s64 	%rd748, %rd8, %rd747;
	ld.f64 	%fd331, [%rd748];
	mul.wide.s32 	%rd749, %r1597, 8;
	add.s64 	%rd750, %rd8, %rd749;
	ld.f64 	%fd332, [%rd750];
	setp.lt.f64 	%p630, %fd331, %fd332;
$L__BB17_275:
	selp.b32 	%r1551, %r1596, %r1597, %p630;
	selp.u32 	%r933, 1, 0, %p630;
	add.s32 	%r429, %r422, %r933;
	not.pred 	%p324, %p630;
	selp.u32 	%r934, 1, 0, %p324;
	add.s32 	%r430, %r423, %r934;
	@%p630 bra 	$L__BB17_277;
	shl.b32 	%r935, %r430, 2;
	mov.u32 	%r936, _ZZN3cub18CUB_300001_SM_10006detail10merge_sort30DeviceMergeSortBlockSortKernelINS2_10policy_hubIN6thrust24THRUST_300001_SM_1000_NS10device_ptrIiEEE9Policy600ES8_PNS0_8NullTypeES8_SC_m4cmpdiSB_EEvbT0_T1_T2_T3_T4_PT6_PT7_T5_NS1_7vsmem_tEE19static_temp_storage;
	add.s32 	%r937, %r936, %r935;
	ld.shared.u32 	%r1597, [%r937];
	bra.uni 	$L__BB17_278;
$L__BB17_277:
	shl.b32 	%r938, %r429, 2;
	mov.u32 	%r939, _ZZN3cub18CUB_300001_SM_10006detail10merge_sort30DeviceMergeSortBlockSortKernelINS2_10policy_hubIN6thrust24THRUST_300001_SM_1000_NS10device_ptrIiEEE9Policy600ES8_PNS0_8NullTypeES8_SC_m4cmpdiSB_EEvbT0_T1_T2_T3_T4_PT6_PT7_T5_NS1_7vsmem_tEE19static_temp_storage;
	add.s32 	%r940, %r939, %r938;
	ld.shared.u32 	%r1596, [%r940];
$L__BB17_278:
	setp.ge.s32 	%p326, %r429, %r324;
	mov.pred 	%p631, 0;
	@%p326 bra 	$L__BB17_281;
	setp.ge.s32 	%p328, %r430, %r323;
	mov.pred 	%p631, -1;
	@%p328 bra 	$L__BB17_281;
	mul.wide.s32 	%rd751, %r1596, 8;
	add.s64 	%rd752, %rd8, %rd751;
	ld.f64 	%fd333, [%rd752];
	mul.wide.s32 	%rd753, %r1597, 8;
	add.s64 	%rd754, %rd8, %rd753;
	ld.f64 	%fd334, [%rd754];
	setp.lt.f64 	%p631, %fd333, %fd334;
$L__BB17_281:
	selp.b32 	%r1553, %r1596, %r1597, %p631;
	selp.u32 	%r941, 1, 0, %p631;
	add.s32 	%r436, %r429, %r941;
	not.pred 	%p329, %p631;
	selp.u32 	%r942, 1, 0, %p329;
	add.s32 	%r437, %r430, %r942;
	@%p631 bra 	$L__BB17_283;
	shl.b32 	%r943, %r437, 2;
	mov.u32 	%r944, _ZZN3cub18CUB_300001_SM_10006detail10merge_sort30DeviceMergeSortBlockSortKernelINS2_10policy_hubIN6thrust24THRUST_300001_SM_1000_NS10device_ptrIiEEE9Policy600ES8_PNS0_8NullTypeES8_SC_m4cmpdiSB_EEvbT0_T1_T2_T3_T4_PT6_PT7_T5_NS1_7vsmem_tEE19static_temp_storage;
	add.s32 	%r945, %r944, %r943;
	ld.shared.u32 	%r1597, [%r945];
	bra.uni 	$L__BB17_284;
$L__BB17_283:
	shl.b32 	%r946, %r436, 2;
	mov.u32 	%r947, _ZZN3cub18CUB_300001_SM_10006detail10merge_sort30DeviceMergeSortBlockSortKernelINS2_10policy_hubIN6thrust24THRUST_300001_SM_1000_NS10device_ptrIiEEE9Policy600ES8_PNS0_8NullTypeES8_SC_m4cmpdiSB_EEvbT0_T1_T2_T3_T4_PT6_PT7_T5_NS1_7vsmem_tEE19static_temp_storage;
	add.s32 	%r948, %r947, %r946;
	ld.shared.u32 	%r1596, [%r948];
$L__BB17_284:
	setp.ge.s32 	%p331, %r436, %r324;
	mov.pred 	%p632, 0;
	@%p331 bra 	$L__BB17_287;
	setp.ge.s32 	%p333, %r437, %r323;
	mov.pred 	%p632, -1;
	@%p333 bra 	$L__BB17_287;
	mul.wide.s32 	%rd755, %r1596, 8;
	add.s64 	%rd756, %rd8, %rd755;
	ld.f64 	%fd335, [%rd756];
	mul.wide.s32 	%rd757, %r1597, 8;
	add.s64 	%rd758, %rd8, %rd757;
	ld.f64 	%fd336, [%rd758];
	setp.lt.f64 	%p632, %fd335, %fd336;
$L__BB17_287:
	selp.b32 	%r1555, %r1596, %r1597, %p632;
	selp.u32 	%r949, 1, 0, %p632;
	add.s32 	%r443, %r436, %r949;
	not.pred 	%p334, %p632;
	selp.u32 	%r950, 1, 0, %p334;
	add.s32 	%r444, %r437, %r950;
	@%p632 bra 	$L__BB17_289;
	shl.b32 	%r951, %r444, 2;
	mov.u32 	%r952, _ZZN3cub18CUB_300001_SM_10006detail10merge_sort30DeviceMergeSortBlockSortKernelINS2_10policy_hubIN6thrust24THRUST_300001_SM_1000_NS10device_ptrIiEEE9Policy600ES8_PNS0_8NullTypeES8_SC_m4cmpdiSB_EEvbT0_T1_T2_T3_T4_PT6_PT7_T5_NS1_7vsmem_tEE19static_temp_storage;
	add.s32 	%r953, %r952, %r951;
	ld.shared.u32 	%r1597, [%r953];
	bra.uni 	$L__BB17_290;
$L__BB17_289:
	shl.b32 	%r954, %r443, 2;
	mov.u32 	%r955, _ZZN3cub18CUB_300001_SM_10006detail10merge_sort30DeviceMergeSortBlockSortKernelINS2_10policy_hubIN6thrust24THRUST_300001_SM_1000_NS10device_ptrIiEEE9Policy600ES8_PNS0_8NullTypeES8_SC_m4cmpdiSB_EEvbT0_T1_T2_T3_T4_PT6_PT7_T5_NS1_7vsmem_tEE19static_temp_storage;
	add.s32 	%r956, %r955, %r954;
	ld.shared.u32 	%r1596, [%r956];
$L__BB17_290:
	setp.ge.s32 	%p335, %r443, %r324;
	mov.u32 	%r1627, %r1597;
	@%p335 bra 	$L__BB17_293;
	setp.ge.s32 	%p336, %r444, %r323;
	mov.u32 	%r1627, %r1596;
	@%p336 bra 	$L__BB17_293;
	mul.wide.s32 	%rd759, %r1596, 8;
	add.s64 	%rd760, %rd8, %rd759;
	ld.f64 	%fd337, [%rd760];
	mul.wide.s32 	%rd761, %r1597, 8;
	add.s64 	%rd762, %rd8, %rd761;
	ld.f64 	%fd338, [%rd762];
	setp.lt.f64 	%p337, %fd337, %fd338;
	selp.b32 	%r1627, %r1596, %r1597, %p337;
$L__BB17_293:
	shl.b32 	%r1591, %r320, 1;
	setp.lt.u32 	%p338, %r320, 129;
	@%p338 bra 	$L__BB17_191;
	ld.param.s8 	%rs2, [_ZN3cub18CUB_300001_SM_10006detail10merge_sort30DeviceMergeSortBlockSortKernelINS2_10policy_hubIN6thrust24THRUST_300001_SM_1000_NS10device_ptrIiEEE9Policy600ES8_PNS0_8NullTypeES8_SC_m4cmpdiSB_EEvbT0_T1_T2_T3_T4_PT6_PT7_T5_NS1_7vsmem_tE_param_0];
	add.s32 	%r452, %r176, 32;
	add.s32 	%r453, %r176, 416;
	add.s32 	%r454, %r176, 448;
	add.s32 	%r455, %r176, 64;
	add.s32 	%r456, %r176, 480;
	add.s32 	%r457, %r176, 96;
	add.s32 	%r458, %r176, 128;
	add.s32 	%r459, %r176, 160;
	add.s32 	%r460, %r176, 192;
	bar.sync 	0;
	setp.eq.s16 	%p339, %rs2, 0;
	@%p339 bra 	$L__BB17_331;
	st.shared.u32 	[%r219], %r1590;
	st.shared.u32 	[%r219+4], %r1572;
	st.shared.u32 	[%r219+8], %r1529;
	st.shared.u32 	[%r219+12], %r1531;
	st.shared.u32 	[%r219+16], %r1533;
	st.shared.u32 	[%r219+20], %r1535;
	st.shared.u32 	[%r219+24], %r1537;
	st.shared.u32 	[%r219+28], %r1539;
	st.shared.u32 	[%r219+32], %r1541;
	st.shared.u32 	[%r219+36], %r1543;
	st.shared.u32 	[%r219+40], %r1545;
	st.shared.u32 	[%r219+44], %r1547;
	st.shared.u32 	[%r219+48], %r1549;
	st.shared.u32 	[%r219+52], %r1551;
	st.shared.u32 	[%r219+56], %r1553;
	st.shared.u32 	[%r219+60], %r1555;
	st.shared.u32 	[%r219+64], %r1627;
	bar.warp.sync 	-1;
	ld.shared.u32 	%r461, [%r218];
	ld.shared.u32 	%r462, [%r218+128];
	ld.shared.u32 	%r463, [%r218+256];
	ld.shared.u32 	%r464, [%r218+384];
	ld.shared.u32 	%r465, [%r218+512];
	ld.shared.u32 	%r466, [%r218+640];
	ld.shared.u32 	%r467, [%r218+768];
	ld.shared.u32 	%r468, [%r218+896];
	ld.shared.u32 	%r469, [%r218+1024];
	ld.shared.u32 	%r470, [%r218+1152];
	ld.shared.u32 	%r471, [%r218+1280];
	ld.shared.u32 	%r472, [%r218+1408];
	ld.shared.u32 	%r473, [%r218+1536];
	ld.shared.u32 	%r474, [%r218+1664];
	ld.shared.u32 	%r475, [%r218+1792];
	ld.shared.u32 	%r476, [%r218+1920];
	ld.shared.u32 	%r477, [%r218+2048];
	setp.eq.s32 	%p340, %r174, 0;
	@%p340 bra 	$L__BB17_296;
	bra.uni 	$L__BB17_297;
$L__BB17_296:
	st.volatile.shared.u32 	[_ZZN3cub18CUB_300001_SM_10006detail10merge_sort30DeviceMergeSortBlockSortKernelINS2_10policy_hubIN6thrust24THRUST_300001_SM_1000_NS10device_ptrIiEEE9Policy600ES8_PNS0_8NullTypeES8_SC_m4cmpdiSB_EEvbT0_T1_T2_T3_T4_PT6_PT7_T5_NS1_7vsmem_tEE19static_temp_storage+17408], %r173;
$L__BB17_297:
	bar.sync 	0;
	ld.volatile.shared.u32 	%r495, [_ZZN3cub18CUB_300001_SM_10006detail10merge_sort30DeviceMergeSortBlockSortKernelINS2_10policy_hubIN6thrust24THRUST_300001_SM_1000_NS10device_ptrIiEEE9Policy600ES8_PNS0_8NullTypeES8_SC_m4cmpdiSB_EEvbT0_T1_T2_T3_T4_PT6_PT7_T5_NS1_7vsmem_tEE19static_temp_storage+17408];
	mov.u32 	%r957, %tid.x;
	and.b32  	%r958, %r957, 992;
	mul.lo.s32 	%r959, %r958, 17;
	cvt.u64.u32 	%rd763, %r959;
	and.b32  	%r960, %r957, 31;
	cvt.u64.u32 	%rd764, %r960;
	add.s64 	%rd765, %rd4, %rd764;
	add.s64 	%rd766, %rd765, %rd763;
	setp.ge.s32 	%p341, %r176, %r495;
	shl.b64 	%rd767, %rd766, 2;
	add.s64 	%rd9, %rd3, %rd767;
	@%p341 bra 	$L__BB17_299;
	st.global.u32 	[%rd9], %r461;
$L__BB17_299:
	setp.ge.s32 	%p342, %r452, %r495;
	@%p342 bra 	$L__BB17_301;
	st.global.u32 	[%rd9+128], %r462;
$L__BB17_301:
	setp.ge.s32 	%p343, %r455, %r495;
	@%p343 bra 	$L__BB17_303;
	st.global.u32 	[%rd9+256], %r463;
$L__BB17_303:
	setp.ge.s32 	%p344, %r457, %r495;
	@%p344 bra 	$L__BB17_305;
	st.global.u32 	[%rd9+384], %r464;
$L__BB17_305:
	setp.ge.s32 	%p345, %r458, %r495;
	@%p345 bra 	$L__BB17_307;
	st.global.u32 	[%rd9+512], %r465;
$L__BB17_307:
	setp.ge.s32 	%p346, %r459, %r495;
	@%p346 bra 	$L__BB17_309;
	st.global.u32 	[%rd9+640], %r466;
$L__BB17_309:
	setp.ge.s32 	%p347, %r460, %r495;
	@%p347 bra 	$L__BB17_311;
	st.global.u32 	[%rd9+768], %r467;
$L__BB17_311:
	setp.ge.s32 	%p348, %r191, %r495;
	@%p348 bra 	$L__BB17_313;
	st.global.u32 	[%rd9+896], %r468;
$L__BB17_313:
	setp.ge.s32 	%p349, %r194, %r495;
	@%p349 bra 	$L__BB17_315;
	st.global.u32 	[%rd9+1024], %r469;
$L__BB17_315:
	setp.ge.s32 	%p350, %r197, %r495;
	@%p350 bra 	$L__BB17_317;
	st.global.u32 	[%rd9+1152], %r470;
$L__BB17_317:
	setp.ge.s32 	%p351, %r200, %r495;
	@%p351 bra 	$L__BB17_319;
	st.global.u32 	[%rd9+1280], %r471;
$L__BB17_319:
	setp.ge.s32 	%p352, %r203, %r495;
	@%p352 bra 	$L__BB17_321;
	st.global.u32 	[%rd9+1408], %r472;
$L__BB17_321:
	setp.ge.s32 	%p353, %r206, %r495;
	@%p353 bra 	$L__BB17_323;
	st.global.u32 	[%rd9+1536], %r473;
$L__BB17_323:
	setp.ge.s32 	%p354, %r453, %r495;
	@%p354 bra 	$L__BB17_325;
	st.global.u32 	[%rd9+1664], %r474;
$L__BB17_325:
	setp.ge.s32 	%p355, %r454, %r495;
	@%p355 bra 	$L__BB17_327;
	st.global.u32 	[%rd9+1792], %r475;
$L__BB17_327:
	setp.ge.s32 	%p356, %r456, %r495;
	@%p356 bra 	$L__BB17_329;
	st.global.u32 	[%rd9+1920], %r476;
$L__BB17_329:
	setp.ge.s32 	%p357, %r215, %r495;
	@%p357 bra 	$L__BB17_367;
	st.global.u32 	[%rd9+2048], %r477;
	bra.uni 	$L__BB17_367;
$L__BB17_331:
	st.shared.u32 	[%r219], %r1590;
	st.shared.u32 	[%r219+4], %r1572;
	st.shared.u32 	[%r219+8], %r1529;
	st.shared.u32 	[%r219+12], %r1531;
	st.shared.u32 	[%r219+16], %r1533;
	st.shared.u32 	[%r219+20], %r1535;
	st.shared.u32 	[%r219+24], %r1537;
	st.shared.u32 	[%r219+28], %r1539;
	st.shared.u32 	[%r219+32], %r1541;
	st.shared.u32 	[%r219+36], %r1543;
	st.shared.u32 	[%r219+40], %r1545;
	st.shared.u32 	[%r219+44], %r1547;
	st.shared.u32 	[%r219+48], %r1549;
	st.shared.u32 	[%r219+52], %r1551;
	st.shared.u32 	[%r219+56], %r1553;
	st.shared.u32 	[%r219+60], %r1555;
	st.shared.u32 	[%r219+64], %r1627;
	bar.warp.sync 	-1;
	ld.shared.u32 	%r478, [%r218];
	ld.shared.u32 	%r479, [%r218+128];
	ld.shared.u32 	%r480, [%r218+256];
	ld.shared.u32 	%r481, [%r218+384];
	ld.shared.u32 	%r482, [%r218+512];
	ld.shared.u32 	%r483, [%r218+640];
	ld.shared.u32 	%r484, [%r218+768];
	ld.shared.u32 	%r485, [%r218+896];
	ld.shared.u32 	%r486, [%r218+1024];
	ld.shared.u32 	%r487, [%r218+1152];
	ld.shared.u32 	%r488, [%r218+1280];
	ld.shared.u32 	%r489, [%r218+1408];
	ld.shared.u32 	%r490, [%r218+1536];
	ld.shared.u32 	%r491, [%r218+1664];
	ld.shared.u32 	%r492, [%r218+1792];
	ld.shared.u32 	%r493, [%r218+1920];
	ld.shared.u32 	%r494, [%r218+2048];
	setp.eq.s32 	%p358, %r174, 0;
	@%p358 bra 	$L__BB17_332;
	bra.uni 	$L__BB17_333;
$L__BB17_332:
	st.volatile.shared.u32 	[_ZZN3cub18CUB_300001_SM_10006detail10merge_sort30DeviceMergeSortBlockSortKernelINS2_10policy_hubIN6thrust24THRUST_300001_SM_1000_NS10device_ptrIiEEE9Policy600ES8_PNS0_8NullTypeES8_SC_m4cmpdiSB_EEvbT0_T1_T2_T3_T4_PT6_PT7_T5_NS1_7vsmem_tEE19static_temp_storage+17408], %r173;
$L__BB17_333:
	bar.sync 	0;
	ld.volatile.shared.u32 	%r496, [_ZZN3cub18CUB_300001_SM_10006detail10merge_sort30DeviceMergeSortBlockSortKernelINS2_10policy_hubIN6thrust24THRUST_300001_SM_1000_NS10device_ptrIiEEE9Policy600ES8_PNS0_8NullTypeES8_SC_m4cmpdiSB_EEvbT0_T1_T2_T3_T4_PT6_PT7_T5_NS1_7vsmem_tEE19static_temp_storage+17408];
	setp.ge.s32 	%p359, %r176, %r496;
	@%p359 bra 	$L__BB17_335;
	cvt.u64.u32 	%rd768, %r176;
	add.s64 	%rd769, %rd4, %rd768;
	shl.b64 	%rd770, %rd769, 2;
	add.s64 	%rd771, %rd1, %rd770;
	st.global.u32 	[%rd771], %r478;
$L__BB17_335:
	setp.ge.s32 	%p360, %r452, %r496;
	@%p360 bra 	$L__BB17_337;
	cvt.u64.u32 	%rd772, %r176;
	add.s64 	%rd773, %rd4, %rd772;
	shl.b64 	%rd774, %rd773, 2;
	add.s64 	%rd775, %rd1, %rd774;
	st.global.u32 	[%rd775+128], %r479;
$L__BB17_337:
	setp.ge.s32 	%p361, %r455, %r496;
	@%p361 bra 	$L__BB17_339;
	cvt.u64.u32 	%rd776, %r176;
	add.s64 	%rd777, %rd4, %rd776;
	shl.b64 	%rd778, %rd777, 2;
	add.s64 	%rd779, %rd1, %rd778;
	st.global.u32 	[%rd779+256], %r480;
$L__BB17_339:
	setp.ge.s32 	%p362, %r457, %r496;
	@%p362 bra 	$L__BB17_341;
	cvt.u64.u32 	%rd780, %r176;
	add.s64 	%rd781, %rd4, %rd780;
	shl.b64 	%rd782, %rd781, 2;
	add.s64 	%rd783, %rd1, %rd782;
	st.global.u32 	[%rd783+384], %r481;
$L__BB17_341:
	setp.ge.s32 	%p363, %r458, %r496;
	@%p363 bra 	$L__BB17_343;
	cvt.u64.u32 	%rd784, %r176;
	add.s64 	%rd785, %rd4, %rd784;
	shl.b64 	%rd786, %rd785, 2;
	add.s64 	%rd787, %rd1, %rd786;
	st.global.u32 	[%rd787+512], %r482;
$L__BB17_343:
	setp.ge.s32 	%p364, %r459, %r496;
	@%p364 bra 	$L__BB17_345;
	cvt.u64.u32 	%rd788, %r176;
	add.s64 	%rd789, %rd4, %rd788;
	shl.b64 	%rd790, %rd789, 2;
	add.s64 	%rd791, %rd1, %rd790;
	st.global.u32 	[%rd791+640], %r483;
$L__BB17_345:
	setp.ge.s32 	%p365, %r460, %r496;
	@%p365 bra 	$L__BB17_347;
	cvt.u64.u32 	%rd792, %r176;
	add.s64 	%rd793, %rd4, %rd792;
	shl.b64 	%rd794, %rd793, 2;
	add.s64 	%rd795, %rd1, %rd794;
	st.global.u32 	[%rd795+768], %r484;
$L__BB17_347:
	setp.ge.s32 	%p366, %r191, %r496;
	@%p366 bra 	$L__BB17_349;
	cvt.u64.u32 	%rd796, %r176;
	add.s64 	%rd797, %rd4, %rd796;
	shl.b64 	%rd798, %rd797, 2;
	add.s64 	%rd799, %rd1, %rd798;
	st.global.u32 	[%rd799+896], %r485;
$L__BB17_349:
	setp.ge.s32 	%p367, %r194, %r496;
	@%p367 bra 	$L__BB17_351;
	cvt.u64.u32 	%rd800, %r176;
	add.s64 	%rd801, %rd4, %rd800;
	shl.b64 	%rd802, %rd801, 2;
	add.s64 	%rd803, %rd1, %rd802;
	st.global.u32 	[%rd803+1024], %r486;
$L__BB17_351:
	setp.ge.s32 	%p368, %r197, %r496;
	@%p368 bra 	$L__BB17_353;
	cvt.u64.u32 	%rd804, %r176;
	add.s64 	%rd805, %rd4, %rd804;
	shl.b64 	%rd806, %rd805, 2;
	add.s64 	%rd807, %rd1, %rd806;
	st.global.u32 	[%rd807+1152], %r487;
$L__BB17_353:
	setp.ge.s32 	%p369, %r200, %r496;
	@%p369 bra 	$L__BB17_355;
	cvt.u64.u32 	%rd808, %r176;
	add.s64 	%rd809, %rd4, %rd808;
	shl.b64 	%rd810, %rd809, 2;
	add.s64 	%rd811, %rd1, %rd810;
	st.global.u32 	[%rd811+1280], %r488;
$L__BB17_355:
	setp.ge.s32 	%p370, %r203, %r496;
	@%p370 bra 	$L__BB17_357;
	cvt.u64.u32 	%rd812, %r176;
	add.s64 	%rd813, %rd4, %rd812;
	shl.b64 	%rd814, %rd813, 2;
	add.s64 	%rd815, %rd1, %rd814;
	st.global.u32 	[%rd815+1408], %r489;
$L__BB17_357:
	setp.ge.s32 	%p371, %r206, %r496;
	@%p371 bra 	$L__BB17_359;
	cvt.u64.u32 	%rd816, %r176;
	add.s64 	%rd817, %rd4, %rd816;
	shl.b64 	%rd818, %rd817, 2;
	add.s64 	%rd819, %rd1, %rd818;
	st.global.u32 	[%rd819+1536], %r490;
$L__BB17_359:
	setp.ge.s32 	%p372, %r453, %r496;
	@%p372 bra 	$L__BB17_361;
	cvt.u64.u32 	%rd820, %r176;
	add.s64 	%rd821, %rd4, %rd820;
	shl.b64 	%rd822, %rd821, 2;
	add.s64 	%rd823, %rd1, %rd822;
	st.global.u32 	[%rd823+1664], %r491;
$L__BB17_361:
	setp.ge.s32 	%p373, %r454, %r496;
	@%p373 bra 	$L__BB17_363;
	cvt.u64.u32 	%rd824, %r176;
	add.s64 	%rd825, %rd4, %rd824;
	shl.b64 	%rd826, %rd825, 2;
	add.s64 	%rd827, %rd1, %rd826;
	st.global.u32 	[%rd827+1792], %r492;
$L__BB17_363:
	setp.ge.s32 	%p374, %r456, %r496;
	@%p374 bra 	$L__BB17_365;
	cvt.u64.u32 	%rd828, %r176;
	add.s64 	%rd829, %rd4, %rd828;
	shl.b64 	%rd830, %rd829, 2;
	add.s64 	%rd831, %rd1, %rd830;
	st.global.u32 	[%rd831+1920], %r493;
$L__BB17_365:
	setp.ge.s32 	%p375, %r215, %r496;
	@%p375 bra 	$L__BB17_367;
	cvt.u64.u32 	%rd832, %r176;
	add.s64 	%rd833, %rd4, %rd832;
	shl.b64 	%rd834, %rd833, 2;
	add.s64 	%rd835, %rd1, %rd834;
	st.global.u32 	[%rd835+2048], %r494;
$L__BB17_367:
	ret;

}
	// .globl	_ZN3cub18CUB_300001_SM_10006detail10merge_sort30DeviceMergeSortPartitionKernelIN6thrust24THRUST_300001_SM_1000_NS10device_ptrIiEEm4cmpdiEEvbT_PT2_T0_SC_PSC_T1_SC_i
.visible .entry _ZN3cub18CUB_300001_SM_10006detail10merge_sort30DeviceMergeSortPartitionKernelIN6thrust24THRUST_300001_SM_1000_NS10device_ptrIiEEm4cmpdiEEvbT_PT2_T0_SC_PSC_T1_SC_i(
	.param .u8 _ZN3cub18CUB_300001_SM_10006detail10merge_sort30DeviceMergeSortPartitionKernelIN6thrust24THRUST_300001_SM_1000_NS10device_ptrIiEEm4cmpdiEEvbT_PT2_T0_SC_PSC_T1_SC_i_param_0,
	.param .align 8 .b8 _ZN3cub18CUB_300001_SM_10006detail10merge_sort30DeviceMergeSortPartitionKernelIN6thrust24THRUST_300001_SM_1000_NS10device_ptrIiEEm4cmpdiEEvbT_PT2_T0_SC_PSC_T1_SC_i_param_1[8],
	.param .u64 .ptr .align 1 _ZN3cub18CUB_300001_SM_10006detail10merge_sort30DeviceMergeSortPartitionKernelIN6thrust24THRUST_300001_SM_1000_NS10device_ptrIiEEm4cmpdiEEvbT_PT2_T0_SC_PSC_T1_SC_i_param_2,
	.param .u64 _ZN3cub18CUB_300001_SM_10006detail10merge_sort30DeviceMergeSortPartitionKernelIN6thrust24THRUST_300001_SM_1000_NS10device_ptrIiEEm4cmpdiEEvbT_PT2_T0_SC_PSC_T1_SC_i_param_3,
	.param .u64 _ZN3cub18CUB_300001_SM_10006detail10merge_sort30DeviceMergeSortPartitionKernelIN6thrust24THRUST_300001_SM_1000_NS10device_ptrIiEEm4cmpdiEEvbT_PT2_T0_SC_PSC_T1_SC_i_param_4,
	.param .u64 .ptr .align 1 _ZN3cub18CUB_300001_SM_10006detail10merge_sort30DeviceMergeSortPartitionKernelIN6thrust24THRUST_300001_SM_1000_NS10device_ptrIiEEm4cmpdiEEvbT_PT2_T0_SC_PSC_T1_SC_i_param_5,
	.param .align 1 .b8 _ZN3cub18CUB_300001_SM_10006detail10merge_sort30DeviceMergeSortPartitionKernelIN6thrust24THRUST_300001_SM_1000_NS10device_ptrIiEEm4cmpdiEEvbT_PT2_T0_SC_PSC_T1_SC_i_param_6[1],
	.param .u64 _ZN3cub18CUB_300001_SM_10006detail10merge_sort30DeviceMergeSortPartitionKernelIN6thrust24THRUST_300001_SM_1000_NS10device_ptrIiEEm4cmpdiEEvbT_PT2_T0_SC_PSC_T1_SC_i_param_7,
	.param .u32 _ZN3cub18CUB_300001_SM_10006detail10merge_sort30DeviceMergeSortPartitionKernelIN6thrust24THRUST_300001_SM_1000_NS10device_ptrIiEEm4cmpdiEEvbT_PT2_T0_SC_PSC_T1_SC_i_param_8
)
{
	.reg .pred 	%p<10>;
	.reg .b16 	%rs<2>;
	.reg .b32 	%r<10>;
	.reg .b64 	%rd<96>;
	.reg .b64 	%fd<5>;

	ld.param.u64 	%rd29, [_ZN3cub18CUB_300001_SM_10006detail10merge_sort30DeviceMergeSortPartitionKernelIN6thrust24THRUST_300001_SM_1000_NS10device_ptrIiEEm4cmpdiEEvbT_PT2_T0_SC_PSC_T1_SC_i_param_1];
	ld.param.s8 	%rs1, [_ZN3cub18CUB_300001_SM_10006detail10merge_sort30DeviceMergeSortPartitionKernelIN6thrust24THRUST_300001_SM_1000_NS10device_ptrIiEEm4cmpdiEEvbT_PT2_T0_SC_PSC_T1_SC_i_param_0];
	ld.param.u64 	%rd30, [_ZN3cub18CUB_300001_SM_10006detail10merge_sort30DeviceMergeSortPartitionKernelIN6thrust24THRUST_300001_SM_1000_NS10device_ptrIiEEm4cmpdiEEvbT_PT2_T0_SC_PSC_T1_SC_i_param_2];
	ld.param.u64 	%rd31, [_ZN3cub18CUB_300001_SM_10006detail10merge_sort30DeviceMergeSortPartitionKernelIN6thrust24THRUST_300001_SM_1000_NS10device_ptrIiEEm4cmpdiEEvbT_PT2_T0_SC_PSC_T1_SC_i_param_3];
	ld.param.u64 	%rd32, [_ZN3cub18CUB_300001_SM_10006detail10merge_sort30DeviceMergeSortPartitionKernelIN6thrust24THRUST_300001_SM_1000_NS10device_ptrIiEEm4cmpdiEEvbT_PT2_T0_SC_PSC_T1_SC_i_param_4];
	ld.param.u64 	%rd34, [_ZN3cub18CUB_300001_SM_10006detail10merge_sort30DeviceMergeSortPartitionKernelIN6thrust24THRUST_300001_SM_1000_NS10device_ptrIiEEm4cmpdiEEvbT_PT2_T0_SC_PSC_T1_SC_i_param_5];
	ld.param.u64 	%rd33, [_ZN3cub18CUB_300001_SM_10006detail10merge_sort30DeviceMergeSortPartitionKernelIN6thrust24THRUST_300001_SM_1000_NS10device_ptrIiEEm4cmpdiEEvbT_PT2_T0_SC_PSC_T1_SC_i_param_7];
	ld.param.u32 	%r1, [_ZN3cub18CUB_300001_SM_10006detail10merge_sort30DeviceMergeSortPartitionKernelIN6thrust24THRUST_300001_SM_1000_NS10device_ptrIiEEm4cmpdiEEvbT_PT2_T0_SC_PSC_T1_SC_i_param_8];
	cvta.to.global.u64 	%rd1, %rd34;
	mov.u32 	%r2, %ntid.x;
	mov.u32 	%r3, %ctaid.x;
	mov.u32 	%r4, %tid.x;
	mad.lo.s32 	%r5, %r2, %r3, %r4;
	cvt.u64.u32 	%rd2, %r5;
	setp.le.u64 	%p1, %rd32, %rd2;
	@%p1 bra 	$L__BB18_11;
	shr.u64 	%rd35, %rd33, 1;
	add.s64 	%rd4, %rd33, 4294967295;
	neg.s64 	%rd36, %rd33;
	and.b64  	%rd37, %rd36, %rd2;
	cvt.s64.s32 	%rd5, %r1;
	mul.lo.s64 	%rd38, %rd37, %rd5;
	mul.lo.s64 	%rd39, %rd35, %rd5;
	min.u64 	%rd6, %rd38, %rd31;
	not.b64 	%rd40, %rd38;
	min.u64 	%rd41, %rd39, %rd40;
	add.s64 	%rd42, %rd41, %rd38;
	min.u64 	%rd7, %rd42, %rd31;
	not.b64 	%rd43, %rd7;
	min.u64 	%rd44, %rd39, %rd43;
	add.s64 	%rd45, %rd44, %rd7;
	min.u64 	%rd8, %rd45, %rd31;
	// begin inline asm
	griddepcontrol.wait;
	// end inline asm
	add.s64 	%rd46, %rd2, 1;
	setp.ne.s64 	%p2, %rd46, %rd32;
	@%p2 bra 	$L__BB18_3;
	shl.b64 	%rd89, %rd2, 3;
	add.s64 	%rd90, %rd1, %rd89;
	st.global.u64 	[%rd90], %rd7;
	bra.uni 	$L__BB18_11;
$L__BB18_3:
	sub.s64 	%rd47, %rd8, %rd6;
	and.b64  	%rd48, %rd4, %rd2;
	mul.lo.s64 	%rd49, %rd48, %rd5;
	min.u64 	%rd9, %rd49, %rd47;
	setp.eq.s16 	%p3, %rs1, 0;
	@%p3 bra 	$L__BB18_7;
	sub.s64 	%rd50, %rd7, %rd6;
	sub.s64 	%rd51, %rd8, %rd7;
	max.u64 	%rd52, %rd9, %rd51;
	sub.s64 	%rd95, %rd52, %rd51;
	min.u64 	%rd91, %rd50, %rd9;
	setp.ge.u64 	%p4, %rd95, %rd91;
	@%p4 bra 	$L__BB18_10;
	cvta.to.global.u64 	%rd12, %rd29;
	add.s64 	%rd13, %rd9, %rd7;
	ld.global.u64 	%rd14, [a_d];
$L__BB18_6:
	sub.s64 	%rd53, %rd91, %rd95;
	shr.u64 	%rd54, %rd53, 1;
	add.s64 	%rd55, %rd54, %rd95;
	add.s64 	%rd56, %rd55, %rd6;
	shl.b64 	%rd57, %rd56, 2;
	add.s64 	%rd58, %rd12, %rd57;
	ld.global.u32 	%r6, [%rd58];
	not.b64 	%rd59, %rd55;
	add.s64 	%rd60, %rd13, %rd59;
	shl.b64 	%rd61, %rd60, 2;
	add.s64 	%rd62, %rd12, %rd61;
	ld.global.u32 	%r7, [%rd62];
	mul.wide.s32 	%rd63, %r7, 8;
	add.s64 	%rd64, %rd14, %rd63;
	ld.f64 	%fd1, [%rd64];
	mul.wide.s32 	%rd65, %r6, 8;
	add.s64 	%rd66, %rd14, %rd65;
	ld.f64 	%fd2, [%rd66];
	setp.geu.f64 	%p5, %fd1, %fd2;
	add.s64 	%rd67, %rd55, 1;
	selp.b64 	%rd95, %rd67, %rd95, %p5;
	selp.b64 	%rd91, %rd91, %rd55, %p5;
	setp.lt.u64 	%p6, %rd95, %rd91;
	@%p6 bra 	$L__BB18_6;
	bra.uni 	$L__BB18_10;
$L__BB18_7:
	sub.s64 	%rd68, %rd7, %rd6;
	sub.s64 	%rd69, %rd8, %rd7;
	max.u64 	%rd70, %rd9, %rd69;
	sub.s64 	%rd95, %rd70, %rd69;
	min.u64 	%rd93, %rd68, %rd9;
	setp.ge.u64 	%p7, %rd95, %rd93;
	@%p7 bra 	$L__BB18_10;
	cvta.to.global.u64 	%rd21, %rd30;
	add.s64 	%rd22, %rd9, %rd7;
	ld.global.u64 	%rd23, [a_d];
$L__BB18_9:
	sub.s64 	%rd71, %rd93, %rd95;
	shr.u64 	%rd72, %rd71, 1;
	add.s64 	%rd73, %rd72, %rd95;
	add.s64 	%rd74, %rd73, %rd6;
	shl.b64 	%rd75, %rd74, 2;
	add.s64 	%rd76, %rd21, %rd75;
	ld.global.u32 	%r8, [%rd76];
	not.b64 	%rd77, %rd73;
	add.s64 	%rd78, %rd22, %rd77;
	shl.b64 	%rd79, %rd78, 2;
	add.s64 	%rd80, %rd21, %rd79;
	ld.global.u32 	%r9, [%rd80];
	mul.wide.s32 	%rd81, %r9, 8;
	add.s64 	%rd82, %rd23, %rd81;
	ld.f64 	%fd3, [%rd82];
	mul.wide.s32 	%rd83, %r8, 8;
	add.s64 	%rd84, %rd23, %rd83;
	ld.f64 	%fd4, [%rd84];
	setp.geu.f64 	%p8, %fd3, %fd4;
	add.s64 	%rd85, %rd73, 1;
	selp.b64 	%rd95, %rd85, %rd95, %p8;
	selp.b64 	%rd93, %rd93, %rd73, %p8;
	setp.lt.u64 	%p9, %rd95, %rd93;
	@%p9 bra 	$L__BB18_9;
$L__BB18_10:
	add.s64 	%rd86, %rd95, %rd6;
	shl.b64 	%rd87, %rd2, 3;
	add.s64 	%rd88, %rd1, %rd87;
	st.global.u64 	[%rd88], %rd86;
$L__BB18_11:
	ret;

}
	// .globl	_ZN3cub18CUB_300001_SM_10006detail10merge_sort26DeviceMergeSortMergeKernelINS2_10policy_hubIN6thrust24THRUST_300001_SM_1000_NS10device_ptrIiEEE9Policy600ES8_PNS0_8NullTypeES8_SC_m4cmpdiSB_EEvbT2_T3_T4_PT6_PT7_T5_PSG_SG_NS1_7vsmem_tE
.visible .entry _ZN3cub18CUB_300001_SM_10006detail10merge_sort26DeviceMergeSortMergeKernelINS2_10policy_hubIN6thrust24THRUST_300001_SM_1000_NS10device_ptrIiEEE9Policy600ES8_PNS0_8NullTypeES8_SC_m4cmpdiSB_EEvbT2_T3_T4_PT6_PT7_T5_PSG_SG_NS1_7vsmem_tE(
	.param .u8 _ZN3cub18CUB_300001_SM_10006detail10merge_sort26DeviceMergeSortMergeKernelINS2_10policy_hubIN6thrust24THRUST_300001_SM_1000_NS10device_ptrIiEEE9Policy600ES8_PNS0_8NullTypeES8_SC_m4cmpdiSB_EEvbT2_T3_T4_PT6_PT7_T5_PSG_SG_NS1_7vsmem_tE_param_0,
	.param .align 8 .b8 _ZN3cub18CUB_300001_SM_10006detail10merge_sort26DeviceMergeSortMergeKernelINS2_10policy_hubIN6thrust24THRUST_300001_SM_1000_NS10device_ptrIiEEE9Policy600ES8_PNS0_8NullTypeES8_SC_m4cmpdiSB_EEvbT2_T3_T4_PT6_PT7_T5_PSG_SG_NS1_7vsmem_tE_param_1[8],
	.param .u64 .ptr .align 1 _ZN3cub18CUB_300001_SM_10006detail10merge_sort26DeviceMergeSortMergeKernelINS2_10policy_hubIN6thrust24THRUST_300001_SM_1000_NS10device_ptrIiEEE9Policy600ES8_PNS0_8NullTypeES8_SC_m4cmpdiSB_EEvbT2_T3_T4_PT6_PT7_T5_PSG_SG_NS1_7vsmem_tE_param_2,
	.param .u64 _ZN3cub18CUB_300001_SM_10006detail10merge_sort26DeviceMergeSortMergeKernelINS2_10policy_hubIN6thrust24THRUST_300001_SM_1000_NS10device_ptrIiEEE9Policy600ES8_PNS0_8NullTypeES8_SC_m4cmpdiSB_EEvbT2_T3_T4_PT6_PT7_T5_PSG_SG_NS1_7vsmem_tE_param_3,
	.param .u64 .ptr .align 1 _ZN3cub18CUB_300001_SM_10006detail10merge_sort26DeviceMergeSortMergeKernelINS2_10policy_hubIN6thrust24THRUST_300001_SM_1000_NS10device_ptrIiEEE9Policy600ES8_PNS0_8NullTypeES8_SC_m4cmpdiSB_EEvbT2_T3_T4_PT6_PT7_T5_PSG_SG_NS1_7vsmem_tE_param_4,
	.param .u64 .ptr .align 1 _ZN3cub18CUB_300001_SM_10006detail10merge_sort26DeviceMergeSortMergeKernelINS2_10policy_hubIN6thrust24THRUST_300001_SM_1000_NS10device_ptrIiEEE9Policy600ES8_PNS0_8NullTypeES8_SC_m4cmpdiSB_EEvbT2_T3_T4_PT6_PT7_T5_PSG_SG_NS1_7vsmem_tE_param_5,
	.param .align 1 .b8 _ZN3cub18CUB_300001_SM_10006detail10merge_sort26DeviceMergeSortMergeKernelINS2_10policy_hubIN6thrust24THRUST_300001_SM_1000_NS10device_ptrIiEEE9Policy600ES8_PNS0_8NullTypeES8_SC_m4cmpdiSB_EEvbT2_T3_T4_PT6_PT7_T5_PSG_SG_NS1_7vsmem_tE_param_6[1],
	.param .u64 .ptr .align 1 _ZN3cub18CUB_300001_SM_10006detail10merge_sort26DeviceMergeSortMergeKernelINS2_10policy_hubIN6thrust24THRUST_300001_SM_1000_NS10device_ptrIiEEE9Policy600ES8_PNS0_8NullTypeES8_SC_m4cmpdiSB_EEvbT2_T3_T4_PT6_PT7_T5_PSG_SG_NS1_7vsmem_tE_param_7,
	.param .u64 _ZN3cub18CUB_300001_SM_10006detail10merge_sort26DeviceMergeSortMergeKernelINS2_10policy_hubIN6thrust24THRUST_300001_SM_1000_NS10device_ptrIiEEE9Policy600ES8_PNS0_8NullTypeES8_SC_m4cmpdiSB_EEvbT2_T3_T4_PT6_PT7_T5_PSG_SG_NS1_7vsmem_tE_param_8,
	.param .align 8 .b8 _ZN3cub18CUB_300001_SM_10006detail10merge_sort26DeviceMergeSortMergeKernelINS2_10policy_hubIN6thrust24THRUST_300001_SM_1000_NS10device_ptrIiEEE9Policy600ES8_PNS0_8NullTypeES8_SC_m4cmpdiSB_EEvbT2_T3_T4_PT6_PT7_T5_PSG_SG_NS1_7vsmem_tE_param_9[8]
)
.maxntid 256
{
	.reg .pred 	%p<416>;
	.reg .b16 	%rs<6>;
	.reg .b32 	%r<1216>;
	.reg .b64 	%rd<527>;
	.reg .b64 	%fd<73>;
	// demoted variable
	.shared .align 16 .b8 _ZZN3cub18CUB_300001_SM_10006detail10merge_sort26DeviceMergeSortMergeKernelINS2_10policy_hubIN6thrust24THRUST_300001_SM_1000_NS10device_ptrIiEEE9Policy600ES8_PNS0_8NullTypeES8_SC_m4cmpdiSB_EEvbT2_T3_T4_PT6_PT7_T5_PSG_SG_NS1_7vsmem_tEE19static_temp_storage[17424];
	ld.param.u64 	%rd25, [_ZN3cub18CUB_300001_SM_10006detail10merge_sort26DeviceMergeSortMergeKernelINS2_10policy_hubIN6thrust24THRUST_300001_SM_1000_NS10device_ptrIiEEE9Policy600ES8_PNS0_8NullTypeES8_SC_m4cmpdiSB_EEvbT2_T3_T4_PT6_PT7_T5_PSG_SG_NS1_7vsmem_tE_param_1];
	ld.param.u64 	%rd22, [_ZN3cub18CUB_300001_SM_10006detail10merge_sort26DeviceMergeSortMergeKernelINS2_10policy_hubIN6thrust24THRUST_300001_SM_1000_NS10device_ptrIiEEE9Policy600ES8_PNS0_8NullTypeES8_SC_m4cmpdiSB_EEvbT2_T3_T4_PT6_PT7_T5_PSG_SG_NS1_7vsmem_tE_param_4];
	cvta.to.global.u64 	%rd1, %rd22;
	cvta.to.global.u64 	%rd2, %rd25;
	mov.u32 	%r513, %ctaid.x;
	mov.u32 	%r514, %nctaid.x;
	mov.u32 	%r1, %tid.x;
	add.s32 	%r515, %r514, -1;
	setp.ge.u32 	%p65, %r513, %r515;
	@%p65 bra 	$L__BB19_158;
	ld.param.u64 	%rd525, [_ZN3cub18CUB_300001_SM_10006detail10merge_sort26DeviceMergeSortMergeKernelINS2_10policy_hubIN6thrust24THRUST_300001_SM_1000_NS10device_ptrIiEEE9Policy600ES8_PNS0_8NullTypeES8_SC_m4cmpdiSB_EEvbT2_T3_T4_PT6_PT7_T5_PSG_SG_NS1_7vsmem_tE_param_8];
	ld.param.u64 	%rd523, [_ZN3cub18CUB_300001_SM_10006detail10merge_sort26DeviceMergeSortMergeKernelINS2_10policy_hubIN6thrust24THRUST_300001_SM_1000_NS10device_ptrIiEEE9Policy600ES8_PNS0_8NullTypeES8_SC_m4cmpdiSB_EEvbT2_T3_T4_PT6_PT7_T5_PSG_SG_NS1_7vsmem_tE_param_7];
	ld.param.u64 	%rd510, [_ZN3cub18CUB_300001_SM_10006detail10merge_sort26DeviceMergeSortMergeKernelINS2_10policy_hubIN6thrust24THRUST_300001_SM_1000_NS10device_ptrIiEEE9Policy600ES8_PNS0_8NullTypeES8_SC_m4cmpdiSB_EEvbT2_T3_T4_PT6_PT7_T5_PSG_SG_NS1_7vsmem_tE_param_3];
	ld.param.s8 	%rs4, [_ZN3cub18CUB_300001_SM_10006detail10merge_sort26DeviceMergeSortMergeKernelINS2_10policy_hubIN6thrust24THRUST_300001_SM_1000_NS10device_ptrIiEEE9Policy600ES8_PNS0_8NullTypeES8_SC_m4cmpdiSB_EEvbT2_T3_T4_PT6_PT7_T5_PSG_SG_NS1_7vsmem_tE_param_0];
	cvta.to.global.u64 	%rd270, %rd523;
	cvt.u64.u32 	%rd271, %r513;
	mul.wide.u32 	%rd272, %r513, 8;
	add.s64 	%rd273, %rd270, %rd272;
	ld.global.u64 	%rd3, [%rd273];
	ld.global.u64 	%rd274, [%rd273+8];
	shr.u64 	%rd275, %rd525, 1;
	neg.s64 	%rd276, %rd525;
	and.b64  	%rd277, %rd276, %rd271;
	mul.lo.s64 	%rd4, %rd277, 4352;
	mul.lo.s64 	%rd5, %rd275, 4352;
	sub.s64 	%rd278, %rd271, %rd277;
	mul.lo.s64 	%rd279, %rd278, 4352;
	sub.s64 	%rd280, %rd3, %rd4;
	sub.s64 	%rd281, %rd274, %rd4;
	sub.s64 	%rd282, %rd510, %rd4;
	max.u64 	%rd283, %rd282, %rd5;
	sub.s64 	%rd284, %rd283, %rd5;
	sub.s64 	%rd285, %rd279, %rd280;
	min.u64 	%rd6, %rd285, %rd284;
	max.u64 	%rd286, %rd279, -4353;
	not.b64 	%rd287, %rd286;
	add.s64 	%rd288, %rd279, %rd287;
	sub.s64 	%rd289, %rd288, %rd281;
	or.b64  	%rd290, %rd276, %rd271;
	setp.eq.s64 	%p260, %rd290, -1;
	min.u64 	%rd291, %rd5, %rd282;
	selp.b64 	%rd292, %rd291, %rd281, %p260;
	selp.b64 	%rd293, %rd5, %rd289, %p260;
	min.u64 	%rd294, %rd293, %rd284;
	cvt.u32.u64 	%r797, %rd280;
	cvt.u32.u64 	%r798, %rd292;
	sub.s32 	%r2, %r798, %r797;
	cvt.u32.u64 	%r799, %rd294;
	cvt.u32.u64 	%r800, %rd6;
	sub.s32 	%r3, %r799, %r800;
	// begin inline asm
	griddepcontrol.wait;
	// end inline asm
	setp.eq.s16 	%p261, %rs4, 0;
	@%p261 bra 	$L__BB19_53;
	add.s64 	%rd295, %rd4, %rd5;
	add.s64 	%rd296, %rd295, %rd6;
	setp.ge.s32 	%p262, %r1, %r2;
	cvt.u64.u32 	%rd297, %r1;
	add.s64 	%rd298, %rd3, %rd297;
	shl.b64 	%rd299, %rd298, 2;
	add.s64 	%rd7, %rd2, %rd299;
	sub.s32 	%r801, %r1, %r2;
	cvt.s64.s32 	%rd300, %r801;
	add.s64 	%rd301, %rd296, %rd300;
	shl.b64 	%rd302, %rd301, 2;
	add.s64 	%rd8, %rd2, %rd302;
	@%p262 bra 	$L__BB19_4;
	ld.global.u32 	%r1094, [%rd7];
	bra.uni 	$L__BB19_5;
$L__BB19_4:
	ld.global.u32 	%r1094, [%rd8];
$L__BB19_5:
	add.s32 	%r802, %r1, 256;
	setp.lt.s32 	%p263, %r802, %r2;
	@%p263 bra 	$L__BB19_7;
	ld.global.u32 	%r1093, [%rd8+1024];
	bra.uni 	$L__BB19_8;
$L__BB19_7:
	ld.global.u32 	%r1093, [%rd7+1024];
$L__BB19_8:
	add.s32 	%r803, %r1, 512;
	setp.lt.s32 	%p264, %r803, %r2;
	@%p264 bra 	$L__BB19_10;
	ld.global.u32 	%r1092, [%rd8+2048];
	bra.uni 	$L__BB19_11;
$L__BB19_10:
	ld.global.u32 	%r1092, [%rd7+2048];
$L__BB19_11:
	add.s32 	%r804, %r1, 768;
	setp.lt.s32 	%p265, %r804, %r2;
	@%p265 bra 	$L__BB19_13;
	ld.global.u32 	%r1091, [%rd8+3072];
	bra.uni 	$L__BB19_14;
$L__BB19_13:
	ld.global.u32 	%r1091, [%rd7+3072];
$L__BB19_14:
	or.b32  	%r805, %r1, 1024;
	setp.lt.s32 	%p266, %r805, %r2;
	@%p266 bra 	$L__BB19_16;
	ld.global.u32 	%r1090, [%rd8+4096];
	bra.uni 	$L__BB19_17;
$L__BB19_16:
	ld.global.u32 	%r1090, [%rd7+4096];
$L__BB19_17:
	add.s32 	%r806, %r1, 1280;
	setp.lt.s32 	%p267, %r806, %r2;
	@%p267 bra 	$L__BB19_19;
	ld.global.u32 	%r1089, [%rd8+5120];
	bra.uni 	$L__BB19_20;
$L__BB19_19:
	ld.global.u32 	%r1089, [%rd7+5120];
$L__BB19_20:
	add.s32 	%r807, %r1, 1536;
	setp.lt.s32 	%p268, %r807, %r2;
	@%p268 bra 	$L__BB19_22;
	ld.global.u32 	%r1088, [%rd8+6144];
	bra.uni 	$L__BB19_23;
$L__BB19_22:
	ld.global.u32 	%r1088, [%rd7+6144];
$L__BB19_23:
	add.s32 	%r808, %r1, 1792;
	setp.lt.s32 	%p269, %r808, %r2;
	@%p269 bra 	$L__BB19_25;
	ld.global.u32 	%r1087, [%rd8+7168];
	bra.uni 	$L__BB19_26;
$L__BB19_25:
	ld.global.u32 	%r1087, [%rd7+7168];
$L__BB19_26:
	or.b32  	%r809, %r1, 2048;
	setp.lt.s32 	%p270, %r809, %r2;
	@%p270 bra 	$L__BB19_28;
	ld.global.u32 	%r1086, [%rd8+8192];
	bra.uni 	$L__BB19_29;
$L__BB19_28:
	ld.global.u32 	%r1086, [%rd7+8192];
$L__BB19_29:
	add.s32 	%r810, %r1, 2304;
	setp.lt.s32 	%p271, %r810, %r2;
	@%p271 bra 	$L__BB19_31;
	ld.global.u32 	%r1085, [%rd8+9216];
	bra.uni 	$L__BB19_32;
$L__BB19_31:
	ld.global.u32 	%r1085, [%rd7+9216];
$L__BB19_32:
	add.s32 	%r811, %r1, 2560;
	setp.lt.s32 	%p272, %r811, %r2;
	@%p272 bra 	$L__BB19_34;
	ld.global.u32 	%r1084, [%rd8+10240];
	bra.uni 	$L__BB19_35;
$L__BB19_34:
	ld.global.u32 	%r1084, [%rd7+10240];
$L__BB19_35:
	add.s32 	%r812, %r1, 2816;
	setp.lt.s32 	%p273, %r812, %r2;
	@%p273 bra 	$L__BB19_37;
	ld.global.u32 	%r1083, [%rd8+11264];
	bra.uni 	$L__BB19_38;
$L__BB19_37:
	ld.global.u32 	%r1083, [%rd7+11264];
$L__BB19_38:
	or.b32  	%r813, %r1, 3072;
	setp.lt.s32 	%p274, %r813, %r2;
	@%p274 bra 	$L__BB19_40;
	ld.global.u32 	%r1082, [%rd8+12288];
	bra.uni 	$L__BB19_41;
$L__BB19_40:
	ld.global.u32 	%r1082, [%rd7+12288];
$L__BB19_41:
	add.s32 	%r814, %r1, 3328;
	setp.lt.s32 	%p275, %r814, %r2;
	@%p275 bra 	$L__BB19_43;
	ld.global.u32 	%r1081, [%rd8+13312];
	bra.uni 	$L__BB19_44;
$L__BB19_43:
	ld.global.u32 	%r1081, [%rd7+13312];
$L__BB19_44:
	add.s32 	%r815, %r1, 3584;
	setp.lt.s32 	%p276, %r815, %r2;
	@%p276 bra 	$L__BB19_46;
	ld.global.u32 	%r1080, [%rd8+14336];
	bra.uni 	$L__BB19_47;
$L__BB19_46:
	ld.global.u32 	%r1080, [%rd7+14336];
$L__BB19_47:
	add.s32 	%r816, %r1, 3840;
	setp.lt.s32 	%p277, %r816, %r2;
	@%p277 bra 	$L__BB19_49;
	ld.global.u32 	%r1079, [%rd8+15360];
	bra.uni 	$L__BB19_50;
$L__BB19_49:
	ld.global.u32 	%r1079, [%rd7+15360];
$L__BB19_50:
	or.b32  	%r817, %r1, 4096;
	setp.lt.s32 	%p278, %r817, %r2;
	@%p278 bra 	$L__BB19_52;
	ld.global.u32 	%r1078, [%rd8+16384];
	bra.uni 	$L__BB19_54;
$L__BB19_52:
	ld.global.u32 	%r1078, [%rd7+16384];
	bra.uni 	$L__BB19_54;
$L__BB19_53:
	ld.param.u64 	%rd526, [_ZN3cub18CUB_300001_SM_10006detail10merge_sort26DeviceMergeSortMergeKernelINS2_10policy_hubIN6thrust24THRUST_300001_SM_1000_NS10device_ptrIiEEE9Policy600ES8_PNS0_8NullTypeES8_SC_m4cmpdiSB_EEvbT2_T3_T4_PT6_PT7_T5_PSG_SG_NS1_7vsmem_tE_param_8];
	ld.param.u64 	%rd520, [_ZN3cub18CUB_300001_SM_10006detail10merge_sort26DeviceMergeSortMergeKernelINS2_10policy_hubIN6thrust24THRUST_300001_SM_1000_NS10device_ptrIiEEE9Policy600ES8_PNS0_8NullTypeES8_SC_m4cmpdiSB_EEvbT2_T3_T4_PT6_PT7_T5_PSG_SG_NS1_7vsmem_tE_param_4];
	shr.u64 	%rd303, %rd526, 1;
	mad.lo.s64 	%rd304, %rd303, 4352, %rd4;
	add.s64 	%rd305, %rd304, %rd6;
	setp.lt.s32 	%p279, %r1, %r2;
	sub.s32 	%r818, %r1, %r2;
	cvt.s64.s32 	%rd306, %r818;
	cvt.u64.u32 	%rd307, %r1;
	selp.b64 	%rd308, %rd3, %rd305, %p279;
	selp.b64 	%rd309, %rd307, %rd306, %p279;
	add.s64 	%rd310, %rd309, %rd308;
	cvta.to.global.u64 	%rd311, %rd520;
	shl.b64 	%rd312, %rd310, 2;
	add.s64 	%rd313, %rd311, %rd312;
	ld.global.u32 	%r1094, [%rd313];
	add.s32 	%r819, %r1, 256;
	setp.lt.s32 	%p280, %r819, %r2;
	sub.s32 	%r820, %r819, %r2;
	cvt.s64.s32 	%rd314, %r820;
	cvt.u64.u32 	%rd315, %r819;
	selp.b64 	%rd316, %rd3, %rd305, %p280;
	selp.b64 	%rd317, %rd315, %rd314, %p280;
	add.s64 	%rd318, %rd317, %rd316;
	shl.b64 	%rd319, %rd318, 2;
	add.s64 	%rd320, %rd311, %rd319;
	ld.global.u32 	%r1093, [%rd320];
	add.s32 	%r821, %r1, 512;
	setp.lt.s32 	%p281, %r821, %r2;
	sub.s32 	%r822, %r821, %r2;
	cvt.s64.s32 	%rd321, %r822;
	cvt.u64.u32 	%rd322, %r821;
	selp.b64 	%rd323, %rd3, %rd305, %p281;
	selp.b64 	%rd324, %rd322, %rd321, %p281;
	add.s64 	%rd325, %rd324, %rd323;
	shl.b64 	%rd326, %rd325, 2;
	add.s64 	%rd327, %rd311, %rd326;
	ld.global.u32 	%r1092, [%rd327];
	add.s32 	%r823, %r1, 768;
	setp.lt.s32 	%p282, %r823, %r2;
	sub.s32 	%r824, %r823, %r2;
	cvt.s64.s32 	%rd328, %r824;
	cvt.u64.u32 	%rd329, %r823;
	selp.b64 	%rd330, %rd3, %rd305, %p282;
	selp.b64 	%rd331, %rd329, %rd328, %p282;
	add.s64 	%rd332, %rd331, %rd330;
	shl.b64 	%rd333, %rd332, 2;
	add.s64 	%rd334, %rd311, %rd333;
	ld.global.u32 	%r1091, [%rd334];
	or.b32  	%r825, %r1, 1024;
	setp.lt.s32 	%p283, %r825, %r2;
	sub.s32 	%r826, %r825, %r2;
	cvt.s64.s32 	%rd335, %r826;
	cvt.u64.u32 	%rd336, %r825;
	selp.b64 	%rd337, %rd3, %rd305, %p283;
	selp.b64 	%rd338, %rd336, %rd335, %p283;
	add.s64 	%rd339, %rd338, %rd337;
	shl.b64 	%rd340, %rd339, 2;
	add.s64 	%rd341, %rd311, %rd340;
	ld.global.u32 	%r1090, [%rd341];
	add.s32 	%r827, %r1, 1280;
	setp.lt.s32 	%p284, %r827, %r2;
	sub.s32 	%r828, %r827, %r2;
	cvt.s64.s32 	%rd342, %r828;
	cvt.u64.u32 	%rd343, %r827;
	selp.b64 	%rd344, %rd3, %rd305, %p284;
	selp.b64 	%rd345, %rd343, %rd342, %p284;
	add.s64 	%rd346, %rd345, %rd344;
	shl.b64 	%rd347, %rd346, 2;
	add.s64 	%rd348, %rd311, %rd347;
	ld.global.u32 	%r1089, [%rd348];
	add.s32 	%r829, %r1, 1536;
	setp.lt.s32 	%p285, %r829, %r2;
	sub.s32 	%r830, %r829, %r2;
	cvt.s64.s32 	%rd349, %r830;
	cvt.u64.u32 	%rd350, %r829;
	selp.b64 	%rd351, %rd3, %rd305, %p285;
	selp.b64 	%rd352, %rd350, %rd349, %p285;
	add.s64 	%rd353, %rd352, %rd351;
	shl.b64 	%rd354, %rd353, 2;
	add.s64 	%rd355, %rd311, %rd354;
	ld.global.u32 	%r1088, [%rd355];
	add.s32 	%r831, %r1, 1792;
	setp.lt.s32 	%p286, %r831, %r2;
	sub.s32 	%r832, %r831, %r2;
	cvt.s64.s32 	%rd356, %r832;
	cvt.u64.u32 	%rd357, %r831;
	selp.b64 	%rd358, %rd3, %rd305, %p286;
	selp.b64 	%rd359, %rd357, %rd356, %p286;
	add.s64 	%rd360, %rd359, %rd358;
	shl.b64 	%rd361, %rd360, 2;
	add.s64 	%rd362, %rd311, %rd361;
	ld.global.u32 	%r1087, [%rd362];
	or.b32  	%r833, %r1, 2048;
	setp.lt.s32 	%p287, %r833, %r2;
	sub.s32 	%r834, %r833, %r2;
	cvt.s64.s32 	%rd363, %r834;
	cvt.u64.u32 	%rd364, %r833;
	selp.b64 	%rd365, %rd3, %rd305, %p287;
	selp.b64 	%rd366, %rd364, %rd363, %p287;
	add.s64 	%rd367, %rd366, %rd365;
	shl.b64 	%rd368, %rd367, 2;
	add.s64 	%rd369, %rd311, %rd368;
	ld.global.u32 	%r1086, [%rd369];
	add.s32 	%r835, %r1, 2304;
	setp.lt.s32 	%p288, %r835, %r2;
	sub.s32 	%r836, %r835, %r2;
	cvt.s64.s32 	%rd370, %r836;
	cvt.u64.u32 	%rd371, %r835;
	selp.b64 	%rd372, %rd3, %rd305, %p288;
	selp.b64 	%rd373, %rd371, %rd370, %p288;
	add.s64 	%rd374, %rd373, %rd372;
	shl.b64 	%rd375, %rd374, 2;
	add.s64 	%rd376, %rd311, %rd375;
	ld.global.u32 	%r1085, [%rd376];
	add.s32 	%r837, %r1, 2560;
	setp.lt.s32 	%p289, %r837, %r2;
	sub.s32 	%r838, %r837, %r2;
	cvt.s64.s32 	%rd377, %r838;
	cvt.u64.u32 	%rd378, %r837;
	selp.b64 	%rd379, %rd3, %rd305, %p289;
	selp.b64 	%rd380, %rd378, %rd377, %p289;
	add.s64 	%rd381, %rd380, %rd379;
	shl.b64 	%rd382, %rd381, 2;
	add.s64 	%rd383, %rd311, %rd382;
	ld.global.u32 	%r1084, [%rd383];
	add.s32 	%r839, %r1, 2816;
	setp.lt.s32 	%p290, %r839, %r2;
	sub.s32 	%r840, %r839, %r2;
	cvt.s64.s32 	%rd384, %r840;
	cvt.u64.u32 	%rd385, %r839;
	selp.b64 	%rd386, %rd3, %rd305, %p290;
	selp.b64 	%rd387, %rd385, %rd384, %p290;
	add.s64 	%rd388, %rd387, %rd386;
	shl.b64 	%rd389, %rd388, 2;
	add.s64 	%rd390, %rd311, %rd389;
	ld.global.u32 	%r1083, [%rd390];
	or.b32  	%r841, %r1, 3072;
	setp.lt.s32 	%p291, %r841, %r2;
	sub.s32 	%r842, %r841, %r2;
	cvt.s64.s32 	%rd391, %r842;
	cvt.u64.u32 	%rd392, %r841;
	selp.b64 	%rd393, %rd3, %rd305, %p291;
	selp.b64 	%rd394, %rd392, %rd391, %p291;
	add.s64 	%rd395, %rd394, %rd393;
	shl.b64 	%rd396, %rd395, 2;
	add.s64 	%rd397, %rd311, %rd396;
	ld.global.u32 	%r1082, [%rd397];
	add.s32 	%r843, %r1, 3328;
	setp.lt.s32 	%p292, %r843, %r2;
	sub.s32 	%r844, %r843, %r2;
	cvt.s64.s32 	%rd398, %r844;
	cvt.u64.u32 	%rd399, %r843;
	selp.b64 	%rd400, %rd3, %rd305, %p292;
	selp.b64 	%rd401, %rd399, %rd398, %p292;
	add.s64 	%rd402, %rd401, %rd400;
	shl.b64 	%rd403, %rd402, 2;
	add.s64 	%rd404, %rd311, %rd403;
	ld.global.u32 	%r1081, [%rd404];
	add.s32 	%r845, %r1, 3584;
	setp.lt.s32 	%p293, %r845, %r2;
	sub.s32 	%r846, %r845, %r2;
	cvt.s64.s32 	%rd405, %r846;
	cvt.u64.u32 	%rd406, %r845;
	selp.b64 	%rd407, %rd3, %rd305, %p293;
	selp.b64 	%rd408, %rd406, %rd405, %p293;
	add.s64 	%rd409, %rd408, %rd407;
	shl.b64 	%rd410, %rd409, 2;
	add.s64 	%rd411, %rd311, %rd410;
	ld.global.u32 	%r1080, [%rd411];
	add.s32 	%r847, %r1, 3840;
	setp.lt.s32 	%p294, %r847, %r2;
	sub.s32 	%r848, %r847, %r2;
	cvt.s64.s32 	%rd412, %r848;
	cvt.u64.u32 	%rd413, %r847;
	selp.b64 	%rd414, %rd3, %rd305, %p294;
	selp.b64 	%rd415, %rd413, %rd412, %p294;
	add.s64 	%rd416, %rd415, %rd414;
	shl.b64 	%rd417, %rd416, 2;
	add.s64 	%rd418, %rd311, %rd417;
	ld.global.u32 	%r1079, [%rd418];
	or.b32  	%r849, %r1, 4096;
	setp.lt.s32 	%p295, %r849, %r2;
	sub.s32 	%r850, %r849, %r2;
	cvt.s64.s32 	%rd419, %r850;
	cvt.u64.u32 	%rd420, %r849;
	selp.b64 	%rd421, %rd3, %rd305, %p295;
	selp.b64 	%rd422, %rd420, %rd419, %p295;
	add.s64 	%rd423, %rd422, %rd421;
	shl.b64 	%rd424, %rd423, 2;
	add.s64 	%rd425, %rd311, %rd424;
	ld.global.u32 	%r1078, [%rd425];
$L__BB19_54:
	shl.b32 	%r851, %r1, 2;
	mov.u32 	%r852, _ZZN3cub18CUB_300001_SM_10006detail10merge_sort26DeviceMergeSortMergeKernelINS2_10policy_hubIN6thrust24THRUST_300001_SM_1000_NS10device_ptrIiEEE9Policy600ES8_PNS0_8NullTypeES8_SC_m4cmpdiSB_EEvbT2_T3_T4_PT6_PT7_T5_PSG_SG_NS1_7vsmem_tEE19static_temp_storage;
	add.s32 	%r853, %r852, %r851;
	st.shared.u32 	[%r853], %r1094;
	st.shared.u32 	[%r853+1024], %r1093;
	st.shared.u32 	[%r853+2048], %r1092;
	st.shared.u32 	[%r853+3072], %r1091;
	st.shared.u32 	[%r853+4096], %r1090;
	st.shared.u32 	[%r853+5120], %r1089;
	st.shared.u32 	[%r853+6144], %r1088;
	st.shared.u32 	[%r853+7168], %r1087;
	st.shared.u32 	[%r853+8192], %r1086;
	st.shared.u32 	[%r853+9216], %r1085;
	st.shared.u32 	[%r853+10240], %r1084;
	st.shared.u32 	[%r853+11264], %r1083;
	st.shared.u32 	[%r853+12288], %r1082;
	st.shared.u32 	[%r853+13312], %r1081;
	st.shared.u32 	[%r853+14336], %r1080;
	st.shared.u32 	[%r853+15360], %r1079;
	st.shared.u32 	[%r853+16384], %r1078;
	bar.sync 	0;
	// begin inline asm
	griddepcontrol.launch_dependents;
	// end inline asm
	add.s32 	%r88, %r3, %r2;
	mul.lo.s32 	%r854, %r1, 17;
	min.s32 	%r89, %r854, %r88;
	shl.b32 	%r855, %r2, 2;
	add.s32 	%r90, %r852, %r855;
	setp.lt.s32 	%p296, %r89, %r3;
	sub.s32 	%r856, %r89, %r3;
	selp.b32 	%r1097, 0, %r856, %p296;
	min.s32 	%r1095, %r89, %r2;
	setp.ge.s32 	%p297, %r1097, %r1095;
	ld.global.u64 	%rd9, [a_d];
	@%p297 bra 	$L__BB19_56;
$L__BB19_55:
	sub.s32 	%r857, %r1095, %r1097;
	shr.u32 	%r858, %r857, 31;
	add.s32 	%r859, %r857, %r858;
	shr.s32 	%r860, %r859, 1;
	add.s32 	%r861, %r860, %r1097;
	shl.b32 	%r862, %r861, 2;
	add.s32 	%r864, %r852, %r862;
	ld.shared.u32 	%r865, [%r864];
	not.b32 	%r866, %r861;
	add.s32 	%r867, %r89, %r866;
	shl.b32 	%r868, %r867, 2;
	add.s32 	%r869, %r90, %r868;
	ld.shared.u32 	%r870, [%r869];
	mul.wide.s32 	%rd426, %r870, 8;
	add.s64 	%rd427, %rd9, %rd426;
	ld.f64 	%fd37, [%rd427];
	mul.wide.s32 	%rd428, %r865, 8;
	add.s64 	%rd429, %rd9, %rd428;
	ld.f64 	%fd38, [%rd429];
	setp.geu.f64 	%p298, %fd37, %fd38;
	add.s32 	%r871, %r861, 1;
	selp.b32 	%r1097, %r871, %r1097, %p298;
	selp.b32 	%r1095, %r1095, %r861, %p298;
	setp.lt.s32 	%p299, %r1097, %r1095;
	@%p299 bra 	$L__BB19_55;
$L__BB19_56:
	sub.s32 	%r872, %r89, %r1097;
	add.s32 	%r98, %r872, %r2;
	shl.b32 	%r873, %r872, 2;
	add.s32 	%r99, %r90, %r873;
	ld.shared.u32 	%r1099, [%r99];
	shl.b32 	%r874, %r1097, 2;
	add.s32 	%r101, %r852, %r874;
	ld.shared.u32 	%r1100, [%r101];
	setp.ge.s32 	%p301, %r98, %r88;
	mov.pred 	%p384, 0;
	@%p301 bra 	$L__BB19_59;
	setp.ge.s32 	%p303, %r1097, %r2;
	mov.pred 	%p384, -1;
	@%p303 bra 	$L__BB19_59;
	mul.wide.s32 	%rd430, %r1099, 8;
	add.s64 	%rd431, %rd9, %rd430;
	ld.f64 	%fd39, [%rd431];
	mul.wide.s32 	%rd432, %r1100, 8;
	add.s64 	%rd433, %rd9, %rd432;
	ld.f64 	%fd40, [%rd433];
	setp.lt.f64 	%p384, %fd39, %fd40;
$L__BB19_59:
	selp.b32 	%r103, %r1099, %r1100, %p384;
	selp.u32 	%r876, 1, 0, %p384;
	add.s32 	%r104, %r98, %r876;
	not.pred 	%p304, %p384;
	selp.u32 	%r877, 1, 0, %p304;
	add.s32 	%r105, %r1097, %r877;
	@%p304 bra 	$L__BB19_61;
	ld.shared.u32 	%r1099, [%r99+4];
	bra.uni 	$L__BB19_62;
$L__BB19_61:
	ld.shared.u32 	%r1100, [%r101+4];
$L__BB19_62:
	setp.ge.s32 	%p306, %r104, %r88;
	mov.pred 	%p385, 0;
	@%p306 bra 	$L__BB19_65;
	setp.ge.s32 	%p308, %r105, %r2;
	mov.pred 	%p385, -1;
	@%p308 bra 	$L__BB19_65;
	mul.wide.s32 	%rd434, %r1099, 8;
	add.s64 	%rd435, %rd9, %rd434;
	ld.f64 	%fd41, [%rd435];
	mul.wide.s32 	%rd436, %r1100, 8;
	add.s64 	%rd437, %rd9, %rd436;
	ld.f64 	%fd42, [%rd437];
	setp.lt.f64 	%p385, %fd41, %fd42;
$L__BB19_65:
	selp.b32 	%r110, %r1099, %r1100, %p385;
	selp.u32 	%r878, 1, 0, %p385;
	add.s32 	%r111, %r104, %r878;
	not.pred 	%p309, %p385;
	selp.u32 	%r879, 1, 0, %p309;
	add.s32 	%r112, %r105, %r879;
	@%p385 bra 	$L__BB19_67;
	shl.b32 	%r880, %r112, 2;
	add.s32 	%r882, %r852, %r880;
	ld.shared.u32 	%r1100, [%r882];
	bra.uni 	$L__BB19_68;
$L__BB19_67:
	shl.b32 	%r883, %r111, 2;
	add.s32 	%r885, %r852, %r883;
	ld.shared.u32 	%r1099, [%r885];
$L__BB19_68:
	setp.ge.s32 	%p311, %r111, %r88;
	mov.pred 	%p386, 0;
	@%p311 bra 	$L__BB19_71;
	setp.ge.s32 	%p313, %r112, %r2;
	mov.pred 	%p386, -1;
	@%p313 bra 	$L__BB19_71;
	mul.wide.s32 	%rd438, %r1099, 8;
	add.s64 	%rd439, %rd9, %rd438;
	ld.f64 	%fd43, [%rd439];
	mul.wide.s32 	%rd440, %r1100, 8;
	add.s64 	%rd441, %rd9, %rd440;
	ld.f64 	%fd44, [%rd441];
	setp.lt.f64 	%p386, %fd43, %fd44;
$L__BB19_71:
	selp.b32 	%r117, %r1099, %r1100, %p386;
	selp.u32 	%r886, 1, 0, %p386;
	add.s32 	%r118, %r111, %r886;
	not.pred 	%p314, %p386;
	selp.u32 	%r887, 1, 0, %p314;
	add.s32 	%r119, %r112, %r887;
	@%p386 bra 	$L__BB19_73;
	shl.b32 	%r888, %r119, 2;
	add.s32 	%r890, %r852, %r888;
	ld.shared.u32 	%r1100, [%r890];
	bra.uni 	$L__BB19_74;
$L__BB19_73:
	shl.b32 	%r891, %r118, 2;
	add.s32 	%r893, %r852, %r891;
	ld.shared.u32 	%r1099, [%r893];
$L__BB19_74:
	setp.ge.s32 	%p316, %r118, %r88;
	mov.pred 	%p387, 0;
	@%p316 bra 	$L__BB19_77;
	setp.ge.s32 	%p318, %r119, %r2;
	mov.pred 	%p387, -1;
	@%p318 bra 	$L__BB19_77;
	mul.wide.s32 	%rd442, %r1099, 8;
	add.s64 	%rd443, %rd9, %rd442;
	ld.f64 	%fd45, [%rd443];
	mul.wide.s32 	%rd444, %r1100, 8;
	add.s64 	%rd445, %rd9, %rd444;
	ld.f64 	%fd46, [%rd445];
	setp.lt.f64 	%p387, %fd45, %fd46;
$L__BB19_77:
	selp.b32 	%r124, %r1099, %r1100, %p387;
	selp.u32 	%r894, 1, 0, %p387;
	add.s32 	%r125, %r118, %r894;
	not.pred 	%p319, %p387;
	selp.u32 	%r895, 1, 0, %p319;
	add.s32 	%r126, %r119, %r895;
	@%p387 bra 	$L__BB19_79;
	shl.b32 	%r896, %r126, 2;
	add.s32 	%r898, %r852, %r896;
	ld.shared.u32 	%r1100, [%r898];
	bra.uni 	$L__BB19_80;
$L__BB19_79:
	shl.b32 	%r899, %r125, 2;
	add.s32 	%r901, %r852, %r899;
	ld.shared.u32 	%r1099, [%r901];
$L__BB19_80:
	setp.ge.s32 	%p321, %r125, %r88;
	mov.pred 	%p388, 0;
	@%p321 bra 	$L__BB19_83;
	setp.ge.s32 	%p323, %r126, %r2;
	mov.pred 	%p388, -1;
	@%p323 bra 	$L__BB19_83;
	mul.wide.s32 	%rd446, %r1099, 8;
	add.s64 	%rd447, %rd9, %rd446;
	ld.f64 	%fd47, [%rd447];
	mul.wide.s32 	%rd448, %r1100, 8;
	add.s64 	%rd449, %rd9, %rd448;
	ld.f64 	%fd48, [%rd449];
	setp.lt.f64 	%p388, %fd47, %fd48;
$L__BB19_83:
	selp.b32 	%r131, %r1099, %r1100, %p388;
	selp.u32 	%r902, 1, 0, %p388;
	add.s32 	%r132, %r125, %r902;
	not.pred 	%p324, %p388;
	selp.u32 	%r903, 1, 0, %p324;
	add.s32 	%r133, %r126, %r903;
	@%p388 bra 	$L__BB19_85;
	shl.b32 	%r904, %r133, 2;
	add.s32 	%r906, %r852, %r904;
	ld.shared.u32 	%r1100, [%r906];
	bra.uni 	$L__BB19_86;
$L__BB19_85:
	shl.b32 	%r907, %r132, 2;
	add.s32 	%r909, %r852, %r907;
	ld.shared.u32 	%r1099, [%r909];
$L__BB19_86:
	setp.ge.s32 	%p326, %r132, %r88;
	mov.pred 	%p389, 0;
	@%p326 bra 	$L__BB19_89;
	setp.ge.s32 	%p328, %r133, %r2;
	mov.pred 	%p389, -1;
	@%p328 bra 	$L__BB19_89;
	mul.wide.s32 	%rd450, %r1099, 8;
	add.s64 	%rd451, %rd9, %rd450;
	ld.f64 	%fd49, [%rd451];
	mul.wide.s32 	%rd452, %r1100, 8;
	add.s64 	%rd453, %rd9, %rd452;
	ld.f64 	%fd50, [%rd453];
	setp.lt.f64 	%p389, %fd49, %fd50;
$L__BB19_89:
	selp.b32 	%r138, %r1099, %r1100, %p389;
	selp.u32 	%r910, 1, 0, %p389;
	add.s32 	%r139, %r132, %r910;
	not.pred 	%p329, %p389;
	selp.u32 	%r911, 1, 0, %p329;
	add.s32 	%r140, %r133, %r911;
	@%p389 bra 	$L__BB19_91;
	shl.b32 	%r912, %r140, 2;
	add.s32 	%r914, %r852, %r912;
	ld.shared.u32 	%r1100, [%r914];
	bra.uni 	$L__BB19_92;
$L__BB19_91:
	shl.b32 	%r915, %r139, 2;
	add.s32 	%r917, %r852, %r915;
	ld.shared.u32 	%r1099, [%r917];
$L__BB19_92:
	setp.ge.s32 	%p331, %r139, %r88;
	mov.pred 	%p390, 0;
	@%p331 bra 	$L__BB19_95;
	setp.ge.s32 	%p333, %r140, %r2;
	mov.pred 	%p390, -1;
	@%p333 bra 	$L__BB19_95;
	mul.wide.s32 	%rd454, %r1099, 8;
	add.s64 	%rd455, %rd9, %rd454;
	ld.f64 	%fd51, [%rd455];
	mul.wide.s32 	%rd456, %r1100, 8;
	add.s64 	%rd457, %rd9, %rd456;
	ld.f64 	%fd52, [%rd457];
	setp.lt.f64 	%p390, %fd51, %fd52;
$L__BB19_95:
	selp.b32 	%r145, %r1099, %r1100, %p390;
	selp.u32 	%r918, 1, 0, %p390;
	add.s32 	%r146, %r139, %r918;
	not.pred 	%p334, %p390;
	selp.u32 	%r919, 1, 0, %p334;
	add.s32 	%r147, %r140, %r919;
	@%p390 bra 	$L__BB19_97;
	shl.b32 	%r920, %r147, 2;
	add.s32 	%r922, %r852, %r920;
	ld.shared.u32 	%r1100, [%r922];
	bra.uni 	$L__BB19_98;
$L__BB19_97:
	shl.b32 	%r923, %r146, 2;
	add.s32 	%r925, %r852, %r923;
	ld.shared.u32 	%r1099, [%r925];
$L__BB19_98:
	setp.ge.s32 	%p336, %r146, %r88;
	mov.pred 	%p391, 0;
	@%p336 bra 	$L__BB19_101;
	setp.ge.s32 	%p338, %r147, %r2;
	mov.pred 	%p391, -1;
	@%p338 bra 	$L__BB19_101;
	mul.wide.s32 	%rd458, %r1099, 8;
	add.s64 	%rd459, %rd9, %rd458;
	ld.f64 	%fd53, [%rd459];
	mul.wide.s32 	%rd460, %r1100, 8;
	add.s64 	%rd461, %rd9, %rd460;
	ld.f64 	%fd54, [%rd461];
	setp.lt.f64 	%p391, %fd53, %fd54;
$L__BB19_101:
	selp.b32 	%r152, %r1099, %r1100, %p391;
	selp.u32 	%r926, 1, 0, %p391;
	add.s32 	%r153, %r146, %r926;
	not.pred 	%p339, %p391;
	selp.u32 	%r927, 1, 0, %p339;
	add.s32 	%r154, %r147, %r927;
	@%p391 bra 	$L__BB19_103;
	shl.b32 	%r928, %r154, 2;
	add.s32 	%r930, %r852, %r928;
	ld.shared.u32 	%r1100, [%r930];
	bra.uni 	$L__BB19_104;
$L__BB19_103:
	shl.b32 	%r931, %r153, 2;
	add.s32 	%r933, %r852, %r931;
	ld.shared.u32 	%r1099, [%r933];
$L__BB19_104:
	setp.ge.s32 	%p341, %r153, %r88;
	mov.pred 	%p392, 0;
	@%p341 bra 	$L__BB19_107;
	setp.ge.s32 	%p343, %r154, %r2;
	mov.pred 	%p392, -1;
	@%p343 bra 	$L__BB19_107;
	mul.wide.s32 	%rd462, %r1099, 8;
	add.s64 	%rd463, %rd9, %rd462;
	ld.f64 	%fd55, [%rd463];
	mul.wide.s32 	%rd464, %r1100, 8;
	add.s64 	%rd465, %rd9, %rd464;
	ld.f64 	%fd56, [%rd465];
	setp.lt.f64 	%p392, %fd55, %fd56;
$L__BB19_107:
	selp.b32 	%r159, %r1099, %r1100, %p392;
	selp.u32 	%r934, 1, 0, %p392;
	add.s32 	%r160, %r153, %r934;
	not.pred 	%p344, %p392;
	selp.u32 	%r935, 1, 0, %p344;
	add.s32 	%r161, %r154, %r935;
	@%p392 bra 	$L__BB19_109;
	shl.b32 	%r936, %r161, 2;
	add.s32 	%r938, %r852, %r936;
	ld.shared.u32 	%r1100, [%r938];
	bra.uni 	$L__BB19_110;
$L__BB19_109:
	shl.b32 	%r939, %r160, 2;
	add.s32 	%r941, %r852, %r939;
	ld.shared.u32 	%r1099, [%r941];
$L__BB19_110:
	setp.ge.s32 	%p346, %r160, %r88;
	mov.pred 	%p393, 0;
	@%p346 bra 	$L__BB19_113;
	setp.ge.s32 	%p348, %r161, %r2;
	mov.pred 	%p393, -1;
	@%p348 bra 	$L__BB19_113;
	mul.wide.s32 	%rd466, %r1099, 8;
	add.s64 	%rd467, %rd9, %rd466;
	ld.f64 	%fd57, [%rd467];
	mul.wide.s32 	%rd468, %r1100, 8;
	add.s64 	%rd469, %rd9, %rd468;
	ld.f64 	%fd58, [%rd469];
	setp.lt.f64 	%p393, %fd57, %fd58;
$L__BB19_113:
	selp.b32 	%r166, %r1099, %r1100, %p393;
	selp.u32 	%r942, 1, 0, %p393;
	add.s32 	%r167, %r160, %r942;
	not.pred 	%p349, %p393;
	selp.u32 	%r943, 1, 0, %p349;
	add.s32 	%r168, %r161, %r943;
	@%p393 bra 	$L__BB19_115;
	shl.b32 	%r944, %r168, 2;
	add.s32 	%r946, %r852, %r944;
	ld.shared.u32 	%r1100, [%r946];
	bra.uni 	$L__BB19_116;
$L__BB19_115:
	shl.b32 	%r947, %r167, 2;
	add.s32 	%r949, %r852, %r947;
	ld.shared.u32 	%r1099, [%r949];
$L__BB19_116:
	setp.ge.s32 	%p351, %r167, %r88;
	mov.pred 	%p394, 0;
	@%p351 bra 	$L__BB19_119;
	setp.ge.s32 	%p353, %r168, %r2;
	mov.pred 	%p394, -1;
	@%p353 bra 	$L__BB19_119;
	mul.wide.s32 	%rd470, %r1099, 8;
	add.s64 	%rd471, %rd9, %rd470;
	ld.f64 	%fd59, [%rd471];
	mul.wide.s32 	%rd472, %r1100, 8;
	add.s64 	%rd473, %rd9, %rd472;
	ld.f64 	%fd60, [%rd473];
	setp.lt.f64 	%p394, %fd59, %fd60;
$L__BB19_119:
	selp.b32 	%r173, %r1099, %r1100, %p394;
	selp.u32 	%r950, 1, 0, %p394;
	add.s32 	%r174, %r167, %r950;
	not.pred 	%p354, %p394;
	selp.u32 	%r951, 1, 0, %p354;
	add.s32 	%r175, %r168, %r951;
	@%p394 bra 	$L__BB19_121;
	shl.b32 	%r952, %r175, 2;
	add.s32 	%r954, %r852, %r952;
	ld.shared.u32 	%r1100, [%r954];
	bra.uni 	$L__BB19_122;
$L__BB19_121:
	shl.b32 	%r955, %r174, 2;
	add.s32 	%r957, %r852, %r955;
	ld.shared.u32 	%r1099, [%r957];
$L__BB19_122:
	setp.ge.s32 	%p356, %r174, %r88;
	mov.pred 	%p395, 0;
	@%p356 bra 	$L__BB19_125;
	setp.ge.s32 	%p358, %r175, %r2;
	mov.pred 	%p395, -1;
	@%p358 bra 	$L__BB19_125;
	mul.wide.s32 	%rd474, %r1099, 8;
	add.s64 	%rd475, %rd9, %rd474;
	ld.f64 	%fd61, [%rd475];
	mul.wide.s32 	%rd476, %r1100, 8;
	add.s64 	%rd477, %rd9, %rd476;
	ld.f64 	%fd62, [%rd477];
	setp.lt.f64 	%p395, %fd61, %fd62;
$L__BB19_125:
	selp.b32 	%r180, %r1099, %r1100, %p395;
	selp.u32 	%r958, 1, 0, %p395;
	add.s32 	%r181, %r174, %r958;
	not.pred 	%p359, %p395;
	selp.u32 	%r959, 1, 0, %p359;
	add.s32 	%r182, %r175, %r959;
	@%p395 bra 	$L__BB19_127;
	shl.b32 	%r960, %r182, 2;
	add.s32 	%r962, %r852, %r960;
	ld.shared.u32 	%r1100, [%r962];
	bra.uni 	$L__BB19_128;
$L__BB19_127:
	shl.b32 	%r963, %r181, 2;
	add.s32 	%r965, %r852, %r963;
	ld.shared.u32 	%r1099, [%r965];
$L__BB19_128:
	setp.ge.s32 	%p361, %r181, %r88;
	mov.pred 	%p396, 0;
	@%p361 bra 	$L__BB19_131;
	setp.ge.s32 	%p363, %r182, %r2;
	mov.pred 	%p396, -1;
	@%p363 bra 	$L__BB19_131;
	mul.wide.s32 	%rd478, %r1099, 8;
	add.s64 	%rd479, %rd9, %rd478;
	ld.f64 	%fd63, [%rd479];
	mul.wide.s32 	%rd480, %r1100, 8;
	add.s64 	%rd481, %rd9, %rd480;
	ld.f64 	%fd64, [%rd481];
	setp.lt.f64 	%p396, %fd63, %fd64;
$L__BB19_131:
	selp.b32 	%r187, %r1099, %r1100, %p396;
	selp.u32 	%r966, 1, 0, %p396;
	add.s32 	%r188, %r181, %r966;
	not.pred 	%p364, %p396;
	selp.u32 	%r967, 1, 0, %p364;
	add.s32 	%r189, %r182, %r967;
	@%p396 bra 	$L__BB19_133;
	shl.b32 	%r968, %r189, 2;
	add.s32 	%r970, %r852, %r968;
	ld.shared.u32 	%r1100, [%r970];
	bra.uni 	$L__BB19_134;
$L__BB19_133:
	shl.b32 	%r971, %r188, 2;
	add.s32 	%r973, %r852, %r971;
	ld.shared.u32 	%r1099, [%r973];
$L__BB19_134:
	setp.ge.s32 	%p366, %r188, %r88;
	mov.pred 	%p397, 0;
	@%p366 bra 	$L__BB19_137;
	setp.ge.s32 	%p368, %r189, %r2;
	mov.pred 	%p397, -1;
	@%p368 bra 	$L__BB19_137;
	mul.wide.s32 	%rd482, %r1099, 8;
	add.s64 	%rd483, %rd9, %rd482;
	ld.f64 	%fd65, [%rd483];
	mul.wide.s32 	%rd484, %r1100, 8;
	add.s64 	%rd485, %rd9, %rd484;
	ld.f64 	%fd66, [%rd485];
	setp.lt.f64 	%p397, %fd65, %fd66;
$L__BB19_137:
	selp.b32 	%r194, %r1099, %r1100, %p397;
	selp.u32 	%r974, 1, 0, %p397;
	add.s32 	%r195, %r188, %r974;
	not.pred 	%p369, %p397;
	selp.u32 	%r975, 1, 0, %p369;
	add.s32 	%r196, %r189, %r975;
	@%p397 bra 	$L__BB19_139;
	shl.b32 	%r976, %r196, 2;
	add.s32 	%r978, %r852, %r976;
	ld.shared.u32 	%r1100, [%r978];
	bra.uni 	$L__BB19_140;
$L__BB19_139:
	shl.b32 	%r979, %r195, 2;
	add.s32 	%r981, %r852, %r979;
	ld.shared.u32 	%r1099, [%r981];
$L__BB19_140:
	setp.ge.s32 	%p371, %r195, %r88;
	mov.pred 	%p398, 0;
	@%p371 bra 	$L__BB19_143;
	setp.ge.s32 	%p373, %r196, %r2;
	mov.pred 	%p398, -1;
	@%p373 bra 	$L__BB19_143;
	mul.wide.s32 	%rd486, %r1099, 8;
	add.s64 	%rd487, %rd9, %rd486;
	ld.f64 	%fd67, [%rd487];
	mul.wide.s32 	%rd488, %r1100, 8;
	add.s64 	%rd489, %rd9, %rd488;
	ld.f64 	%fd68, [%rd489];
	setp.lt.f64 	%p398, %fd67, %fd68;
$L__BB19_143:
	selp.b32 	%r201, %r1099, %r1100, %p398;
	selp.u32 	%r982, 1, 0, %p398;
	add.s32 	%r202, %r195, %r982;
	not.pred 	%p374, %p398;
	selp.u32 	%r983, 1, 0, %p374;
	add.s32 	%r203, %r196, %r983;
	@%p398 bra 	$L__BB19_145;
	shl.b32 	%r984, %r203, 2;
	add.s32 	%r986, %r852, %r984;
	ld.shared.u32 	%r1100, [%r986];
	bra.uni 	$L__BB19_146;
$L__BB19_145:
	shl.b32 	%r987, %r202, 2;
	add.s32 	%r989, %r852, %r987;
	ld.shared.u32 	%r1099, [%r989];
$L__BB19_146:
	setp.ge.s32 	%p376, %r202, %r88;
	mov.pred 	%p399, 0;
	@%p376 bra 	$L__BB19_149;
	setp.ge.s32 	%p378, %r203, %r2;
	mov.pred 	%p399, -1;
	@%p378 bra 	$L__BB19_149;
	mul.wide.s32 	%rd490, %r1099, 8;
	add.s64 	%rd491, %rd9, %rd490;
	ld.f64 	%fd69, [%rd491];
	mul.wide.s32 	%rd492, %r1100, 8;
	add.s64 	%rd493, %rd9, %rd492;
	ld.f64 	%fd70, [%rd493];
	setp.lt.f64 	%p399, %fd69, %fd70;
$L__BB19_149:
	selp.b32 	%r208, %r1099, %r1100, %p399;
	selp.u32 	%r990, 1, 0, %p399;
	add.s32 	%r209, %r202, %r990;
	not.pred 	%p379, %p399;
	selp.u32 	%r991, 1, 0, %p379;
	add.s32 	%r210, %r203, %r991;
	@%p399 bra 	$L__BB19_151;
	shl.b32 	%r992, %r210, 2;
	mov.u32 	%r993, _ZZN3cub18CUB_300001_SM_10006detail10merge_sort26DeviceMergeSortMergeKernelINS2_10policy_hubIN6thrust24THRUST_300001_SM_1000_NS10device_ptrIiEEE9Policy600ES8_PNS0_8NullTypeES8_SC_m4cmpdiSB_EEvbT2_T3_T4_PT6_PT7_T5_PSG_SG_NS1_7vsmem_tEE19static_temp_storage;
	add.s32 	%r994, %r993, %r992;
	ld.shared.u32 	%r1100, [%r994];
	bra.uni 	$L__BB19_152;
$L__BB19_151:
	shl.b32 	%r995, %r209, 2;
	mov.u32 	%r996, _ZZN3cub18CUB_300001_SM_10006detail10merge_sort26DeviceMergeSortMergeKernelINS2_10policy_hubIN6thrust24THRUST_300001_SM_1000_NS10device_ptrIiEEE9Policy600ES8_PNS0_8NullTypeES8_SC_m4cmpdiSB_EEvbT2_T3_T4_PT6_PT7_T5_PSG_SG_NS1_7vsmem_tEE19static_temp_storage;
	add.s32 	%r997, %r996, %r995;
	ld.shared.u32 	%r1099, [%r997];
$L__BB19_152:
	setp.ge.s32 	%p380, %r209, %r88;
	mov.u32 	%r1130, %r1100;
	@%p380 bra 	$L__BB19_155;
	setp.ge.s32 	%p381, %r210, %r2;
	mov.u32 	%r1130, %r1099;
	@%p381 bra 	$L__BB19_155;
	mul.wide.s32 	%rd494, %r1099, 8;
	add.s64 	%rd495, %rd9, %rd494;
	ld.f64 	%fd71, [%rd495];
	mul.wide.s32 	%rd496, %r1100, 8;
	add.s64 	%rd497, %rd9, %rd496;
	ld.f64 	%fd72, [%rd497];
	setp.lt.f64 	%p382, %fd71, %fd72;
	selp.b32 	%r1130, %r1099, %r1100, %p382;
$L__BB19_155:
	ld.param.s8 	%rs5, [_ZN3cub18CUB_300001_SM_10006detail10merge_sort26DeviceMergeSortMergeKernelINS2_10policy_hubIN6thrust24THRUST_300001_SM_1000_NS10device_ptrIiEEE9Policy600ES8_PNS0_8NullTypeES8_SC_m4cmpdiSB_EEvbT2_T3_T4_PT6_PT7_T5_PSG_SG_NS1_7vsmem_tE_param_0];
	mov.u32 	%r998, %ctaid.x;
	mul.wide.u32 	%rd10, %r998, 4352;
	setp.eq.s16 	%p383, %rs5, 0;
	bar.sync 	0;
	@%p383 bra 	$L__BB19_157;
	ld.param.u64 	%rd521, [_ZN3cub18CUB_300001_SM_10006detail10merge_sort26DeviceMergeSortMergeKernelINS2_10policy_hubIN6thrust24THRUST_300001_SM_1000_NS10device_ptrIiEEE9Policy600ES8_PNS0_8NullTypeES8_SC_m4cmpdiSB_EEvbT2_T3_T4_PT6_PT7_T5_PSG_SG_NS1_7vsmem_tE_param_4];
	// begin inline asm
	mov.u32 %r999, %laneid;
	// end inline asm
	shr.u32 	%r1000, %r1, 5;
	mul.lo.s32 	%r1001, %r1000, 544;
	mad.lo.s32 	%r1002, %r999, 17, %r1001;
	shl.b32 	%r1003, %r1002, 2;
	mov.u32 	%r1004, _ZZN3cub18CUB_300001_SM_10006detail10merge_sort26DeviceMergeSortMergeKernelINS2_10policy_hubIN6thrust24THRUST_300001_SM_1000_NS10device_ptrIiEEE9Policy600ES8_PNS0_8NullTypeES8_SC_m4cmpdiSB_EEvbT2_T3_T4_PT6_PT7_T5_PSG_SG_NS1_7vsmem_tEE19static_temp_storage;
	add.s32 	%r1005, %r1004, %r1003;
	st.shared.u32 	[%r1005], %r103;
	st.shared.u32 	[%r1005+4], %r110;
	st.shared.u32 	[%r1005+8], %r117;
	st.shared.u32 	[%r1005+12], %r124;
	st.shared.u32 	[%r1005+16], %r131;
	st.shared.u32 	[%r1005+20], %r138;
	st.shared.u32 	[%r1005+24], %r145;
	st.shared.u32 	[%r1005+28], %r152;
	st.shared.u32 	[%r1005+32], %r159;
	st.shared.u32 	[%r1005+36], %r166;
	st.shared.u32 	[%r1005+40], %r173;
	st.shared.u32 	[%r1005+44], %r180;
	st.shared.u32 	[%r1005+48], %r187;
	st.shared.u32 	[%r1005+52], %r194;
	st.shared.u32 	[%r1005+56], %r201;
	st.shared.u32 	[%r1005+60], %r208;
	st.shared.u32 	[%r1005+64], %r1130;
	bar.warp.sync 	-1;
	shl.b32 	%r1006, %r999, 4;
	sub.s32 	%r1007, %r1002, %r1006;
	shl.b32 	%r1008, %r1007, 2;
	add.s32 	%r1009, %r1004, %r1008;
	ld.shared.u32 	%r1010, [%r1009];
	ld.shared.u32 	%r1011, [%r1009+128];
	ld.shared.u32 	%r1012, [%r1009+256];
	ld.shared.u32 	%r1013, [%r1009+384];
	ld.shared.u32 	%r1014, [%r1009+512];
	ld.shared.u32 	%r1015, [%r1009+640];
	ld.shared.u32 	%r1016, [%r1009+768];
	ld.shared.u32 	%r1017, [%r1009+896];
	ld.shared.u32 	%r1018, [%r1009+1024];
	ld.shared.u32 	%r1019, [%r1009+1152];
	ld.shared.u32 	%r1020, [%r1009+1280];
	ld.shared.u32 	%r1021, [%r1009+1408];
	ld.shared.u32 	%r1022, [%r1009+1536];
	ld.shared.u32 	%r1023, [%r1009+1664];
	ld.shared.u32 	%r1024, [%r1009+1792];
	ld.shared.u32 	%r1025, [%r1009+1920];
	ld.shared.u32 	%r1026, [%r1009+2048];
	and.b32  	%r1027, %r1, 31;
	and.b32  	%r1028, %r1, 992;
	mul.lo.s32 	%r1029, %r1028, 17;
	or.b32  	%r1030, %r1029, %r1027;
	cvt.u64.u32 	%rd498, %r1030;
	add.s64 	%rd499, %rd10, %rd498;
	cvta.to.global.u64 	%rd500, %rd521;
	shl.b64 	%rd501, %rd499, 2;
	add.s64 	%rd502, %rd500, %rd501;
	st.global.u32 	[%rd502], %r1010;
	st.global.u32 	[%rd502+128], %r1011;
	st.global.u32 	[%rd502+256], %r1012;
	st.global.u32 	[%rd502+384], %r1013;
	st.global.u32 	[%rd502+512], %r1014;
	st.global.u32 	[%rd502+640], %r1015;
	st.global.u32 	[%rd502+768], %r1016;
	st.global.u32 	[%rd502+896], %r1017;
	st.global.u32 	[%rd502+1024], %r1018;
	st.global.u32 	[%rd502+1152], %r1019;
	st.global.u32 	[%rd502+1280], %r1020;
	st.global.u32 	[%rd502+1408], %r1021;
	st.global.u32 	[%rd502+1536], %r1022;
	st.global.u32 	[%rd502+1664], %r1023;
	st.global.u32 	[%rd502+1792], %r1024;
	st.global.u32 	[%rd502+1920], %r1025;
	st.global.u32 	[%rd502+2048], %r1026;
	bra.uni 	$L__BB19_435;
$L__BB19_157:
	// begin inline asm
	mov.u32 %r1031, %laneid;
	// end inline asm
	shr.u32 	%r1032, %r1, 5;
	mul.lo.s32 	%r1033, %r1032, 544;
	mad.lo.s32 	%r1034, %r1031, 17, %r1033;
	shl.b32 	%r1035, %r1034, 2;
	mov.u32 	%r1036, _ZZN3cub18CUB_300001_SM_10006detail10merge_sort26DeviceMergeSortMergeKernelINS2_10policy_hubIN6thrust24THRUST_300001_SM_1000_NS10device_ptrIiEEE9Policy600ES8_PNS0_8NullTypeES8_SC_m4cmpdiSB_EEvbT2_T3_T4_PT6_PT7_T5_PSG_SG_NS1_7vsmem_tEE19static_temp_storage;
	add.s32 	%r1037, %r1036, %r1035;
	st.shared.u32 	[%r1037], %r103;
	st.shared.u32 	[%r1037+4], %r110;
	st.shared.u32 	[%r1037+8], %r117;
	st.shared.u32 	[%r1037+12], %r124;
	st.shared.u32 	[%r1037+16], %r131;
	st.shared.u32 	[%r1037+20], %r138;
	st.shared.u32 	[%r1037+24], %r145;
	st.shared.u32 	[%r1037+28], %r152;
	st.shared.u32 	[%r1037+32], %r159;
	st.shared.u32 	[%r1037+36], %r166;
	st.shared.u32 	[%r1037+40], %r173;
	st.shared.u32 	[%r1037+44], %r180;
	st.shared.u32 	[%r1037+48], %r187;
	st.shared.u32 	[%r1037+52], %r194;
	st.shared.u32 	[%r1037+56], %r201;
	st.shared.u32 	[%r1037+60], %r208;
	st.shared.u32 	[%r1037+64], %r1130;
	bar.warp.sync 	-1;
	shl.b32 	%r1038, %r1031, 4;
	sub.s32 	%r1039, %r1034, %r1038;
	shl.b32 	%r1040, %r1039, 2;
	add.s32 	%r1041, %r1036, %r1040;
	ld.shared.u32 	%r1042, [%r1041];
	ld.shared.u32 	%r1043, [%r1041+128];
	ld.shared.u32 	%r1044, [%r1041+256];
	ld.shared.u32 	%r1045, [%r1041+384];
	ld.shared.u32 	%r1046, [%r1041+512];
	ld.shared.u32 	%r1047, [%r1041+640];
	ld.shared.u32 	%r1048, [%r1041+768];
	ld.shared.u32 	%r1049, [%r1041+896];
	ld.shared.u32 	%r1050, [%r1041+1024];
	ld.shared.u32 	%r1051, [%r1041+1152];
	ld.shared.u32 	%r1052, [%r1041+1280];
	ld.shared.u32 	%r1053, [%r1041+1408];
	ld.shared.u32 	%r1054, [%r1041+1536];
	ld.shared.u32 	%r1055, [%r1041+1664];
	ld.shared.u32 	%r1056, [%r1041+1792];
	ld.shared.u32 	%r1057, [%r1041+1920];
	ld.shared.u32 	%r1058, [%r1041+2048];
	and.b32  	%r1059, %r1, 31;
	and.b32  	%r1060, %r1, 992;
	mul.lo.s32 	%r1061, %r1060, 17;
	cvt.u64.u32 	%rd503, %r1061;
	cvt.u64.u32 	%rd504, %r1059;
	add.s64 	%rd505, %rd10, %rd504;
	add.s64 	%rd506, %rd505, %rd503;
	shl.b64 	%rd507, %rd506, 2;
	add.s64 	%rd508, %rd2, %rd507;
	st.global.u32 	[%rd508], %r1042;
	st.global.u32 	[%rd508+128], %r1043;
	st.global.u32 	[%rd508+256], %r1044;
	st.global.u32 	[%rd508+384], %r1045;
	st.global.u32 	[%rd508+512], %r1046;
	st.global.u32 	[%rd508+640], %r1047;
	st.global.u32 	[%rd508+768], %r1048;
	st.global.u32 	[%rd508+896], %r1049;
	st.global.u32 	[%rd508+1024], %r1050;
	st.global.u32 	[%rd508+1152], %r1051;
	st.global.u32 	[%rd508+1280], %r1052;
	st.global.u32 	[%rd508+1408], %r1053;
	st.global.u32 	[%rd508+1536], %r1054;
	st.global.u32 	[%rd508+1664], %r1055;
	st.global.u32 	[%rd508+1792], %r1056;
	st.global.u32 	[%rd508+1920], %r1057;
	st.global.u32 	[%rd508+2048], %r1058;
	bra.uni 	$L__BB19_435;
$L__BB19_158:
	ld.param.u64 	%rd524, [_ZN3cub18CUB_300001_SM_10006detail10merge_sort26DeviceMergeSortMergeKernelINS2_10policy_hubIN6thrust24THRUST_300001_SM_1000_NS10device_ptrIiEEE9Policy600ES8_PNS0_8NullTypeES8_SC_m4cmpdiSB_EEvbT2_T3_T4_PT6_PT7_T5_PSG_SG_NS1_7vsmem_tE_param_8];
	ld.param.u64 	%rd522, [_ZN3cub18CUB_300001_SM_10006detail10merge_sort26DeviceMergeSortMergeKernelINS2_10policy_hubIN6thrust24THRUST_300001_SM_1000_NS10device_ptrIiEEE9Policy600ES8_PNS0_8NullTypeES8_SC_m4cmpdiSB_EEvbT2_T3_T4_PT6_PT7_T5_PSG_SG_NS1_7vsmem_tE_param_7];
	ld.param.u64 	%rd509, [_ZN3cub18CUB_300001_SM_10006detail10merge_sort26DeviceMergeSortMergeKernelINS2_10policy_hubIN6thrust24THRUST_300001_SM_1000_NS10device_ptrIiEEE9Policy600ES8_PNS0_8NullTypeES8_SC_m4cmpdiSB_EEvbT2_T3_T4_PT6_PT7_T5_PSG_SG_NS1_7vsmem_tE_param_3];
	ld.param.s8 	%rs2, [_ZN3cub18CUB_300001_SM_10006detail10merge_sort26DeviceMergeSortMergeKernelINS2_10policy_hubIN6thrust24THRUST_300001_SM_1000_NS10device_ptrIiEEE9Policy600ES8_PNS0_8NullTypeES8_SC_m4cmpdiSB_EEvbT2_T3_T4_PT6_PT7_T5_PSG_SG_NS1_7vsmem_tE_param_0];
	cvta.to.global.u64 	%rd26, %rd522;
	mov.u32 	%r516, %ctaid.x;
	cvt.u64.u32 	%rd27, %r516;
	mul.wide.u32 	%rd28, %r516, 8;
	add.s64 	%rd29, %rd26, %rd28;
	ld.global.u64 	%rd11, [%rd29];
	ld.global.u64 	%rd30, [%rd29+8];
	shr.u64 	%rd31, %rd524, 1;
	neg.s64 	%rd32, %rd524;
	and.b64  	%rd33, %rd32, %rd27;
	mul.lo.s64 	%rd12, %rd33, 4352;
	mul.lo.s64 	%rd13, %rd31, 4352;
	sub.s64 	%rd34, %rd27, %rd33;
	mul.lo.s64 	%rd35, %rd34, 4352;
	sub.s64 	%rd36, %rd11, %rd12;
	sub.s64 	%rd37, %rd30, %rd12;
	sub.s64 	%rd38, %rd509, %rd12;
	max.u64 	%rd39, %rd38, %rd13;
	sub.s64 	%rd40, %rd39, %rd13;
	sub.s64 	%rd41, %rd35, %rd36;
	min.u64 	%rd14, %rd41, %rd40;
	max.u64 	%rd42, %rd35, -4353;
	not.b64 	%rd43, %rd42;
	add.s64 	%rd44, %rd35, %rd43;
	sub.s64 	%rd45, %rd44, %rd37;
	or.b64  	%rd46, %rd32, %rd27;
	setp.eq.s64 	%p66, %rd46, -1;
	min.u64 	%rd47, %rd13, %rd38;
	selp.b64 	%rd48, %rd47, %rd37, %p66;
	selp.b64 	%rd49, %rd13, %rd45, %p66;
	min.u64 	%rd50, %rd49, %rd40;
	cvt.u32.u64 	%r517, %rd36;
	cvt.u32.u64 	%r518, %rd48;
	sub.s32 	%r217, %r518, %r517;
	cvt.u32.u64 	%r519, %rd50;
	cvt.u32.u64 	%r520, %rd14;
	sub.s32 	%r218, %r519, %r520;
	// begin inline asm
	griddepcontrol.wait;
	// end inline asm
	setp.eq.s16 	%p67, %rs2, 0;
	@%p67 bra 	$L__BB19_227;
	add.s64 	%rd51, %rd12, %rd13;
	add.s64 	%rd52, %rd51, %rd14;
	add.s32 	%r219, %r218, %r217;
	setp.ge.s32 	%p68, %r1, %r219;
	cvt.u64.u32 	%rd53, %r1;
	add.s64 	%rd54, %rd11, %rd53;
	shl.b64 	%rd55, %rd54, 2;
	add.s64 	%rd15, %rd2, %rd55;
	sub.s32 	%r522, %r1, %r217;
	cvt.s64.s32 	%rd56, %r522;
	add.s64 	%rd57, %rd52, %rd56;
	shl.b64 	%rd58, %rd57, 2;
	add.s64 	%rd16, %rd2, %rd58;
	@%p68 bra 	$L__BB19_163;
	setp.ge.s32 	%p69, %r1, %r217;
	@%p69 bra 	$L__BB19_162;
	ld.global.u32 	%r1179, [%rd15];
	bra.uni 	$L__BB19_163;
$L__BB19_162:
	ld.global.u32 	%r1179, [%rd16];
$L__BB19_163:
	add.s32 	%r223, %r1, 256;
	setp.ge.s32 	%p70, %r223, %r219;
	@%p70 bra 	$L__BB19_167;
	setp.lt.s32 	%p71, %r223, %r217;
	@%p71 bra 	$L__BB19_166;
	ld.global.u32 	%r1178, [%rd16+1024];
	bra.uni 	$L__BB19_167;
$L__BB19_166:
	ld.global.u32 	%r1178, [%rd15+1024];
$L__BB19_167:
	add.s32 	%r227, %r1, 512;
	setp.ge.s32 	%p72, %r227, %r219;
	@%p72 bra 	$L__BB19_171;
	setp.lt.s32 	%p73, %r227, %r217;
	@%p73 bra 	$L__BB19_170;
	ld.global.u32 	%r1177, [%rd16+2048];
	bra.uni 	$L__BB19_171;
$L__BB19_170:
	ld.global.u32 	%r1177, [%rd15+2048];
$L__BB19_171:
	add.s32 	%r231, %r1, 768;
	setp.ge.s32 	%p74, %r231, %r219;
	@%p74 bra 	$L__BB19_175;
	setp.lt.s32 	%p75, %r231, %r217;
	@%p75 bra 	$L__BB19_174;
	ld.global.u32 	%r1176, [%rd16+3072];
	bra.uni 	$L__BB19_175;
$L__BB19_174:
	ld.global.u32 	%r1176, [%rd15+3072];
$L__BB19_175:
	or.b32  	%r235, %r1, 1024;
	setp.ge.s32 	%p76, %r235, %r219;
	@%p76 bra 	$L__BB19_179;
	setp.lt.s32 	%p77, %r235, %r217;
	@%p77 bra 	$L__BB19_178;
	ld.global.u32 	%r1175, [%rd16+4096];
	bra.uni 	$L__BB19_179;
$L__BB19_178:
	ld.global.u32 	%r1175, [%rd15+4096];
$L__BB19_179:
	add.s32 	%r239, %r1, 1280;
	setp.ge.s32 	%p78, %r239, %r219;
	@%p78 bra 	$L__BB19_183;
	setp.lt.s32 	%p79, %r239, %r217;
	@%p79 bra 	$L__BB19_182;
	ld.global.u32 	%r1174, [%rd16+5120];
	bra.uni 	$L__BB19_183;
$L__BB19_182:
	ld.global.u32 	%r1174, [%rd15+5120];
$L__BB19_183:
	add.s32 	%r243, %r1, 1536;
	setp.ge.s32 	%p80, %r243, %r219;
	@%p80 bra 	$L__BB19_187;
	setp.lt.s32 	%p81, %r243, %r217;
	@%p81 bra 	$L__BB19_186;
	ld.global.u32 	%r1173, [%rd16+6144];
	bra.uni 	$L__BB19_187;
$L__BB19_186:
	ld.global.u32 	%r1173, [%rd15+6144];
$L__BB19_187:
	add.s32 	%r247, %r1, 1792;
	setp.ge.s32 	%p82, %r247, %r219;
	@%p82 bra 	$L__BB19_191;
	setp.lt.s32 	%p83, %r247, %r217;
	@%p83 bra 	$L__BB19_190;
	ld.global.u32 	%r1172, [%rd16+7168];
	bra.uni 	$L__BB19_191;
$L__BB19_190:
	ld.global.u32 	%r1172, [%rd15+7168];
$L__BB19_191:
	or.b32  	%r251, %r1, 2048;
	setp.ge.s32 	%p84, %r251, %r219;
	@%p84 bra 	$L__BB19_195;
	setp.lt.s32 	%p85, %r251, %r217;
	@%p85 bra 	$L__BB19_194;
	ld.global.u32 	%r1171, [%rd16+8192];
	bra.uni 	$L__BB19_195;
$L__BB19_194:
	ld.global.u32 	%r1171, [%rd15+8192];
$L__BB19_195:
	add.s32 	%r255, %r1, 2304;
	setp.ge.s32 	%p86, %r255, %r219;
	@%p86 bra 	$L__BB19_199;
	setp.lt.s32 	%p87, %r255, %r217;
	@%p87 bra 	$L__BB19_198;
	ld.global.u32 	%r1170, [%rd16+9216];
	bra.uni 	$L__BB19_199;
$L__BB19_198:
	ld.global.u32 	%r1170, [%rd15+9216];
$L__BB19_199:
	add.s32 	%r259, %r1, 2560;
	setp.ge.s32 	%p88, %r259, %r219;
	@%p88 bra 	$L__BB19_203;
	setp.lt.s32 	%p89, %r259, %r217;
	@%p89 bra 	$L__BB19_202;
	ld.global.u32 	%r1169, [%rd16+10240];
	bra.uni 	$L__BB19_203;
$L__BB19_202:
	ld.global.u32 	%r1169, [%rd15+10240];
$L__BB19_203:
	add.s32 	%r263, %r1, 2816;
	setp.ge.s32 	%p90, %r263, %r219;
	@%p90 bra 	$L__BB19_207;
	setp.lt.s32 	%p91, %r263, %r217;
	@%p91 bra 	$L__BB19_206;
	ld.global.u32 	%r1168, [%rd16+11264];
	bra.uni 	$L__BB19_207;
$L__BB19_206:
	ld.global.u32 	%r1168, [%rd15+11264];
$L__BB19_207:
	or.b32  	%r267, %r1, 3072;
	setp.ge.s32 	%p92, %r267, %r219;
	@%p92 bra 	$L__BB19_211;
	setp.lt.s32 	%p93, %r267, %r217;
	@%p93 bra 	$L__BB19_210;
	ld.global.u32 	%r1167, [%rd16+12288];
	bra.uni 	$L__BB19_211;
$L__BB19_210:
	ld.global.u32 	%r1167, [%rd15+12288];
$L__BB19_211:
	add.s32 	%r271, %r1, 3328;
	setp.ge.s32 	%p94, %r271, %r219;
	@%p94 bra 	$L__BB19_215;
	setp.lt.s32 	%p95, %r271, %r217;
	@%p95 bra 	$L__BB19_214;
	ld.global.u32 	%r1166, [%rd16+13312];
	bra.uni 	$L__BB19_215;
$L__BB19_214:
	ld.global.u32 	%r1166, [%rd15+13312];
$L__BB19_215:
	add.s32 	%r275, %r1, 3584;
	setp.ge.s32 	%p96, %r275, %r219;
	@%p96 bra 	$L__BB19_219;
	setp.lt.s32 	%p97, %r275, %r217;
	@%p97 bra 	$L__BB19_218;
	ld.global.u32 	%r1165, [%rd16+14336];
	bra.uni 	$L__BB19_219;
$L__BB19_218:
	ld.global.u32 	%r1165, [%rd15+14336];
$L__BB19_219:
	add.s32 	%r279, %r1, 3840;
	setp.ge.s32 	%p98, %r279, %r219;
	@%p98 bra 	$L__BB19_223;
	setp.lt.s32 	%p99, %r279, %r217;
	@%p99 bra 	$L__BB19_222;
	ld.global.u32 	%r1164, [%rd16+15360];
	bra.uni 	$L__BB19_223;
$L__BB19_222:
	ld.global.u32 	%r1164, [%rd15+15360];
$L__BB19_223:
	or.b32  	%r283, %r1, 4096;
	setp.ge.s32 	%p100, %r283, %r219;
	@%p100 bra 	$L__BB19_261;
	setp.lt.s32 	%p101, %r283, %r217;
	@%p101 bra 	$L__BB19_226;
	ld.global.u32 	%r1163, [%rd16+16384];
	bra.uni 	$L__BB19_261;
$L__BB19_226:
	ld.global.u32 	%r1163, [%rd15+16384];
	bra.uni 	$L__BB19_261;
$L__BB19_227:
	add.s64 	%rd59, %rd12, %rd13;
	add.s64 	%rd17, %rd59, %rd14;
	add.s32 	%r286, %r218, %r217;
	setp.ge.s32 	%p102, %r1, %r286;
	@%p102 bra 	$L__BB19_229;
	setp.lt.s32 	%p103, %r1, %r217;
	sub.s32 	%r540, %r1, %r217;
	cvt.s64.s32 	%rd60, %r540;
	cvt.u64.u32 	%rd61, %r1;
	selp.b64 	%rd62, %rd11, %rd17, %p103;
	selp.b64 	%rd63, %rd61, %rd60, %p103;
	add.s64 	%rd64, %rd63, %rd62;
	shl.b64 	%rd65, %rd64, 2;
	add.s64 	%rd66, %rd1, %rd65;
	ld.global.u32 	%r1179, [%rd66];
$L__BB19_229:
	add.s32 	%r289, %r1, 256;
	setp.ge.s32 	%p104, %r289, %r286;
	@%p104 bra 	$L__BB19_231;
	setp.lt.s32 	%p105, %r289, %r217;
	sub.s32 	%r542, %r289, %r217;
	cvt.s64.s32 	%rd67, %r542;
	cvt.u64.u32 	%rd68, %r289;
	selp.b64 	%rd69, %rd11, %rd17, %p105;
	selp.b64 	%rd70, %rd68, %rd67, %p105;
	add.s64 	%rd71, %rd70, %rd69;
	shl.b64 	%rd72, %rd71, 2;
	add.s64 	%rd73, %rd1, %rd72;
	ld.global.u32 	%r1178, [%rd73];
$L__BB19_231:
	add.s32 	%r292, %r1, 512;
	setp.ge.s32 	%p106, %r292, %r286;
	@%p106 bra 	$L__BB19_233;
	setp.lt.s32 	%p107, %r292, %r217;
	sub.s32 	%r544, %r292, %r217;
	cvt.s64.s32 	%rd74, %r544;
	cvt.u64.u32 	%rd75, %r292;
	selp.b64 	%rd76, %rd11, %rd17, %p107;
	selp.b64 	%rd77, %rd75, %rd74, %p107;
	add.s64 	%rd78, %rd77, %rd76;
	shl.b64 	%rd79, %rd78, 2;
	add.s64 	%rd80, %rd1, %rd79;
	ld.global.u32 	%r1177, [%rd80];
$L__BB19_233:
	add.s32 	%r295, %r1, 768;
	setp.ge.s32 	%p108, %r295, %r286;
	@%p108 bra 	$L__BB19_235;
	setp.lt.s32 	%p109, %r295, %r217;
	sub.s32 	%r546, %r295, %r217;
	cvt.s64.s32 	%rd81, %r546;
	cvt.u64.u32 	%rd82, %r295;
	selp.b64 	%rd83, %rd11, %rd17, %p109;
	selp.b64 	%rd84, %rd82, %rd81, %p109;
	add.s64 	%rd85, %rd84, %rd83;
	shl.b64 	%rd86, %rd85, 2;
	add.s64 	%rd87, %rd1, %rd86;
	ld.global.u32 	%r1176, [%rd87];
$L__BB19_235:
	or.b32  	%r298, %r1, 1024;
	setp.ge.s32 	%p110, %r298, %r286;
	@%p110 bra 	$L__BB19_237;
	setp.lt.s32 	%p111, %r298, %r217;
	sub.s32 	%r548, %r298, %r217;
	cvt.s64.s32 	%rd88, %r548;
	cvt.u64.u32 	%rd89, %r298;
	selp.b64 	%rd90, %rd11, %rd17, %p111;
	selp.b64 	%rd91, %rd89, %rd88, %p111;
	add.s64 	%rd92, %rd91, %rd90;
	shl.b64 	%rd93, %rd92, 2;
	add.s64 	%rd94, %rd1, %rd93;
	ld.global.u32 	%r1175, [%rd94];
$L__BB19_237:
	add.s32 	%r301, %r1, 1280;
	setp.ge.s32 	%p112, %r301, %r286;
	@%p112 bra 	$L__BB19_239;
	setp.lt.s32 	%p113, %r301, %r217;
	sub.s32 	%r550, %r301, %r217;
	cvt.s64.s32 	%rd95, %r550;
	cvt.u64.u32 	%rd96, %r301;
	selp.b64 	%rd97, %rd11, %rd17, %p113;
	selp.b64 	%rd98, %rd96, %rd95, %p113;
	add.s64 	%rd99, %rd98, %rd97;
	shl.b64 	%rd100, %rd99, 2;
	add.s64 	%rd101, %rd1, %rd100;
	ld.global.u32 	%r1174, [%rd101];
$L__BB19_239:
	add.s32 	%r304, %r1, 1536;
	setp.ge.s32 	%p114, %r304, %r286;
	@%p114 bra 	$L__BB19_241;
	setp.lt.s32 	%p115, %r304, %r217;
	sub.s32 	%r552, %r304, %r217;
	cvt.s64.s32 	%rd102, %r552;
	cvt.u64.u32 	%rd103, %r304;
	selp.b64 	%rd104, %rd11, %rd17, %p115;
	selp.b64 	%rd105, %rd103, %rd102, %p115;
	add.s64 	%rd106, %rd105, %rd104;
	shl.b64 	%rd107, %rd106, 2;
	add.s64 	%rd108, %rd1, %rd107;
	ld.global.u32 	%r1173, [%rd108];
$L__BB19_241:
	add.s32 	%r307, %r1, 1792;
	setp.ge.s32 	%p116, %r307, %r286;
	@%p116 bra 	$L__BB19_243;
	setp.lt.s32 	%p117, %r307, %r217;
	sub.s32 	%r554, %r307, %r217;
	cvt.s64.s32 	%rd109, %r554;
	cvt.u64.u32 	%rd110, %r307;
	selp.b64 	%rd111, %rd11, %rd17, %p117;
	selp.b64 	%rd112, %rd110, %rd109, %p117;
	add.s64 	%rd113, %rd112, %rd111;
	shl.b64 	%rd114, %rd113, 2;
	add.s64 	%rd115, %rd1, %rd114;
	ld.global.u32 	%r1172, [%rd115];
$L__BB19_243:
	or.b32  	%r310, %r1, 2048;
	setp.ge.s32 	%p118, %r310, %r286;
	@%p118 bra 	$L__BB19_245;
	setp.lt.s32 	%p119, %r310, %r217;
	sub.s32 	%r556, %r310, %r217;
	cvt.s64.s32 	%rd116, %r556;
	cvt.u64.u32 	%rd117, %r310;
	selp.b64 	%rd118, %rd11, %rd17, %p119;
	selp.b64 	%rd119, %rd117, %rd116, %p119;
	add.s64 	%rd120, %rd119, %rd118;
	shl.b64 	%rd121, %rd120, 2;
	add.s64 	%rd122, %rd1, %rd121;
	ld.global.u32 	%r1171, [%rd122];
$L__BB19_245:
	add.s32 	%r313, %r1, 2304;
	setp.ge.s32 	%p120, %r313, %r286;
	@%p120 bra 	$L__BB19_247;
	ld.param.u64 	%rd511, [_ZN3cub18CUB_300001_SM_10006detail10merge_sort26DeviceMergeSortMergeKernelINS2_10policy_hubIN6thrust24THRUST_300001_SM_1000_NS10device_ptrIiEEE9Policy600ES8_PNS0_8NullTypeES8_SC_m4cmpdiSB_EEvbT2_T3_T4_PT6_PT7_T5_PSG_SG_NS1_7vsmem_tE_param_4];
	setp.lt.s32 	%p121, %r313, %r217;
	sub.s32 	%r558, %r313, %r217;
	cvt.s64.s32 	%rd123, %r558;
	cvt.u64.u32 	%rd124, %r313;
	selp.b64 	%rd125, %rd11, %rd17, %p121;
	selp.b64 	%rd126, %rd124, %rd123, %p121;
	add.s64 	%rd127, %rd126, %rd125;
	cvta.to.global.u64 	%rd128, %rd511;
	shl.b64 	%rd129, %rd127, 2;
	add.s64 	%rd130, %rd128, %rd129;
	ld.global.u32 	%r1170, [%rd130];
$L__BB19_247:
	add.s32 	%r560, %r1, 2560;
	setp.ge.s32 	%p122, %r560, %r286;
	@%p122 bra 	$L__BB19_249;
	ld.param.u64 	%rd512, [_ZN3cub18CUB_300001_SM_10006detail10merge_sort26DeviceMergeSortMergeKernelINS2_10policy_hubIN6thrust24THRUST_300001_SM_1000_NS10device_ptrIiEEE9Policy600ES8_PNS0_8NullTypeES8_SC_m4cmpdiSB_EEvbT2_T3_T4_PT6_PT7_T5_PSG_SG_NS1_7vsmem_tE_param_4];
	setp.lt.s32 	%p123, %r560, %r217;
	sub.s32 	%r562, %r560, %r217;
	cvt.s64.s32 	%rd131, %r562;
	cvt.u64.u32 	%rd132, %r560;
	selp.b64 	%rd133, %rd11, %rd17, %p123;
	selp.b64 	%rd134, %rd132, %rd131, %p123;
	add.s64 	%rd135, %rd134, %rd133;
	cvta.to.global.u64 	%rd136, %rd512;
	shl.b64 	%rd137, %rd135, 2;
	add.s64 	%rd138, %rd136, %rd137;
	ld.global.u32 	%r1169, [%rd138];
$L__BB19_249:
	add.s32 	%r564, %r1, 2816;
	setp.ge.s32 	%p124, %r564, %r286;
	@%p124 bra 	$L__BB19_251;
	ld.param.u64 	%rd513, [_ZN3cub18CUB_300001_SM_10006detail10merge_sort26DeviceMergeSortMergeKernelINS2_10policy_hubIN6thrust24THRUST_300001_SM_1000_NS10device_ptrIiEEE9Policy600ES8_PNS0_8NullTypeES8_SC_m4cmpdiSB_EEvbT2_T3_T4_PT6_PT7_T5_PSG_SG_NS1_7vsmem_tE_param_4];
	setp.lt.s32 	%p125, %r564, %r217;
	sub.s32 	%r566, %r564, %r217;
	cvt.s64.s32 	%rd139, %r566;
	cvt.u64.u32 	%rd140, %r564;
	selp.b64 	%rd141, %rd11, %rd17, %p125;
	selp.b64 	%rd142, %rd140, %rd139, %p125;
	add.s64 	%rd143, %rd142, %rd141;
	cvta.to.global.u64 	%rd144, %rd513;
	shl.b64 	%rd145, %rd143, 2;
	add.s64 	%rd146, %rd144, %rd145;
	ld.global.u32 	%r1168, [%rd146];
$L__BB19_251:
	or.b32  	%r568, %r1, 3072;
	setp.ge.s32 	%p126, %r568, %r286;
	@%p126 bra 	$L__BB19_253;
	ld.param.u64 	%rd514, [_ZN3cub18CUB_300001_SM_10006detail10merge_sort26DeviceMergeSortMergeKernelINS2_10policy_hubIN6thrust24THRUST_300001_SM_1000_NS10device_ptrIiEEE9Policy600ES8_PNS0_8NullTypeES8_SC_m4cmpdiSB_EEvbT2_T3_T4_PT6_PT7_T5_PSG_SG_NS1_7vsmem_tE_param_4];
	or.b32  	%r569, %r1, 3072;
	setp.lt.s32 	%p127, %r569, %r217;
	sub.s32 	%r570, %r569, %r217;
	cvt.s64.s32 	%rd147, %r570;
	cvt.u64.u32 	%rd148, %r569;
	selp.b64 	%rd149, %rd11, %rd17, %p127;
	selp.b64 	%rd150, %rd148, %rd147, %p127;
	add.s64 	%rd151, %rd150, %rd149;
	cvta.to.global.u64 	%rd152, %rd514;
	shl.b64 	%rd153, %rd151, 2;
	add.s64 	%rd154, %rd152, %rd153;
	ld.global.u32 	%r1167, [%rd154];
$L__BB19_253:
	add.s32 	%r572, %r1, 3328;
	setp.ge.s32 	%p128, %r572, %r286;
	@%p128 bra 	$L__BB19_255;
	ld.param.u64 	%rd515, [_ZN3cub18CUB_300001_SM_10006detail10merge_sort26DeviceMergeSortMergeKernelINS2_10policy_hubIN6thrust24THRUST_300001_SM_1000_NS10device_ptrIiEEE9Policy600ES8_PNS0_8NullTypeES8_SC_m4cmpdiSB_EEvbT2_T3_T4_PT6_PT7_T5_PSG_SG_NS1_7vsmem_tE_param_4];
	add.s32 	%r573, %r1, 3328;
	setp.lt.s32 	%p129, %r573, %r217;
	sub.s32 	%r574, %r573, %r217;
	cvt.s64.s32 	%rd155, %r574;
	cvt.u64.u32 	%rd156, %r573;
	selp.b64 	%rd157, %rd11, %rd17, %p129;
	selp.b64 	%rd158, %rd156, %rd155, %p129;
	add.s64 	%rd159, %rd158, %rd157;
	cvta.to.global.u64 	%rd160, %rd515;
	shl.b64 	%rd161, %rd159, 2;
	add.s64 	%rd162, %rd160, %rd161;
	ld.global.u32 	%r1166, [%rd162];
$L__BB19_255:
	add.s32 	%r576, %r1, 3584;
	setp.ge.s32 	%p130, %r576, %r286;
	@%p130 bra 	$L__BB19_257;
	ld.param.u64 	%rd516, [_ZN3cub18CUB_300001_SM_10006detail10merge_sort26DeviceMergeSortMergeKernelINS2_10policy_hubIN6thrust24THRUST_300001_SM_1000_NS10device_ptrIiEEE9Policy600ES8_PNS0_8NullTypeES8_SC_m4cmpdiSB_EEvbT2_T3_T4_PT6_PT7_T5_PSG_SG_NS1_7vsmem_tE_param_4];
	add.s32 	%r577, %r1, 3584;
	setp.lt.s32 	%p131, %r577, %r217;
	sub.s32 	%r578, %r577, %r217;
	cvt.s64.s32 	%rd163, %r578;
	cvt.u64.u32 	%rd164, %r577;
	selp.b64 	%rd165, %rd11, %rd17, %p131;
	selp.b64 	%rd166, %rd164, %rd163, %p131;
	add.s64 	%rd167, %rd166, %rd165;
	cvta.to.global.u64 	%rd168, %rd516;
	shl.b64 	%rd169, %rd167, 2;
	add.s64 	%rd170, %rd168, %rd169;
	ld.global.u32 	%r1165, [%rd170];
$L__BB19_257:
	add.s32 	%r580, %r1, 3840;
	setp.ge.s32 	%p132, %r580, %r286;
	@%p132 bra 	$L__BB19_259;
	ld.param.u64 	%rd517, [_ZN3cub18CUB_300001_SM_10006detail10merge_sort26DeviceMergeSortMergeKernelINS2_10policy_hubIN6thrust24THRUST_300001_SM_1000_NS10device_ptrIiEEE9Policy600ES8_PNS0_8NullTypeES8_SC_m4cmpdiSB_EEvbT2_T3_T4_PT6_PT7_T5_PSG_SG_NS1_7vsmem_tE_param_4];
	add.s32 	%r581, %r1, 3840;
	setp.lt.s32 	%p133, %r581, %r217;
	sub.s32 	%r582, %r581, %r217;
	cvt.s64.s32 	%rd171, %r582;
	cvt.u64.u32 	%rd172, %r581;
	selp.b64 	%rd173, %rd11, %rd17, %p133;
	selp.b64 	%rd174, %rd172, %rd171, %p133;
	add.s64 	%rd175, %rd174, %rd173;
	cvta.to.global.u64 	%rd176, %rd517;
	shl.b64 	%rd177, %rd175, 2;
	add.s64 	%rd178, %rd176, %rd177;
	ld.global.u32 	%r1164, [%rd178];
$L__BB19_259:
	or.b32  	%r584, %r1, 4096;
	setp.ge.s32 	%p134, %r584, %r286;
	@%p134 bra 	$L__BB19_261;
	ld.param.u64 	%rd518, [_ZN3cub18CUB_300001_SM_10006detail10merge_sort26DeviceMergeSortMergeKernelINS2_10policy_hubIN6thrust24THRUST_300001_SM_1000_NS10device_ptrIiEEE9Policy600ES8_PNS0_8NullTypeES8_SC_m4cmpdiSB_EEvbT2_T3_T4_PT6_PT7_T5_PSG_SG_NS1_7vsmem_tE_param_4];
	or.b32  	%r585, %r1, 4096;
	setp.lt.s32 	%p135, %r585, %r217;
	sub.s32 	%r586, %r585, %r217;
	cvt.s64.s32 	%rd179, %r586;
	cvt.u64.u32 	%rd180, %r585;
	selp.b64 	%rd181, %rd11, %rd17, %p135;
	selp.b64 	%rd182, %rd180, %rd179, %p135;
	add.s64 	%rd183, %rd182, %rd181;
	cvta.to.global.u64 	%rd184, %rd518;
	shl.b64 	%rd185, %rd183, 2;
	add.s64 	%rd186, %rd184, %rd185;
	ld.global.u32 	%r1163, [%rd186];
$L__BB19_261:
	shl.b32 	%r587, %r1, 2;
	mov.u32 	%r588, _ZZN3cub18CUB_300001_SM_10006detail10merge_sort26DeviceMergeSortMergeKernelINS2_10policy_hubIN6thrust24THRUST_300001_SM_1000_NS10device_ptrIiEEE9Policy600ES8_PNS0_8NullTypeES8_SC_m4cmpdiSB_EEvbT2_T3_T4_PT6_PT7_T5_PSG_SG_NS1_7vsmem_tEE19static_temp_storage;
	add.s32 	%r589, %r588, %r587;
	st.shared.u32 	[%r589], %r1179;
	st.shared.u32 	[%r589+1024], %r1178;
	st.shared.u32 	[%r589+2048], %r1177;
	st.shared.u32 	[%r589+3072], %r1176;
	st.shared.u32 	[%r589+4096], %r1175;
	st.shared.u32 	[%r589+5120], %r1174;
	st.shared.u32 	[%r589+6144], %r1173;
	st.shared.u32 	[%r589+7168], %r1172;
	st.shared.u32 	[%r589+8192], %r1171;
	st.shared.u32 	[%r589+9216], %r1170;
	st.shared.u32 	[%r589+10240], %r1169;
	st.shared.u32 	[%r589+11264], %r1168;
	st.shared.u32 	[%r589+12288], %r1167;
	st.shared.u32 	[%r589+13312], %r1166;
	st.shared.u32 	[%r589+14336], %r1165;
	st.shared.u32 	[%r589+15360], %r1164;
	st.shared.u32 	[%r589+16384], %r1163;
	bar.sync 	0;
	// begin inline asm
	griddepcontrol.launch_dependents;
	// end inline asm
	add.s32 	%r346, %r218, %r217;
	mul.lo.s32 	%r590, %r1, 17;
	min.s32 	%r347, %r590, %r346;
	shl.b32 	%r591, %r217, 2;
	add.s32 	%r348, %r588, %r591;
	setp.lt.s32 	%p136, %r347, %r218;
	sub.s32 	%r592, %r347, %r218;
	selp.b32 	%r1182, 0, %r592, %p136;
	min.s32 	%r1180, %r347, %r217;
	setp.ge.s32 	%p137, %r1182, %r1180;
	ld.global.u64 	%rd18, [a_d];
	@%p137 bra 	$L__BB19_263;
$L__BB19_262:
	sub.s32 	%r593, %r1180, %r1182;
	shr.u32 	%r594, %r593, 31;
	add.s32 	%r595, %r593, %r594;
	shr.s32 	%r596, %r595, 1;
	add.s32 	%r597, %r596, %r1182;
	shl.b32 	%r598, %r597, 2;
	add.s32 	%r600, %r588, %r598;
	ld.shared.u32 	%r601, [%r600];
	not.b32 	%r602, %r597;
	add.s32 	%r603, %r347, %r602;
	shl.b32 	%r604, %r603, 2;
	add.s32 	%r605, %r348, %r604;
	ld.shared.u32 	%r606, [%r605];
	mul.wide.s32 	%rd187, %r606, 8;
	add.s64 	%rd188, %rd18, %rd187;
	ld.f64 	%fd1, [%rd188];
	mul.wide.s32 	%rd189, %r601, 8;
	add.s64 	%rd190, %rd18, %rd189;
	ld.f64 	%fd2, [%rd190];
	setp.geu.f64 	%p138, %fd1, %fd2;
	add.s32 	%r607, %r597, 1;
	selp.b32 	%r1182, %r607, %r1182, %p138;
	selp.b32 	%r1180, %r1180, %r597, %p138;
	setp.lt.s32 	%p139, %r1182, %r1180;
	@%p139 bra 	$L__BB19_262;
$L__BB19_263:
	sub.s32 	%r608, %r347, %r1182;
	add.s32 	%r356, %r608, %r217;
	shl.b32 	%r609, %r608, 2;
	add.s32 	%r357, %r348, %r609;
	ld.shared.u32 	%r1184, [%r357];
	shl.b32 	%r610, %r1182, 2;
	add.s32 	%r359, %r588, %r610;
	ld.shared.u32 	%r1185, [%r359];
	setp.ge.s32 	%p141, %r356, %r346;
	mov.pred 	%p400, 0;
	@%p141 bra 	$L__BB19_266;
	setp.ge.s32 	%p143, %r1182, %r217;
	mov.pred 	%p400, -1;
	@%p143 bra 	$L__BB19_266;
	mul.wide.s32 	%rd191, %r1184, 8;
	add.s64 	%rd192, %rd18, %rd191;
	ld.f64 	%fd3, [%rd192];
	mul.wide.s32 	%rd193, %r1185, 8;
	add.s64 	%rd194, %rd18, %rd193;
	ld.f64 	%fd4, [%rd194];
	setp.lt.f64 	%p400, %fd3, %fd4;
$L__BB19_266:
	selp.b32 	%r361, %r1184, %r1185, %p400;
	selp.u32 	%r612, 1, 0, %p400;
	add.s32 	%r362, %r356, %r612;
	not.pred 	%p144, %p400;
	selp.u32 	%r613, 1, 0, %p144;
	add.s32 	%r363, %r1182, %r613;
	@%p144 bra 	$L__BB19_268;
	ld.shared.u32 	%r1184, [%r357+4];
	bra.uni 	$L__BB19_269;
$L__BB19_268:
	ld.shared.u32 	%r1185, [%r359+4];
$L__BB19_269:
	setp.ge.s32 	%p146, %r362, %r346;
	mov.pred 	%p401, 0;
	@%p146 bra 	$L__BB19_272;
	setp.ge.s32 	%p148, %r363, %r217;
	mov.pred 	%p401, -1;
	@%p148 bra 	$L__BB19_272;
	mul.wide.s32 	%rd195, %r1184, 8;
	add.s64 	%rd196, %rd18, %rd195;
	ld.f64 	%fd5, [%rd196];
	mul.wide.s32 	%rd197, %r1185, 8;
	add.s64 	%rd198, %rd18, %rd197;
	ld.f64 	%fd6, [%rd198];
	setp.lt.f64 	%p401, %fd5, %fd6;
$L__BB19_272:
	selp.b32 	%r368, %r1184, %r1185, %p401;
	selp.u32 	%r614, 1, 0, %p401;
	add.s32 	%r369, %r362, %r614;
	not.pred 	%p149, %p401;
	selp.u32 	%r615, 1, 0, %p149;
	add.s32 	%r370, %r363, %r615;
	@%p401 bra 	$L__BB19_274;
	shl.b32 	%r616, %r370, 2;
	add.s32 	%r618, %r588, %r616;
	ld.shared.u32 	%r1185, [%r618];
	bra.uni 	$L__BB19_275;
$L__BB19_274:
	shl.b32 	%r619, %r369, 2;
	add.s32 	%r621, %r588, %r619;
	ld.shared.u32 	%r1184, [%r621];
$L__BB19_275:
	setp.ge.s32 	%p151, %r369, %r346;
	mov.pred 	%p402, 0;
	@%p151 bra 	$L__BB19_278;
	setp.ge.s32 	%p153, %r370, %r217;
	mov.pred 	%p402, -1;
	@%p153 bra 	$L__BB19_278;
	mul.wide.s32 	%rd199, %r1184, 8;
	add.s64 	%rd200, %rd18, %rd199;
	ld.f64 	%fd7, [%rd200];
	mul.wide.s32 	%rd201, %r1185, 8;
	add.s64 	%rd202, %rd18, %rd201;
	ld.f64 	%fd8, [%rd202];
	setp.lt.f64 	%p402, %fd7, %fd8;
$L__BB19_278:
	selp.b32 	%r375, %r1184, %r1185, %p402;
	selp.u32 	%r622, 1, 0, %p402;
	add.s32 	%r376, %r369, %r622;
	not.pred 	%p154, %p402;
	selp.u32 	%r623, 1, 0, %p154;
	add.s32 	%r377, %r370, %r623;
	@%p402 bra 	$L__BB19_280;
	shl.b32 	%r624, %r377, 2;
	add.s32 	%r626, %r588, %r624;
	ld.shared.u32 	%r1185, [%r626];
	bra.uni 	$L__BB19_281;
$L__BB19_280:
	shl.b32 	%r627, %r376, 2;
	add.s32 	%r629, %r588, %r627;
	ld.shared.u32 	%r1184, [%r629];
$L__BB19_281:
	setp.ge.s32 	%p156, %r376, %r346;
	mov.pred 	%p403, 0;
	@%p156 bra 	$L__BB19_284;
	setp.ge.s32 	%p158, %r377, %r217;
	mov.pred 	%p403, -1;
	@%p158 bra 	$L__BB19_284;
	mul.wide.s32 	%rd203, %r1184, 8;
	add.s64 	%rd204, %rd18, %rd203;
	ld.f64 	%fd9, [%rd204];
	mul.wide.s32 	%rd205, %r1185, 8;
	add.s64 	%rd206, %rd18, %rd205;
	ld.f64 	%fd10, [%rd206];
	setp.lt.f64 	%p403, %fd9, %fd10;
$L__BB19_284:
	selp.b32 	%r382, %r1184, %r1185, %p403;
	selp.u32 	%r630, 1, 0, %p403;
	add.s32 	%r383, %r376, %r630;
	not.pred 	%p159, %p403;
	selp.u32 	%r631, 1, 0, %p159;
	add.s32 	%r384, %r377, %r631;
	@%p403 bra 	$L__BB19_286;
	shl.b32 	%r632, %r384, 2;
	add.s32 	%r634, %r588, %r632;
	ld.shared.u32 	%r1185, [%r634];
	bra.uni 	$L__BB19_287;
$L__BB19_286:
	shl.b32 	%r635, %r383, 2;
	add.s32 	%r637, %r588, %r635;
	ld.shared.u32 	%r1184, [%r637];
$L__BB19_287:
	setp.ge.s32 	%p161, %r383, %r346;
	mov.pred 	%p404, 0;
	@%p161 bra 	$L__BB19_290;
	setp.ge.s32 	%p163, %r384, %r217;
	mov.pred 	%p404, -1;
	@%p163 bra 	$L__BB19_290;
	mul.wide.s32 	%rd207, %r1184, 8;
	add.s64 	%rd208, %rd18, %rd207;
	ld.f64 	%fd11, [%rd208];
	mul.wide.s32 	%rd209, %r1185, 8;
	add.s64 	%rd210, %rd18, %rd209;
	ld.f64 	%fd12, [%rd210];
	setp.lt.f64 	%p404, %fd11, %fd12;
$L__BB19_290:
	selp.b32 	%r389, %r1184, %r1185, %p404;
	selp.u32 	%r638, 1, 0, %p404;
	add.s32 	%r390, %r383, %r638;
	not.pred 	%p164, %p404;
	selp.u32 	%r639, 1, 0, %p164;
	add.s32 	%r391, %r384, %r639;
	@%p404 bra 	$L__BB19_292;
	shl.b32 	%r640, %r391, 2;
	add.s32 	%r642, %r588, %r640;
	ld.shared.u32 	%r1185, [%r642];
	bra.uni 	$L__BB19_293;
$L__BB19_292:
	shl.b32 	%r643, %r390, 2;
	add.s32 	%r645, %r588, %r643;
	ld.shared.u32 	%r1184, [%r645];
$L__BB19_293:
	setp.ge.s32 	%p166, %r390, %r346;
	mov.pred 	%p405, 0;
	@%p166 bra 	$L__BB19_296;
	setp.ge.s32 	%p168, %r391, %r217;
	mov.pred 	%p405, -1;
	@%p168 bra 	$L__BB19_296;
	mul.wide.s32 	%rd211, %r1184, 8;
	add.s64 	%rd212, %rd18, %rd211;
	ld.f64 	%fd13, [%rd212];
	mul.wide.s32 	%rd213, %r1185, 8;
	add.s64 	%rd214, %rd18, %rd213;
	ld.f64 	%fd14, [%rd214];
	setp.lt.f64 	%p405, %fd13, %fd14;
$L__BB19_296:
	selp.b32 	%r396, %r1184, %r1185, %p405;
	selp.u32 	%r646, 1, 0, %p405;
	add.s32 	%r397, %r390, %r646;
	not.pred 	%p169, %p405;
	selp.u32 	%r647, 1, 0, %p169;
	add.s32 	%r398, %r391, %r647;
	@%p405 bra 	$L__BB19_298;
	shl.b32 	%r648, %r398, 2;
	add.s32 	%r650, %r588, %r648;
	ld.shared.u32 	%r1185, [%r650];
	bra.uni 	$L__BB19_299;
$L__BB19_298:
	shl.b32 	%r651, %r397, 2;
	add.s32 	%r653, %r588, %r651;
	ld.shared.u32 	%r1184, [%r653];
$L__BB19_299:
	setp.ge.s32 	%p171, %r397, %r346;
	mov.pred 	%p406, 0;
	@%p171 bra 	$L__BB19_302;
	setp.ge.s32 	%p173, %r398, %r217;
	mov.pred 	%p406, -1;
	@%p173 bra 	$L__BB19_302;
	mul.wide.s32 	%rd215, %r1184, 8;
	add.s64 	%rd216, %rd18, %rd215;
	ld.f64 	%fd15, [%rd216];
	mul.wide.s32 	%rd217, %r1185, 8;
	add.s64 	%rd218, %rd18, %rd217;
	ld.f64 	%fd16, [%rd218];
	setp.lt.f64 	%p406, %fd15, %fd16;
$L__BB19_302:
	selp.b32 	%r403, %r1184, %r1185, %p406;
	selp.u32 	%r654, 1, 0, %p406;
	add.s32 	%r404, %r397, %r654;
	not.pred 	%p174, %p406;
	selp.u32 	%r655, 1, 0, %p174;
	add.s32 	%r405, %r398, %r655;
	@%p406 bra 	$L__BB19_304;
	shl.b32 	%r656, %r405, 2;
	add.s32 	%r658, %r588, %r656;
	ld.shared.u32 	%r1185, [%r658];
	bra.uni 	$L__BB19_305;
$L__BB19_304:
	shl.b32 	%r659, %r404, 2;
	add.s32 	%r661, %r588, %r659;
	ld.shared.u32 	%r1184, [%r661];
$L__BB19_305:
	setp.ge.s32 	%p176, %r404, %r346;
	mov.pred 	%p407, 0;
	@%p176 bra 	$L__BB19_308;
	setp.ge.s32 	%p178, %r405, %r217;
	mov.pred 	%p407, -1;
	@%p178 bra 	$L__BB19_308;
	mul.wide.s32 	%rd219, %r1184, 8;
	add.s64 	%rd220, %rd18, %rd219;
	ld.f64 	%fd17, [%rd220];
	mul.wide.s32 	%rd221, %r1185, 8;
	add.s64 	%rd222, %rd18, %rd221;
	ld.f64 	%fd18, [%rd222];
	setp.lt.f64 	%p407, %fd17, %fd18;
$L__BB19_308:
	selp.b32 	%r410, %r1184, %r1185, %p407;
	selp.u32 	%r662, 1, 0, %p407;
	add.s32 	%r411, %r404, %r662;
	not.pred 	%p179, %p407;
	selp.u32 	%r663, 1, 0, %p179;
	add.s32 	%r412, %r405, %r663;
	@%p407 bra 	$L__BB19_310;
	shl.b32 	%r664, %r412, 2;
	add.s32 	%r666, %r588, %r664;
	ld.shared.u32 	%r1185, [%r666];
	bra.uni 	$L__BB19_311;
$L__BB19_310:
	shl.b32 	%r667, %r411, 2;
	add.s32 	%r669, %r588, %r667;
	ld.shared.u32 	%r1184, [%r669];
$L__BB19_311:
	setp.ge.s32 	%p181, %r411, %r346;
	mov.pred 	%p408, 0;
	@%p181 bra 	$L__BB19_314;
	setp.ge.s32 	%p183, %r412, %r217;
	mov.pred 	%p408, -1;
	@%p183 bra 	$L__BB19_314;
	mul.wide.s32 	%rd223, %r1184, 8;
	add.s64 	%rd224, %rd18, %rd223;
	ld.f64 	%fd19, [%rd224];
	mul.wide.s32 	%rd225, %r1185, 8;
	add.s64 	%rd226, %rd18, %rd225;
	ld.f64 	%fd20, [%rd226];
	setp.lt.f64 	%p408, %fd19, %fd20;
$L__BB19_314:
	selp.b32 	%r417, %r1184, %r1185, %p408;
	selp.u32 	%r670, 1, 0, %p408;
	add.s32 	%r418, %r411, %r670;
	not.pred 	%p184, %p408;
	selp.u32 	%r671, 1, 0, %p184;
	add.s32 	%r419, %r412, %r671;
	@%p408 bra 	$L__BB19_316;
	shl.b32 	%r672, %r419, 2;
	add.s32 	%r674, %r588, %r672;
	ld.shared.u32 	%r1185, [%r674];
	bra.uni 	$L__BB19_317;
$L__BB19_316:
	shl.b32 	%r675, %r418, 2;
	add.s32 	%r677, %r588, %r675;
	ld.shared.u32 	%r1184, [%r677];
$L__BB19_317:
	setp.ge.s32 	%p186, %r418, %r346;
	mov.pred 	%p409, 0;
	@%p186 bra 	$L__BB19_320;
	setp.ge.s32 	%p188, %r419, %r217;
	mov.pred 	%p409, -1;
	@%p188 bra 	$L__BB19_320;
	mul.wide.s32 	%rd227, %r1184, 8;
	add.s64 	%rd228, %rd18, %rd227;
	ld.f64 	%fd21, [%rd228];
	mul.wide.s32 	%rd229, %r1185, 8;
	add.s64 	%rd230, %rd18, %rd229;
	ld.f64 	%fd22, [%rd230];
	setp.lt.f64 	%p409, %fd21, %fd22;
$L__BB19_320:
	selp.b32 	%r424, %r1184, %r1185, %p409;
	selp.u32 	%r678, 1, 0, %p409;
	add.s32 	%r425, %r418, %r678;
	not.pred 	%p189, %p409;
	selp.u32 	%r679, 1, 0, %p189;
	add.s32 	%r426, %r419, %r679;
	@%p409 bra 	$L__BB19_322;
	shl.b32 	%r680, %r426, 2;
	add.s32 	%r682, %r588, %r680;
	ld.shared.u32 	%r1185, [%r682];
	bra.uni 	$L__BB19_323;
$L__BB19_322:
	shl.b32 	%r683, %r425, 2;
	add.s32 	%r685, %r588, %r683;
	ld.shared.u32 	%r1184, [%r685];
$L__BB19_323:
	setp.ge.s32 	%p191, %r425, %r346;
	mov.pred 	%p410, 0;
	@%p191 bra 	$L__BB19_326;
	setp.ge.s32 	%p193, %r426, %r217;
	mov.pred 	%p410, -1;
	@%p193 bra 	$L__BB19_326;
	mul.wide.s32 	%rd231, %r1184, 8;
	add.s64 	%rd232, %rd18, %rd231;
	ld.f64 	%fd23, [%rd232];
	mul.wide.s32 	%rd233, %r1185, 8;
	add.s64 	%rd234, %rd18, %rd233;
	ld.f64 	%fd24, [%rd234];
	setp.lt.f64 	%p410, %fd23, %fd24;
$L__BB19_326:
	selp.b32 	%r431, %r1184, %r1185, %p410;
	selp.u32 	%r686, 1, 0, %p410;
	add.s32 	%r432, %r425, %r686;
	not.pred 	%p194, %p410;
	selp.u32 	%r687, 1, 0, %p194;
	add.s32 	%r433, %r426, %r687;
	@%p410 bra 	$L__BB19_328;
	shl.b32 	%r688, %r433, 2;
	add.s32 	%r690, %r588, %r688;
	ld.shared.u32 	%r1185, [%r690];
	bra.uni 	$L__BB19_329;
$L__BB19_328:
	shl.b32 	%r691, %r432, 2;
	add.s32 	%r693, %r588, %r691;
	ld.shared.u32 	%r1184, [%r693];
$L__BB19_329:
	setp.ge.s32 	%p196, %r432, %r346;
	mov.pred 	%p411, 0;
	@%p196 bra 	$L__BB19_332;
	setp.ge.s32 	%p198, %r433, %r217;
	mov.pred 	%p411, -1;
	@%p198 bra 	$L__BB19_332;
	mul.wide.s32 	%rd235, %r1184, 8;
	add.s64 	%rd236, %rd18, %rd235;
	ld.f64 	%fd25, [%rd236];
	mul.wide.s32 	%rd237, %r1185, 8;
	add.s64 	%rd238, %rd18, %rd237;
	ld.f64 	%fd26, [%rd238];
	setp.lt.f64 	%p411, %fd25, %fd26;
$L__BB19_332:
	selp.b32 	%r438, %r1184, %r1185, %p411;
	selp.u32 	%r694, 1, 0, %p411;
	add.s32 	%r439, %r432, %r694;
	not.pred 	%p199, %p411;
	selp.u32 	%r695, 1, 0, %p199;
	add.s32 	%r440, %r433, %r695;
	@%p411 bra 	$L__BB19_334;
	shl.b32 	%r696, %r440, 2;
	add.s32 	%r698, %r588, %r696;
	ld.shared.u32 	%r1185, [%r698];
	bra.uni 	$L__BB19_335;
$L__BB19_334:
	shl.b32 	%r699, %r439, 2;
	add.s32 	%r701, %r588, %r699;
	ld.shared.u32 	%r1184, [%r701];
$L__BB19_335:
	setp.ge.s32 	%p201, %r439, %r346;
	mov.pred 	%p412, 0;
	@%p201 bra 	$L__BB19_338;
	setp.ge.s32 	%p203, %r440, %r217;
	mov.pred 	%p412, -1;
	@%p203 bra 	$L__BB19_338;
	mul.wide.s32 	%rd239, %r1184, 8;
	add.s64 	%rd240, %rd18, %rd239;
	ld.f64 	%fd27, [%rd240];
	mul.wide.s32 	%rd241, %r1185, 8;
	add.s64 	%rd242, %rd18, %rd241;
	ld.f64 	%fd28, [%rd242];
	setp.lt.f64 	%p412, %fd27, %fd28;
$L__BB19_338:
	selp.b32 	%r445, %r1184, %r1185, %p412;
	selp.u32 	%r702, 1, 0, %p412;
	add.s32 	%r446, %r439, %r702;
	not.pred 	%p204, %p412;
	selp.u32 	%r703, 1, 0, %p204;
	add.s32 	%r447, %r440, %r703;
	@%p412 bra 	$L__BB19_340;
	shl.b32 	%r704, %r447, 2;
	add.s32 	%r706, %r588, %r704;
	ld.shared.u32 	%r1185, [%r706];
	bra.uni 	$L__BB19_341;
$L__BB19_340:
	shl.b32 	%r707, %r446, 2;
	add.s32 	%r709, %r588, %r707;
	ld.shared.u32 	%r1184, [%r709];
$L__BB19_341:
	setp.ge.s32 	%p206, %r446, %r346;
	mov.pred 	%p413, 0;
	@%p206 bra 	$L__BB19_344;
	setp.ge.s32 	%p208, %r447, %r217;
	mov.pred 	%p413, -1;
	@%p208 bra 	$L__BB19_344;
	mul.wide.s32 	%rd243, %r1184, 8;
	add.s64 	%rd244, %rd18, %rd243;
	ld.f64 	%fd29, [%rd244];
	mul.wide.s32 	%rd245, %r1185, 8;
	add.s64 	%rd246, %rd18, %rd245;
	ld.f64 	%fd30, [%rd246];
	setp.lt.f64 	%p413, %fd29, %fd30;
$L__BB19_344:
	selp.b32 	%r452, %r1184, %r1185, %p413;
	selp.u32 	%r710, 1, 0, %p413;
	add.s32 	%r453, %r446, %r710;
	not.pred 	%p209, %p413;
	selp.u32 	%r711, 1, 0, %p209;
	add.s32 	%r454, %r447, %r711;
	@%p413 bra 	$L__BB19_346;
	shl.b32 	%r712, %r454, 2;
	add.s32 	%r714, %r588, %r712;
	ld.shared.u32 	%r1185, [%r714];
	bra.uni 	$L__BB19_347;
$L__BB19_346:
	shl.b32 	%r715, %r453, 2;
	add.s32 	%r717, %r588, %r715;
	ld.shared.u32 	%r1184, [%r717];
$L__BB19_347:
	setp.ge.s32 	%p211, %r453, %r346;
	mov.pred 	%p414, 0;
	@%p211 bra 	$L__BB19_350;
	setp.ge.s32 	%p213, %r454, %r217;
	mov.pred 	%p414, -1;
	@%p213 bra 	$L__BB19_350;
	mul.wide.s32 	%rd247, %r1184, 8;
	add.s64 	%rd248, %rd18, %rd247;
	ld.f64 	%fd31, [%rd248];
	mul.wide.s32 	%rd249, %r1185, 8;
	add.s64 	%rd250, %rd18, %rd249;
	ld.f64 	%fd32, [%rd250];
	setp.lt.f64 	%p414, %fd31, %fd32;
$L__BB19_350:
	selp.b32 	%r459, %r1184, %r1185, %p414;
	selp.u32 	%r718, 1, 0, %p414;
	add.s32 	%r460, %r453, %r718;
	not.pred 	%p214, %p414;
	selp.u32 	%r719, 1, 0, %p214;
	add.s32 	%r461, %r454, %r719;
	@%p414 bra 	$L__BB19_352;
	shl.b32 	%r720, %r461, 2;
	add.s32 	%r722, %r588, %r720;
	ld.shared.u32 	%r1185, [%r722];
	bra.uni 	$L__BB19_353;
$L__BB19_352:
	shl.b32 	%r723, %r460, 2;
	add.s32 	%r725, %r588, %r723;
	ld.shared.u32 	%r1184, [%r725];
$L__BB19_353:
	setp.ge.s32 	%p216, %r460, %r346;
	mov.pred 	%p415, 0;
	@%p216 bra 	$L__BB19_356;
	setp.ge.s32 	%p218, %r461, %r217;
	mov.pred 	%p415, -1;
	@%p218 bra 	$L__BB19_356;
	mul.wide.s32 	%rd251, %r1184, 8;
	add.s64 	%rd252, %rd18, %rd251;
	ld.f64 	%fd33, [%rd252];
	mul.wide.s32 	%rd253, %r1185, 8;
	add.s64 	%rd254, %rd18, %rd253;
	ld.f64 	%fd34, [%rd254];
	setp.lt.f64 	%p415, %fd33, %fd34;
$L__BB19_356:
	selp.b32 	%r466, %r1184, %r1185, %p415;
	selp.u32 	%r726, 1, 0, %p415;
	add.s32 	%r467, %r460, %r726;
	not.pred 	%p219, %p415;
	selp.u32 	%r727, 1, 0, %p219;
	add.s32 	%r468, %r461, %r727;
	@%p415 bra 	$L__BB19_358;
	shl.b32 	%r728, %r468, 2;
	mov.u32 	%r729, _ZZN3cub18CUB_300001_SM_10006detail10merge_sort26DeviceMergeSortMergeKernelINS2_10policy_hubIN6thrust24THRUST_300001_SM_1000_NS10device_ptrIiEEE9Policy600ES8_PNS0_8NullTypeES8_SC_m4cmpdiSB_EEvbT2_T3_T4_PT6_PT7_T5_PSG_SG_NS1_7vsmem_tEE19static_temp_storage;
	add.s32 	%r730, %r729, %r728;
	ld.shared.u32 	%r1185, [%r730];
	bra.uni 	$L__BB19_359;
$L__BB19_358:
	shl.b32 	%r731, %r467, 2;
	mov.u32 	%r732, _ZZN3cub18CUB_300001_SM_10006detail10merge_sort26DeviceMergeSortMergeKernelINS2_10policy_hubIN6thrust24THRUST_300001_SM_1000_NS10device_ptrIiEEE9Policy600ES8_PNS0_8NullTypeES8_SC_m4cmpdiSB_EEvbT2_T3_T4_PT6_PT7_T5_PSG_SG_NS1_7vsmem_tEE19static_temp_storage;
	add.s32 	%r733, %r732, %r731;
	ld.shared.u32 	%r1184, [%r733];
$L__BB19_359:
	setp.ge.s32 	%p220, %r467, %r346;
	mov.u32 	%r1215, %r1185;
	@%p220 bra 	$L__BB19_362;
	setp.ge.s32 	%p221, %r468, %r217;
	mov.u32 	%r1215, %r1184;
	@%p221 bra 	$L__BB19_362;
	mul.wide.s32 	%rd255, %r1184, 8;
	add.s64 	%rd256, %rd18, %rd255;
	ld.f64 	%fd35, [%rd256];
	mul.wide.s32 	%rd257, %r1185, 8;
	add.s64 	%rd258, %rd18, %rd257;
	ld.f64 	%fd36, [%rd258];
	setp.lt.f64 	%p222, %fd35, %fd36;
	selp.b32 	%r1215, %r1184, %r1185, %p222;
$L__BB19_362:
	ld.param.s8 	%rs3, [_ZN3cub18CUB_300001_SM_10006detail10merge_sort26DeviceMergeSortMergeKernelINS2_10policy_hubIN6thrust24THRUST_300001_SM_1000_NS10device_ptrIiEEE9Policy600ES8_PNS0_8NullTypeES8_SC_m4cmpdiSB_EEvbT2_T3_T4_PT6_PT7_T5_PSG_SG_NS1_7vsmem_tE_param_0];
	setp.eq.s16 	%p223, %rs3, 0;
	bar.sync 	0;
	@%p223 bra 	$L__BB19_399;
	// begin inline asm
	mov.u32 %r734, %laneid;
	// end inline asm
	shr.u32 	%r735, %r1, 5;
	mul.lo.s32 	%r736, %r735, 544;
	mad.lo.s32 	%r737, %r734, 17, %r736;
	shl.b32 	%r738, %r737, 2;
	mov.u32 	%r739, _ZZN3cub18CUB_300001_SM_10006detail10merge_sort26DeviceMergeSortMergeKernelINS2_10policy_hubIN6thrust24THRUST_300001_SM_1000_NS10device_ptrIiEEE9Policy600ES8_PNS0_8NullTypeES8_SC_m4cmpdiSB_EEvbT2_T3_T4_PT6_PT7_T5_PSG_SG_NS1_7vsmem_tEE19static_temp_storage;
	add.s32 	%r740, %r739, %r738;
	st.shared.u32 	[%r740], %r361;
	st.shared.u32 	[%r740+4], %r368;
	st.shared.u32 	[%r740+8], %r375;
	st.shared.u32 	[%r740+12], %r382;
	st.shared.u32 	[%r740+16], %r389;
	st.shared.u32 	[%r740+20], %r396;
	st.shared.u32 	[%r740+24], %r403;
	st.shared.u32 	[%r740+28], %r410;
	st.shared.u32 	[%r740+32], %r417;
	st.shared.u32 	[%r740+36], %r424;
	st.shared.u32 	[%r740+40], %r431;
	st.shared.u32 	[%r740+44], %r438;
	st.shared.u32 	[%r740+48], %r445;
	st.shared.u32 	[%r740+52], %r452;
	st.shared.u32 	[%r740+56], %r459;
	st.shared.u32 	[%r740+60], %r466;
	st.shared.u32 	[%r740+64], %r1215;
	bar.warp.sync 	-1;
	shl.b32 	%r741, %r734, 4;
	sub.s32 	%r742, %r737, %r741;
	shl.b32 	%r743, %r742, 2;
	add.s32 	%r744, %r739, %r743;
	ld.shared.u32 	%r475, [%r744];
	ld.shared.u32 	%r476, [%r744+128];
	ld.shared.u32 	%r477, [%r744+256];
	ld.shared.u32 	%r478, [%r744+384];
	ld.shared.u32 	%r479, [%r744+512];
	ld.shared.u32 	%r480, [%r744+640];
	ld.shared.u32 	%r481, [%r744+768];
	ld.shared.u32 	%r482, [%r744+896];
	ld.shared.u32 	%r483, [%r744+1024];
	ld.shared.u32 	%r484, [%r744+1152];
	ld.shared.u32 	%r485, [%r744+1280];
	ld.shared.u32 	%r486, [%r744+1408];
	ld.shared.u32 	%r487, [%r744+1536];
	ld.shared.u32 	%r488, [%r744+1664];
	ld.shared.u32 	%r489, [%r744+1792];
	ld.shared.u32 	%r490, [%r744+1920];
	ld.shared.u32 	%r491, [%r744+2048];
	setp.ne.s32 	%p224, %r1, 0;
	@%p224 bra 	$L__BB19_365;
	st.volatile.shared.u32 	[_ZZN3cub18CUB_300001_SM_10006detail10merge_sort26DeviceMergeSortMergeKernelINS2_10policy_hubIN6thrust24THRUST_300001_SM_1000_NS10device_ptrIiEEE9Policy600ES8_PNS0_8NullTypeES8_SC_m4cmpdiSB_EEvbT2_T3_T4_PT6_PT7_T5_PSG_SG_NS1_7vsmem_tEE19static_temp_storage+17408], %r346;
$L__BB19_365:
	ld.param.u64 	%rd519, [_ZN3cub18CUB_300001_SM_10006detail10merge_sort26DeviceMergeSortMergeKernelINS2_10policy_hubIN6thrust24THRUST_300001_SM_1000_NS10device_ptrIiEEE9Policy600ES8_PNS0_8NullTypeES8_SC_m4cmpdiSB_EEvbT2_T3_T4_PT6_PT7_T5_PSG_SG_NS1_7vsmem_tE_param_4];
	bar.sync 	0;
	ld.volatile.shared.u32 	%r492, [_ZZN3cub18CUB_300001_SM_10006detail10merge_sort26DeviceMergeSortMergeKernelINS2_10policy_hubIN6thrust24THRUST_300001_SM_1000_NS10device_ptrIiEEE9Policy600ES8_PNS0_8NullTypeES8_SC_m4cmpdiSB_EEvbT2_T3_T4_PT6_PT7_T5_PSG_SG_NS1_7vsmem_tEE19static_temp_storage+17408];
	and.b32  	%r745, %r1, 31;
	and.b32  	%r746, %r1, 992;
	mul.lo.s32 	%r747, %r746, 17;
	or.b32  	%r493, %r747, %r745;
	setp.ge.s32 	%p225, %r493, %r492;
	cvt.u64.u32 	%rd259, %r493;
	mov.u32 	%r748, %ctaid.x;
	mul.wide.u32 	%rd260, %r748, 4352;
	add.s64 	%rd261, %rd260, %rd259;
	cvta.to.global.u64 	%rd262, %rd519;
	shl.b64 	%rd263, %rd261, 2;
	add.s64 	%rd19, %rd262, %rd263;
	@%p225 bra 	$L__BB19_367;
	st.global.u32 	[%rd19], %r475;
$L__BB19_367:
	add.s32 	%r749, %r493, 32;
	setp.ge.s32 	%p226, %r749, %r492;
	@%p226 bra 	$L__BB19_369;
	st.global.u32 	[%rd19+128], %r476;
$L__BB19_369:
	add.s32 	%r750, %r493, 64;
	setp.ge.s32 	%p227, %r750, %r492;
	@%p227 bra 	$L__BB19_371;
	st.global.u32 	[%rd19+256], %r477;
$L__BB19_371:
	add.s32 	%r751, %r493, 96;
	setp.ge.s32 	%p228, %r751, %r492;
	@%p228 bra 	$L__BB19_373;
	st.global.u32 	[%rd19+384], %r478;
$L__BB19_373:
	add.s32 	%r752, %r493, 128;
	setp.ge.s32 	%p229, %r752, %r492;
	@%p229 bra 	$L__BB19_375;
	st.global.u32 	[%rd19+512], %r479;
$L__BB19_375:
	add.s32 	%r753, %r493, 160;
	setp.ge.s32 	%p230, %r753, %r492;
	@%p230 bra 	$L__BB19_377;
	st.global.u32 	[%rd19+640], %r480;
$L__BB19_377:
	add.s32 	%r754, %r493, 192;
	setp.ge.s32 	%p231, %r754, %r492;
	@%p231 bra 	$L__BB19_379;
	st.global.u32 	[%rd19+768], %r481;
$L__BB19_379:
	add.s32 	%r755, %r493, 224;
	setp.ge.s32 	%p232, %r755, %r492;
	@%p232 bra 	$L__BB19_381;
	st.global.u32 	[%rd19+896], %r482;
$L__BB19_381:
	add.s32 	%r756, %r493, 256;
	setp.ge.s32 	%p233, %r756, %r492;
	@%p233 bra 	$L__BB19_383;
	st.global.u32 	[%rd19+1024], %r483;
$L__BB19_383:
	add.s32 	%r757, %r493, 288;
	setp.ge.s32 	%p234, %r757, %r492;
	@%p234 bra 	$L__BB19_385;
	st.global.u32 	[%rd19+1152], %r484;
$L__BB19_385:
	add.s32 	%r758, %r493, 320;
	setp.ge.s32 	%p235, %r758, %r492;
	@%p235 bra 	$L__BB19_387;
	st.global.u32 	[%rd19+1280], %r485;
$L__BB19_387:
	add.s32 	%r759, %r493, 352;
	setp.ge.s32 	%p236, %r759, %r492;
	@%p236 bra 	$L__BB19_389;
	st.global.u32 	[%rd19+1408], %r486;
$L__BB19_389:
	add.s32 	%r760, %r493, 384;
	setp.ge.s32 	%p237, %r760, %r492;
	@%p237 bra 	$L__BB19_391;
	st.global.u32 	[%rd19+1536], %r487;
$L__BB19_391:
	add.s32 	%r761, %r493, 416;
	setp.ge.s32 	%p238, %r761, %r492;
	@%p238 bra 	$L__BB19_393;
	st.global.u32 	[%rd19+1664], %r488;
$L__BB19_393:
	add.s32 	%r762, %r493, 448;
	setp.ge.s32 	%p239, %r762, %r492;
	@%p239 bra 	$L__BB19_395;
	st.global.u32 	[%rd19+1792], %r489;
$L__BB19_395:
	add.s32 	%r763, %r493, 480;
	setp.ge.s32 	%p240, %r763, %r492;
	@%p240 bra 	$L__BB19_397;
	st.global.u32 	[%rd19+1920], %r490;
$L__BB19_397:
	add.s32 	%r764, %r493, 512;
	setp.ge.s32 	%p241, %r764, %r492;
	@%p241 bra 	$L__BB19_435;
	st.global.u32 	[%rd19+2048], %r491;
	bra.uni 	$L__BB19_435;
$L__BB19_399:
	// begin inline asm
	mov.u32 %r765, %laneid;
	// end inline asm
	shr.u32 	%r766, %r1, 5;
	mul.lo.s32 	%r767, %r766, 544;
	mad.lo.s32 	%r768, %r765, 17, %r767;
	shl.b32 	%r769, %r768, 2;
	mov.u32 	%r770, _ZZN3cub18CUB_300001_SM_10006detail10merge_sort26DeviceMergeSortMergeKernelINS2_10policy_hubIN6thrust24THRUST_300001_SM_1000_NS10device_ptrIiEEE9Policy600ES8_PNS0_8NullTypeES8_SC_m4cmpdiSB_EEvbT2_T3_T4_PT6_PT7_T5_PSG_SG_NS1_7vsmem_tEE19static_temp_storage;
	add.s32 	%r771, %r770, %r769;
	st.shared.u32 	[%r771], %r361;
	st.shared.u32 	[%r771+4], %r368;
	st.shared.u32 	[%r771+8], %r375;
	st.shared.u32 	[%r771+12], %r382;
	st.shared.u32 	[%r771+16], %r389;
	st.shared.u32 	[%r771+20], %r396;
	st.shared.u32 	[%r771+24], %r403;
	st.shared.u32 	[%r771+28], %r410;
	st.shared.u32 	[%r771+32], %r417;
	st.shared.u32 	[%r771+36], %r424;
	st.shared.u32 	[%r771+40], %r431;
	st.shared.u32 	[%r771+44], %r438;
	st.shared.u32 	[%r771+48], %r445;
	st.shared.u32 	[%r771+52], %r452;
	st.shared.u32 	[%r771+56], %r459;
	st.shared.u32 	[%r771+60], %r466;
	st.shared.u32 	[%r771+64], %r1215;
	bar.warp.sync 	-1;
	shl.b32 	%r772, %r765, 4;
	sub.s32 	%r773, %r768, %r772;
	shl.b32 	%r774, %r773, 2;
	add.s32 	%r775, %r770, %r774;
	ld.shared.u32 	%r494, [%r775];
	ld.shared.u32 	%r495, [%r775+128];
	ld.shared.u32 	%r496, [%r775+256];
	ld.shared.u32 	%r497, [%r775+384];
	ld.shared.u32 	%r498, [%r775+512];
	ld.shared.u32 	%r499, [%r775+640];
	ld.shared.u32 	%r500, [%r775+768];
	ld.shared.u32 	%r501, [%r775+896];
	ld.shared.u32 	%r502, [%r775+1024];
	ld.shared.u32 	%r503, [%r775+1152];
	ld.shared.u32 	%r504, [%r775+1280];
	ld.shared.u32 	%r505, [%r775+1408];
	ld.shared.u32 	%r506, [%r775+1536];
	ld.shared.u32 	%r507, [%r775+1664];
	ld.shared.u32 	%r508, [%r775+1792];
	ld.shared.u32 	%r509, [%r775+1920];
	ld.shared.u32 	%r510, [%r775+2048];
	setp.ne.s32 	%p242, %r1, 0;
	@%p242 bra 	$L__BB19_401;
	st.volatile.shared.u32 	[_ZZN3cub18CUB_300001_SM_10006detail10merge_sort26DeviceMergeSortMergeKernelINS2_10policy_hubIN6thrust24THRUST_300001_SM_1000_NS10device_ptrIiEEE9Policy600ES8_PNS0_8NullTypeES8_SC_m4cmpdiSB_EEvbT2_T3_T4_PT6_PT7_T5_PSG_SG_NS1_7vsmem_tEE19static_temp_storage+17408], %r346;
$L__BB19_401:
	bar.sync 	0;
	ld.volatile.shared.u32 	%r511, [_ZZN3cub18CUB_300001_SM_10006detail10merge_sort26DeviceMergeSortMergeKernelINS2_10policy_hubIN6thrust24THRUST_300001_SM_1000_NS10device_ptrIiEEE9Policy600ES8_PNS0_8NullTypeES8_SC_m4cmpdiSB_EEvbT2_T3_T4_PT6_PT7_T5_PSG_SG_NS1_7vsmem_tEE19static_temp_storage+17408];
	and.b32  	%r776, %r1, 31;
	and.b32  	%r777, %r1, 992;
	mul.lo.s32 	%r778, %r777, 17;
	cvt.u64.u32 	%rd264, %r778;
	cvt.u64.u32 	%rd265, %r776;
	or.b32  	%r512, %r778, %r776;
	mov.u32 	%r779, %ctaid.x;
	mul.wide.u32 	%rd266, %r779, 4352;
	or.b64  	%rd267, %rd266, %rd265;
	add.s64 	%rd268, %rd267, %rd264;
	setp.ge.s32 	%p243, %r512, %r511;
	shl.b64 	%rd269, %rd268, 2;
	add.s64 	%rd20, %rd2, %rd269;
	@%p243 bra 	$L__BB19_403;
	st.global.u32 	[%rd20], %r494;
$L__BB19_403:
	add.s32 	%r780, %r512, 32;
	setp.ge.s32 	%p244, %r780, %r511;
	@%p244 bra 	$L__BB19_405;
	st.global.u32 	[%rd20+128], %r495;
$L__BB19_405:
	add.s32 	%r781, %r512, 64;
	setp.ge.s32 	%p245, %r781, %r511;
	@%p245 bra 	$L__BB19_407;
	st.global.u32 	[%rd20+256], %r496;
$L__BB19_407:
	add.s32 	%r782, %r512, 96;
	setp.ge.s32 	%p246, %r782, %r511;
	@%p246 bra 	$L__BB19_409;
	st.global.u32 	[%rd20+384], %r497;
$L__BB19_409:
	add.s32 	%r783, %r512, 128;
	setp.ge.s32 	%p247, %r783, %r511;
	@%p247 bra 	$L__BB19_411;
	st.global.u32 	[%rd20+512], %r498;
$L__BB19_411:
	add.s32 	%r784, %r512, 160;
	setp.ge.s32 	%p248, %r784, %r511;
	@%p248 bra 	$L__BB19_413;
	st.global.u32 	[%rd20+640], %r499;
$L__BB19_413:
	add.s32 	%r785, %r512, 192;
	setp.ge.s32 	%p249, %r785, %r511;
	@%p249 bra 	$L__BB19_415;
	st.global.u32 	[%rd20+768], %r500;
$L__BB19_415:
	add.s32 	%r786, %r512, 224;
	setp.ge.s32 	%p250, %r786, %r511;
	@%p250 bra 	$L__BB19_417;
	st.global.u32 	[%rd20+896], %r501;
$L__BB19_417:
	add.s32 	%r787, %r512, 256;
	setp.ge.s32 	%p251, %r787, %r511;
	@%p251 bra 	$L__BB19_419;
	st.global.u32 	[%rd20+1024], %r502;
$L__BB19_419:
	add.s32 	%r788, %r512, 288;
	setp.ge.s32 	%p252, %r788, %r511;
	@%p252 bra 	$L__BB19_421;
	st.global.u32 	[%rd20+1152], %r503;
$L__BB19_421:
	add.s32 	%r789, %r512, 320;
	setp.ge.s32 	%p253, %r789, %r511;
	@%p253 bra 	$L__BB19_423;
	st.global.u32 	[%rd20+1280], %r504;
$L__BB19_423:
	add.s32 	%r790, %r512, 352;
	setp.ge.s32 	%p254, %r790, %r511;
	@%p254 bra 	$L__BB19_425;
	st.global.u32 	[%rd20+1408], %r505;
$L__BB19_425:
	add.s32 	%r791, %r512, 384;
	setp.ge.s32 	%p255, %r791, %r511;
	@%p255 bra 	$L__BB19_427;
	st.global.u32 	[%rd20+1536], %r506;
$L__BB19_427:
	add.s32 	%r792, %r512, 416;
	setp.ge.s32 	%p256, %r792, %r511;
	@%p256 bra 	$L__BB19_429;
	st.global.u32 	[%rd20+1664], %r507;
$L__BB19_429:
	add.s32 	%r793, %r512, 448;
	setp.ge.s32 	%p257, %r793, %r511;
	@%p257 bra 	$L__BB19_431;
	st.global.u32 	[%rd20+1792], %r508;
$L__BB19_431:
	add.s32 	%r794, %r512, 480;
	setp.ge.s32 	%p258, %r794, %r511;
	@%p258 bra 	$L__BB19_433;
	st.global.u32 	[%rd20+1920], %r509;
$L__BB19_433:
	add.s32 	%r795, %r512, 512;
	setp.ge.s32 	%p259, %r795, %r511;
	@%p259 bra 	$L__BB19_435;
	st.global.u32 	[%rd20+2048], %r510;
$L__BB19_435:
	ret;

}


// ===== COMPILED SASS (sm_100) =====

	.target	sm_100

	.elftype	@"ET_EXEC"


//--------------------- .note.nv.tkinfo           --------------------------
	.section	.note.nv.tkinfo,"",@"SHT_NOTE"
	.sectionflags	@"SHF_NOTE_NV_TKINFO"
	.tkinfo
        /*0018*/ 	.word	0x00000002
        /*0030*/ 	.string	""
        /*0030*/ 	.string	"ptxas"
        /*0030*/ 	.string	"Cuda compilation tools, release 13.0, V13.0.88"
        /*0030*/ 	.string	"Build cuda_13.0.r13.0/compiler.36424714_0"
        /*0030*/ 	.string	"-arch sm_100 -m 64 "



//--------------------- .note.nv.cuinfo           --------------------------
	.section	.note.nv.cuinfo,"",@"SHT_NOTE"
	.sectionflags	@"SHF_NOTE_NV_CUINFO"
        /*0018*/ 	.short	0x0002
        /*001a*/ 	.short	0x0064
        /*001c*/ 	.short	0x0082
	.zero		2


//--------------------- .nv.info                  --------------------------
	.section	.nv.info,"",@"SHT_CUDA_INFO"
	.align	4


	//----- nvinfo : EIATTR_REGCOUNT
	.align		4
        /*0000*/ 	.byte	0x04, 0x2f
        /*0002*/ 	.short	(.L_49 - .L_48)
	.align		4
.L_48:
        /*0004*/ 	.word	index@(_ZN3cub18CUB_300001_SM_10006detail11EmptyKernelIvEEvv)
        /*0008*/ 	.word	0x00000004


	//----- nvinfo : EIATTR_FRAME_SIZE
	.align		4
.L_49:
        /*000c*/ 	.byte	0x04, 0x11
        /*000e*/ 	.short	(.L_51 - .L_50)
	.align		4
.L_50:
        /*0010*/ 	.word	index@(_ZN3cub18CUB_300001_SM_10006detail11EmptyKernelIvEEvv)
        /*0014*/ 	.word	0x00000000


	//----- nvinfo : EIATTR_REGCOUNT
	.align		4
.L_51:
        /*0018*/ 	.byte	0x04, 0x2f
        /*001a*/ 	.short	(.L_53 - .L_52)
	.align		4
.L_52:
        /*001c*/ 	.word	index@(_ZN3cub18CUB_300001_SM_10006detail8for_each13static_kernelINS2_12policy_hub_t12policy_500_tElN6thrust24THRUST_300001_SM_1000_NS8cuda_cub10__tabulate7functorINS7_10device_ptrIiEENS7_6system6detail7generic6detail22compute_sequence_valueIivEElEEEEvT0_T1_)
        /*0020*/ 	.word	0x0000000a


	//----- nvinfo : EIATTR_FRAME_SIZE
	.align		4
.L_53:
        /*0024*/ 	.byte	0x04, 0x11
        /*0026*/ 	.short	(.L_55 - .L_54)
	.align		4
.L_54:
        /*0028*/ 	.word	index@(_ZN3cub18CUB_300001_SM_10006detail8for_each13static_kernelINS2_12policy_hub_t12policy_500_tElN6thrust24THRUST_300001_SM_1000_NS8cuda_cub10__tabulate7functorINS7_10device_ptrIiEENS7_6system6detail7generic6detail22compute_sequence_valueIivEElEEEEvT0_T1_)
        /*002c*/ 	.word	0x00000000


	//----- nvinfo : EIATTR_REGCOUNT
	.align		4
.L_55:
        /*0030*/ 	.byte	0x04, 0x2f
        /*0032*/ 	.short	(.L_57 - .L_56)
	.align		4
.L_56:
        /*0034*/ 	.word	index@(_ZN3cub18CUB_300001_SM_10006detail10merge_sort30DeviceMergeSortBlockSortKernelINS2_10policy_hubIN6thrust24THRUST_300001_SM_1000_NS10device_ptrIiEEE9Policy600ES8_PNS0_8NullTypeES8_SC_j4cmpiiSB_EEvbT0_T1_T2_T3_T4_PT6_PT7_T5_NS1_7vsmem_tE)
        /*0038*/ 	.word	0x00000030


	//----- nvinfo : EIATTR_FRAME_SIZE
	.align		4
.L_57:
        /*003c*/ 	.byte	0x04, 0x11
        /*003e*/ 	.short	(.L_59 - .L_58)
	.align		4
.L_58:
        /*0040*/ 	.word	index@(_ZN3cub18CUB_300001_SM_10006detail10merge_sort30DeviceMergeSortBlockSortKernelINS2_10policy_hubIN6thrust24THRUST_300001_SM_1000_NS10device_ptrIiEEE9Policy600ES8_PNS0_8NullTypeES8_SC_j4cmpiiSB_EEvbT0_T1_T2_T3_T4_PT6_PT7_T5_NS1_7vsmem_tE)
        /*0044*/ 	.word	0x00000000


	//----- nvinfo : EIATTR_REGCOUNT
	.align		4
.L_59:
        /*0048*/ 	.byte	0x04, 0x2f
        /*004a*/ 	.short	(.L_61 - .L_60)
	.align		4
.L_60:
        /*004c*/ 	.word	index@(_ZN3cub18CUB_300001_SM_10006detail10merge_sort30DeviceMergeSortPartitionKernelIN6thrust24THRUST_300001_SM_1000_NS10device_ptrIiEEj4cmpiiEEvbT_PT2_T0_SC_PSC_T1_SC_i)
        /*0050*/ 	.word	0x00000014


	//----- nvinfo : EIATTR_FRAME_SIZE
	.align		4
.L_61:
        /*0054*/ 	.byte	0x04, 0x11
        /*0056*/ 	.short	(.L_63 - .L_62)
	.align		4
.L_62:
        /*0058*/ 	.word	index@(_ZN3cub18CUB_300001_SM_10006detail10merge_sort30DeviceMergeSortPartitionKernelIN6thrust24THRUST_300001_SM_1000_NS10device_ptrIiEEj4cmpiiEEvbT_PT2_T0_SC_PSC_T1_SC_i)
        /*005c*/ 	.word	0x00000000


	//----- nvinfo : EIATTR_REGCOUNT
	.align		4
.L_63:
        /*0060*/ 	.byte	0x04, 0x2f
        /*0062*/ 	.short	(.L_65 - .L_64)
	.align		4
.L_64:
        /*0064*/ 	.word	index@(_ZN3cub18CUB_300001_SM_10006detail10merge_sort26DeviceMergeSortMergeKernelINS2_10policy_hubIN6thrust24THRUST_300001_SM_1000_NS10device_ptrIiEEE9Policy600ES8_PNS0_8NullTypeES8_SC_j4cmpiiSB_EEvbT2_T3_T4_PT6_PT7_T5_PSG_SG_NS1_7vsmem_tE)
        /*0068*/ 	.word	0x00000020


	//----- nvinfo : EIATTR_FRAME_SIZE
	.align		4
.L_65:
        /*006c*/ 	.byte	0x04, 0x11
        /*006e*/ 	.short	(.L_67 - .L_66)
	.align		4
.L_66:
        /*0070*/ 	.word	index@(_ZN3cub18CUB_300001_SM_10006detail10merge_sort26DeviceMergeSortMergeKernelINS2_10policy_hubIN6thrust24THRUST_300001_SM_1000_NS10device_ptrIiEEE9Policy600ES8_PNS0_8NullTypeES8_SC_j4cmpiiSB_EEvbT2_T3_T4_PT6_PT7_T5_PSG_SG_NS1_7vsmem_tE)
        /*0074*/ 	.word	0x00000000


	//----- nvinfo : EIATTR_REGCOUNT
	.align		4
.L_67:
        /*0078*/ 	.byte	0x04, 0x2f
        /*007a*/ 	.short	(.L_69 - .L_68)
	.align		4
.L_68:
        /*007c*/ 	.word	index@(_ZN3cub18CUB_300001_SM_10006detail10merge_sort30DeviceMergeSortBlockSortKernelINS2_10policy_hubIN6thrust24THRUST_300001_SM_1000_NS10device_ptrIiEEE9Policy600ES8_PNS0_8NullTypeES8_SC_m4cmpiiSB_EEvbT0_T1_T2_T3_T4_PT6_PT7_T5_NS1_7vsmem_tE)
        /*0080*/ 	.word	0x00000030


	//----- nvinfo : EIATTR_FRAME_SIZE
	.align		4
.L_69:
        /*0084*/ 	.byte	0x04, 0x11
        /*0086*/ 	.short	(.L_71 - .L_70)
	.align		4
.L_70:
        /*0088*/ 	.word	index@(_ZN3cub18CUB_300001_SM_10006detail10merge_sort30DeviceMergeSortBlockSortKernelINS2_10policy_hubIN6thrust24THRUST_300001_SM_1000_NS10device_ptrIiEEE9Policy600ES8_PNS0_8NullTypeES8_SC_m4cmpiiSB_EEvbT0_T1_T2_T3_T4_PT6_PT7_T5_NS1_7vsmem_tE)
        /*008c*/ 	.word	0x00000000


	//----- nvinfo : EIATTR_REGCOUNT
	.align		4
.L_71:
        /*0090*/ 	.byte	0x04, 0x2f
        /*0092*/ 	.short	(.L_73 - .L_72)
	.align		4
.L_72:
        /*0094*/ 	.word	index@(_ZN3cub18CUB_300001_SM_10006detail10merge_sort30DeviceMergeSortPartitionKernelIN6thrust24THRUST_300001_SM_1000_NS10device_ptrIiEEm4cmpiiEEvbT_PT2_T0_SC_PSC_T1_SC_i)
        /*0098*/ 	.word	0x0000001a


	//----- nvinfo : EIATTR_FRAME_SIZE
	.align		4
.L_73:
        /*009c*/ 	.byte	0x04, 0x11
        /*009e*/ 	.short	(.L_75 - .L_74)
	.align		4
.L_74:
        /*00a0*/ 	.word	index@(_ZN3cub18CUB_300001_SM_10006detail10merge_sort30DeviceMergeSortPartitionKernelIN6thrust24THRUST_300001_SM_1000_NS10device_ptrIiEEm4cmpiiEEvbT_PT2_T0_SC_PSC_T1_SC_i)
        /*00a4*/ 	.word	0x00000000


	//----- nvinfo : EIATTR_REGCOUNT
	.align		4
.L_75:
        /*00a8*/ 	.byte	0x04, 0x2f
        /*00aa*/ 	.short	(.L_77 - .L_76)
	.align		4
.L_76:
        /*00ac*/ 	.word	index@(_ZN3cub18CUB_300001_SM_10006detail10merge_sort26DeviceMergeSortMergeKernelINS2_10policy_hubIN6thrust24THRUST_300001_SM_1000_NS10device_ptrIiEEE9Policy600ES8_PNS0_8NullTypeES8_SC_m4cmpiiSB_EEvbT2_T3_T4_PT6_PT7_T5_PSG_SG_NS1_7vsmem_tE)
        /*00b0*/ 	.word	0x00000028


	//----- nvinfo : EIATTR_FRAME_SIZE
	.align		4
.L_77:
        /*00b4*/ 	.byte	0x04, 0x11
        /*00b6*/ 	.short	(.L_79 - .L_78)
	.align		4
.L_78:
        /*00b8*/ 	.word	index@(_ZN3cub18CUB_300001_SM_10006detail10merge_sort26DeviceMergeSortMergeKernelINS2_10policy_hubIN6thrust24THRUST_300001_SM_1000_NS10device_ptrIiEEE9Policy600ES8_PNS0_8NullTypeES8_SC_m4cmpiiSB_EEvbT2_T3_T4_PT6_PT7_T5_PSG_SG_NS1_7vsmem_tE)
        /*00bc*/ 	.word	0x00000000


	//----- nvinfo : EIATTR_REGCOUNT
	.align		4
.L_79:
        /*00c0*/ 	.byte	0x04, 0x2f
        /*00c2*/ 	.short	(.L_81 - .L_80)
	.align		4
.L_80:
        /*00c4*/ 	.word	index@(_ZN3cub18CUB_300001_SM_10006detail10merge_sort30DeviceMergeSortBlockSortKernelINS2_10policy_hubIN6thrust24THRUST_300001_SM_1000_NS10device_ptrIiEEE9Policy600ES8_PNS0_8NullTypeES8_SC_j4cmpfiSB_EEvbT0_T1_T2_T3_T4_PT6_PT7_T5_NS1_7vsmem_tE)
        /*00c8*/ 	.word	0x00000030


	//----- nvinfo : EIATTR_FRAME_SIZE
	.align		4
.L_81:
        /*00cc*/ 	.byte	0x04, 0x11
        /*00ce*/ 	.short	(.L_83 - .L_82)
	.align		4
.L_82:
        /*00d0*/ 	.word	index@(_ZN3cub18CUB_300001_SM_10006detail10merge_sort30DeviceMergeSortBlockSortKernelINS2_10policy_hubIN6thrust24THRUST_300001_SM_1000_NS10device_ptrIiEEE9Policy600ES8_PNS0_8NullTypeES8_SC_j4cmpfiSB_EEvbT0_T1_T2_T3_T4_PT6_PT7_T5_NS1_7vsmem_tE)
        /*00d4*/ 	.word	0x00000000


	//----- nvinfo : EIATTR_REGCOUNT
	.align		4
.L_83:
        /*00d8*/ 	.byte	0x04, 0x2f
        /*00da*/ 	.short	(.L_85 - .L_84)
	.align		4
.L_84:
        /*00dc*/ 	.word	index@(_ZN3cub18CUB_300001_SM_10006detail10merge_sort30DeviceMergeSortPartitionKernelIN6thrust24THRUST_300001_SM_1000_NS10device_ptrIiEEj4cmpfiEEvbT_PT2_T0_SC_PSC_T1_SC_i)
        /*00e0*/ 	.word	0x00000014


	//----- nvinfo : EIATTR_FRAME_SIZE
	.align		4
.L_85:
        /*00e4*/ 	.byte	0x04, 0x11
        /*00e6*/ 	.short	(.L_87 - .L_86)
	.align		4
.L_86:
        /*00e8*/ 	.word	index@(_ZN3cub18CUB_300001_SM_10006detail10merge_sort30DeviceMergeSortPartitionKernelIN6thrust24THRUST_300001_SM_1000_NS10device_ptrIiEEj4cmpfiEEvbT_PT2_T0_SC_PSC_T1_SC_i)
        /*00ec*/ 	.word	0x00000000


	//----- nvinfo : EIATTR_REGCOUNT
	.align		4
.L_87:
        /*00f0*/ 	.byte	0x04, 0x2f
        /*00f2*/ 	.short	(.L_89 - .L_88)
	.align		4
.L_88:
        /*00f4*/ 	.word	index@(_ZN3cub18CUB_300001_SM_10006detail10merge_sort26DeviceMergeSortMergeKernelINS2_10policy_hubIN6thrust24THRUST_300001_SM_1000_NS10device_ptrIiEEE9Policy600ES8_PNS0_8NullTypeES8_SC_j4cmpfiSB_EEvbT2_T3_T4_PT6_PT7_T5_PSG_SG_NS1_7vsmem_tE)
        /*00f8*/ 	.word	0x00000020


	//----- nvinfo : EIATTR_FRAME_SIZE
	.align		4
.L_89:
        /*00fc*/ 	.byte	0x04, 0x11
        /*00fe*/ 	.short	(.L_91 - .L_90)
	.align		4
.L_90:
        /*0100*/ 	.word	index@(_ZN3cub18CUB_300001_SM_10006detail10merge_sort26DeviceMergeSortMergeKernelINS2_10policy_hubIN6thrust24THRUST_300001_SM_1000_NS10device_ptrIiEEE9Policy600ES8_PNS0_8NullTypeES8_SC_j4cmpfiSB_EEvbT2_T3_T4_PT6_PT7_T5_PSG_SG_NS1_7vsmem_tE)
        /*0104*/ 	.word	0x00000000


	//----- nvinfo : EIATTR_REGCOUNT
	.align		4
.L_91:
        /*0108*/ 	.byte	0x04, 0x2f
        /*010a*/ 	.short	(.L_93 - .L_92)
	.align		4
.L_92:
        /*010c*/ 	.word	index@(_ZN3cub18CUB_300001_SM_10006detail10merge_sort30DeviceMergeSortBlockSortKernelINS2_10policy_hubIN6thrust24THRUST_300001_SM_1000_NS10device_ptrIiEEE9Policy600ES8_PNS0_8NullTypeES8_SC_m4cmpfiSB_EEvbT0_T1_T2_T3_T4_PT6_PT7_T5_NS1_7vsmem_tE)
        /*0110*/ 	.word	0x00000030


	//----- nvinfo : EIATTR_FRAME_SIZE
	.align		4
.L_93:
        /*0114*/ 	.byte	0x04, 0x11
        /*0116*/ 	.short	(.L_95 - .L_94)
	.align		4
.L_94:
        /*0118*/ 	.word	index@(_ZN3cub18CUB_300001_SM_10006detail10merge_sort30DeviceMergeSortBlockSortKernelINS2_10policy_hubIN6thrust24THRUST_300001_SM_1000_NS10device_ptrIiEEE9Policy600ES8_PNS0_8NullTypeES8_SC_m4cmpfiSB_EEvbT0_T1_T2_T3_T4_PT6_PT7_T5_NS1_7vsmem_tE)
        /*011c*/ 	.word	0x00000000


	//----- nvinfo : EIATTR_REGCOUNT
	.align		4
.L_95:
        /*0120*/ 	.byte	0x04, 0x2f
        /*0122*/ 	.short	(.L_97 - .L_96)
	.align		4
.L_96:
        /*0124*/ 	.word	index@(_ZN3cub18CUB_300001_SM_10006detail10merge_sort30DeviceMergeSortPartitionKernelIN6thrust24THRUST_300001_SM_1000_NS10device_ptrIiEEm4cmpfiEEvbT_PT2_T0_SC_PSC_T1_SC_i)
        /*0128*/ 	.word	0x0000001c


	//----- nvinfo : EIATTR_FRAME_SIZE
	.align		4
.L_97:
        /*012c*/ 	.byte	0x04, 0x11
        /*012e*/ 	.short	(.L_99 - .L_98)
	.align		4
.L_98:
        /*0130*/ 	.word	index@(_ZN3cub18CUB_300001_SM_10006detail10merge_sort30DeviceMergeSortPartitionKernelIN6thrust24THRUST_300001_SM_1000_NS10device_ptrIiEEm4cmpfiEEvbT_PT2_T0_SC_PSC_T1_SC_i)
        /*0134*/ 	.word	0x00000000


	//----- nvinfo : EIATTR_REGCOUNT
	.align		4
.L_99:
        /*0138*/ 	.byte	0x04, 0x2f
        /*013a*/ 	.short	(.L_101 - .L_100)
	.align		4
.L_100:
        /*013c*/ 	.word	index@(_ZN3cub18CUB_300001_SM_10006detail10merge_sort26DeviceMergeSortMergeKernelINS2_10policy_hubIN6thrust24THRUST_300001_SM_1000_NS10device_ptrIiEEE9Policy600ES8_PNS0_8NullTypeES8_SC_m4cmpfiSB_EEvbT2_T3_T4_PT6_PT7_T5_PSG_SG_NS1_7vsmem_tE)
        /*0140*/ 	.word	0x00000028


	//----- nvinfo : EIATTR_FRAME_SIZE
	.align		4
.L_101:
        /*0144*/ 	.byte	0x04, 0x11
        /*0146*/ 	.short	(.L_103 - .L_102)
	.align		4
.L_102:
        /*0148*/ 	.word	index@(_ZN3cub18CUB_300001_SM_10006detail10merge_sort26DeviceMergeSortMergeKernelINS2_10policy_hubIN6thrust24THRUST_300001_SM_1000_NS10device_ptrIiEEE9Policy600ES8_PNS0_8NullTypeES8_SC_m4cmpfiSB_EEvbT2_T3_T4_PT6_PT7_T5_PSG_SG_NS1_7vsmem_tE)
        /*014c*/ 	.word	0x00000000


	//----- nvinfo : EIATTR_REGCOUNT
	.align		4
.L_103:
        /*0150*/ 	.byte	0x04, 0x2f
        /*0152*/ 	.short	(.L_105 - .L_104)
	.align		4
.L_104:
        /*0154*/ 	.word	index@(_ZN3cub18CUB_300001_SM_10006detail10merge_sort30DeviceMergeSortBlockSortKernelINS2_10policy_hubIN6thrust24THRUST_300001_SM_1000_NS10device_ptrIiEEE9Policy600ES8_PNS0_8NullTypeES8_SC_j4cmpdiSB_EEvbT0_T1_T2_T3_T4_PT6_PT7_T5_NS1_7vsmem_tE)
        /*0158*/ 	.word	0x00000030


	//----- nvinfo : EIATTR_FRAME_SIZE
	.align		4
.L_105:
        /*015c*/ 	.byte	0x04, 0x11
        /*015e*/ 	.short	(.L_107 - .L_106)
	.align		4
.L_106:
        /*0160*/ 	.word	index@(_ZN3cub18CUB_300001_SM_10006detail10merge_sort30DeviceMergeSortBlockSortKernelINS2_10policy_hubIN6thrust24THRUST_300001_SM_1000_NS10device_ptrIiEEE9Policy600ES8_PNS0_8NullTypeES8_SC_j4cmpdiSB_EEvbT0_T1_T2_T3_T4_PT6_PT7_T5_NS1_7vsmem_tE)
        /*0164*/ 	.word	0x00000000


	//----- nvinfo : EIATTR_REGCOUNT
	.align		4
.L_107:
        /*0168*/ 	.byte	0x04, 0x2f
        /*016a*/ 	.short	(.L_109 - .L_108)
	.align		4
.L_108:
        /*016c*/ 	.word	index@(_ZN3cub18CUB_300001_SM_10006detail10merge_sort30DeviceMergeSortPartitionKernelIN6thrust24THRUST_300001_SM_1000_NS10device_ptrIiEEj4cmpdiEEvbT_PT2_T0_SC_PSC_T1_SC_i)
        /*0170*/ 	.word	0x00000015


	//----- nvinfo : EIATTR_FRAME_SIZE
	.align		4
.L_109:
        /*0174*/ 	.byte	0x04, 0x11
        /*0176*/ 	.short	(.L_111 - .L_110)
	.align		4
.L_110:
        /*0178*/ 	.word	index@(_ZN3cub18CUB_300001_SM_10006detail10merge_sort30DeviceMergeSortPartitionKernelIN6thrust24THRUST_300001_SM_1000_NS10device_ptrIiEEj4cmpdiEEvbT_PT2_T0_SC_PSC_T1_SC_i)
        /*017c*/ 	.word	0x00000000


	//----- nvinfo : EIATTR_REGCOUNT
	.align		4
.L_111:
        /*0180*/ 	.byte	0x04, 0x2f
        /*0182*/ 	.short	(.L_113 - .L_112)
	.align		4
.L_112:
        /*0184*/ 	.word	index@(_ZN3cub18CUB_300001_SM_10006detail10merge_sort26DeviceMergeSortMergeKernelINS2_10policy_hubIN6thrust24THRUST_300001_SM_1000_NS10device_ptrIiEEE9Policy600ES8_PNS0_8NullTypeES8_SC_j4cmpdiSB_EEvbT2_T3_T4_PT6_PT7_T5_PSG_SG_NS1_7vsmem_tE)
        /*0188*/ 	.word	0x00000020


	//----- nvinfo : EIATTR_FRAME_SIZE
	.align		4
.L_113:
        /*018c*/ 	.byte	0x04, 0x11
        /*018e*/ 	.short	(.L_115 - .L_114)
	.align		4
.L_114:
        /*0190*/ 	.word	index@(_ZN3cub18CUB_300001_SM_10006detail10merge_sort26DeviceMergeSortMergeKernelINS2_10policy_hubIN6thrust24THRUST_300001_SM_1000_NS10device_ptrIiEEE9Policy600ES8_PNS0_8NullTypeES8_SC_j4cmpdiSB_EEvbT2_T3_T4_PT6_PT7_T5_PSG_SG_NS1_7vsmem_tE)
        /*0194*/ 	.word	0x00000000


	//----- nvinfo : EIATTR_REGCOUNT
	.align		4
.L_115:
        /*0198*/ 	.byte	0x04, 0x2f
        /*019a*/ 	.short	(.L_117 - .L_116)
	.align		4
.L_116:
        /*019c*/ 	.word	index@(_ZN3cub18CUB_300001_SM_10006detail10merge_sort30DeviceMergeSortBlockSortKernelINS2_10policy_hubIN6thrust24THRUST_300001_SM_1000_NS10device_ptrIiEEE9Policy600ES8_PNS0_8NullTypeES8_SC_m4cmpdiSB_EEvbT0_T1_T2_T3_T4_PT6_PT7_T5_NS1_7vsmem_tE)
        /*01a0*/ 	.word	0x00000030


	//----- nvinfo : EIATTR_FRAME_SIZE
	.align		4
.L_117:
        /*01a4*/ 	.byte	0x04, 0x11
        /*01a6*/ 	.short	(.L_119 - .L_118)
	.align		4
.L_118:
        /*01a8*/ 	.word	index@(_ZN3cub18CUB_300001_SM_10006detail10merge_sort30DeviceMergeSortBlockSortKernelINS2_10policy_hubIN6thrust24THRUST_300001_SM_1000_NS10device_ptrIiEEE9Policy600ES8_PNS0_8NullTypeES8_SC_m4cmpdiSB_EEvbT0_T1_T2_T3_T4_PT6_PT7_T5_NS1_7vsmem_tE)
        /*01ac*/ 	.word	0x00000000


	//----- nvinfo : EIATTR_REGCOUNT
	.align		4
.L_119:
        /*01b0*/ 	.byte	0x04, 0x2f
        /*01b2*/ 	.short	(.L_121 - .L_120)
	.align		4
.L_120:
        /*01b4*/ 	.word	index@(_ZN3cub18CUB_300001_SM_10006detail10merge_sort30DeviceMergeSortPartitionKernelIN6thrust24THRUST_300001_SM_1000_NS10device_ptrIiEEm4cmpdiEEvbT_PT2_T0_SC_PSC_T1_SC_i)
        /*01b8*/ 	.word	0x0000001a


	//----- nvinfo : EIATTR_FRAME_SIZE
	.align		4
.L_121:
        /*01bc*/ 	.byte	0x04, 0x11
        /*01be*/ 	.short	(.L_123 - .L_122)
	.align		4
.L_122:
        /*01c0*/ 	.word	index@(_ZN3cub18CUB_300001_SM_10006detail10merge_sort30DeviceMergeSortPartitionKernelIN6thrust24THRUST_300001_SM_1000_NS10device_ptrIiEEm4cmpdiEEvbT_PT2_T0_SC_PSC_T1_SC_i)
        /*01c4*/ 	.word	0x00000000


	//----- nvinfo : EIATTR_REGCOUNT
	.align		4
.L_123:
        /*01c8*/ 	.byte	0x04, 0x2f
        /*01ca*/ 	.short	(.L_125 - .L_124)
	.align		4
.L_124:
        /*01cc*/ 	.word	index@(_ZN3cub18CUB_300001_SM_10006detail10merge_sort26DeviceMergeSortMergeKernelINS2_10policy_hubIN6thrust24THRUST_300001_SM_1000_NS10device_ptrIiEEE9Policy600ES8_PNS0_8NullTypeES8_SC_m4cmpdiSB_EEvbT2_T3_T4_PT6_PT7_T5_PSG_SG_NS1_7vsmem_tE)
        /*01d0*/ 	.word	0x00000028


	//----- nvinfo : EIATTR_FRAME_SIZE
	.align		4
.L_125:
        /*01d4*/ 	.byte	0x04, 0x11
        /*01d6*/ 	.short	(.L_127 - .L_126)
	.align		4
.L_126:
        /*01d8*/ 	.word	index@(_ZN3cub18CUB_300001_SM_10006detail10merge_sort26DeviceMergeSortMergeKernelINS2_10policy_hubIN6thrust24THRUST_300001_SM_1000_NS10device_ptrIiEEE9Policy600ES8_PNS0_8NullTypeES8_SC_m4cmpdiSB_EEvbT2_T3_T4_PT6_PT7_T5_PSG_SG_NS1_7vsmem_tE)
        /*01dc*/ 	.word	0x00000000


	//----- nvinfo : EIATTR_MIN_STACK_SIZE
	.align		4
.L_127:
        /*01e0*/ 	.byte	0x04, 0x12
        /*01e2*/ 	.short	(.L_129 - .L_128)
	.align		4
.L_128:
        /*01e4*/ 	.word	index@(_ZN3cub18CUB_300001_SM_10006detail10merge_sort26DeviceMergeSortMergeKernelINS2_10policy_hubIN6thrust24THRUST_300001_SM_1000_NS10device_ptrIiEEE9Policy600ES8_PNS0_8NullTypeES8_SC_m4cmpdiSB_EEvbT2_T3_T4_PT6_PT7_T5_PSG_SG_NS1_7vsmem_tE)
        /*01e8*/ 	.word	0x00000000


	//----- nvinfo : EIATTR_MIN_STACK_SIZE
	.align		4
.L_129:
        /*01ec*/ 	.byte	0x04, 0x12
        /*01ee*/ 	.short	(.L_131 - .L_130)
	.align		4
.L_130:
        /*01f0*/ 	.word	index@(_ZN3cub18CUB_300001_SM_10006detail10merge_sort30DeviceMergeSortPartitionKernelIN6thrust24THRUST_300001_SM_1000_NS10device_ptrIiEEm4cmpdiEEvbT_PT2_T0_SC_PSC_T1_SC_i)
        /*01f4*/ 	.word	0x00000000


	//----- nvinfo : EIATTR_MIN_STACK_SIZE
	.align		4
.L_131:
        /*01f8*/ 	.byte	0x04, 0x12
        /*01fa*/ 	.short	(.L_133 - .L_132)
	.align		4
.L_132:
        /*01fc*/ 	.word	index@(_ZN3cub18CUB_300001_SM_10006detail10merge_sort30DeviceMergeSortBlockSortKernelINS2_10policy_hubIN6thrust24THRUST_300001_SM_1000_NS10device_ptrIiEEE9Policy600ES8_PNS0_8NullTypeES8_SC_m4cmpdiSB_EEvbT0_T1_T2_T3_T4_PT6_PT7_T5_NS1_7vsmem_tE)
        /*0200*/ 	.word	0x00000000


	//----- nvinfo : EIATTR_MIN_STACK_SIZE
	.align		4
.L_133:
        /*0204*/ 	.byte	0x04, 0x12
        /*0206*/ 	.short	(.L_135 - .L_134)
	.align		4
.L_134:
        /*0208*/ 	.word	index@(_ZN3cub18CUB_300001_SM_10006detail10merge_sort26DeviceMergeSortMergeKernelINS2_10policy_hubIN6thrust24THRUST_300001_SM_1000_NS10device_ptrIiEEE9Policy600ES8_PNS0_8NullTypeES8_SC_j4cmpdiSB_EEvbT2_T3_T4_PT6_PT7_T5_PSG_SG_NS1_7vsmem_tE)
        /*020c*/ 	.word	0x00000000


	//----- nvinfo : EIATTR_MIN_STACK_SIZE
	.align		4
.L_135:
        /*0210*/ 	.byte	0x04, 0x12
        /*0212*/ 	.short	(.L_137 - .L_136)
	.align		4
.L_136:
        /*0214*/ 	.word	index@(_ZN3cub18CUB_300001_SM_10006detail10merge_sort30DeviceMergeSortPartitionKernelIN6thrust24THRUST_300001_SM_1000_NS10device_ptrIiEEj4cmpdiEEvbT_PT2_T0_SC_PSC_T1_SC_i)
        /*0218*/ 	.word	0x00000000


	//----- nvinfo : EIATTR_MIN_STACK_SIZE
	.align		4
.L_137:
        /*021c*/ 	.byte	0x04, 0x12
        /*021e*/ 	.short	(.L_139 - .L_138)
	.align		4
.L_138:
        /*0220*/ 	.word	index@(_ZN3cub18CUB_300001_SM_10006detail10merge_sort30DeviceMergeSortBlockSortKernelINS2_10policy_hubIN6thrust24THRUST_300001_SM_1000_NS10device_ptrIiEEE9Policy600ES8_PNS0_8NullTypeES8_SC_j4cmpdiSB_EEvbT0_T1_T2_T3_T4_PT6_PT7_T5_NS1_7vsmem_tE)
        /*0224*/ 	.word	0x00000000


	//----- nvinfo : EIATTR_MIN_STACK_SIZE
	.align		4
.L_139:
        /*0228*/ 	.byte	0x04, 0x12
        /*022a*/ 	.short	(.L_141 - .L_140)
	.align		4
.L_140:
        /*022c*/ 	.word	index@(_ZN3cub18CUB_300001_SM_10006detail10merge_sort26DeviceMergeSortMergeKernelINS2_10policy_hubIN6thrust24THRUST_300001_SM_1000_NS10device_ptrIiEEE9Policy600ES8_PNS0_8NullTypeES8_SC_m4cmpfiSB_EEvbT2_T3_T4_PT6_PT7_T5_PSG_SG_NS1_7vsmem_tE)
        /*0230*/ 	.word	0x00000000


	//----- nvinfo : EIATTR_MIN_STACK_SIZE
	.align		4
.L_141:
        /*0234*/ 	.byte	0x04, 0x12
        /*0236*/ 	.short	(.L_143 - .L_142)
	.align		4
.L_142:
        /*0238*/ 	.word	index@(_ZN3cub18CUB_300001_SM_10006detail10merge_sort30DeviceMergeSortPartitionKernelIN6thrust24THRUST_300001_SM_1000_NS10device_ptrIiEEm4cmpfiEEvbT_PT2_T0_SC_PSC_T1_SC_i)
        /*023c*/ 	.word	0x00000000


	//----- nvinfo : EIATTR_MIN_STACK_SIZE
	.align		4
.L_143:
        /*0240*/ 	.byte	0x04, 0x12
        /*0242*/ 	.short	(.L_145 - .L_144)
	.align		4
.L_144:
        /*0244*/ 	.word	index@(_ZN3cub18CUB_300001_SM_10006detail10merge_sort30DeviceMergeSortBlockSortKernelINS2_10policy_hubIN6thrust24THRUST_300001_SM_1000_NS10device_ptrIiEEE9Policy600ES8_PNS0_8NullTypeES8_SC_m4cmpfiSB_EEvbT0_T1_T2_T3_T4_PT6_PT7_T5_NS1_7vsmem_tE)
        /*0248*/ 	.word	0x00000000


	//----- nvinfo : EIATTR_MIN_STACK_SIZE
	.align		4
.L_145:
        /*024c*/ 	.byte	0x04, 0x12
        /*024e*/ 	.short	(.L_147 - .L_146)
	.align		4
.L_146:
        /*0250*/ 	.word	index@(_ZN3cub18CUB_300001_SM_10006detail10merge_sort26DeviceMergeSortMergeKernelINS2_10policy_hubIN6thrust24THRUST_300001_SM_1000_NS10device_ptrIiEEE9Policy600ES8_PNS0_8NullTypeES8_SC_j4cmpfiSB_EEvbT2_T3_T4_PT6_PT7_T5_PSG_SG_NS1_7vsmem_tE)
        /*0254*/ 	.word	0x00000000


	//----- nvinfo : EIATTR_MIN_STACK_SIZE
	.align		4
.L_147:
        /*0258*/ 	.byte	0x04, 0x12
        /*025a*/ 	.short	(.L_149 - .L_148)
	.align		4
.L_148:
        /*025c*/ 	.word	index@(_ZN3cub18CUB_300001_SM_10006detail10merge_sort30DeviceMergeSortPartitionKernelIN6thrust24THRUST_300001_SM_1000_NS10device_ptrIiEEj4cmpfiEEvbT_PT2_T0_SC_PSC_T1_SC_i)
        /*0260*/ 	.word	0x00000000


	//----- nvinfo : EIATTR_MIN_STACK_SIZE
	.align		4
.L_149:
        /*0264*/ 	.byte	0x04, 0x12
        /*0266*/ 	.short	(.L_151 - .L_150)
	.align		4
.L_150:
        /*0268*/ 	.word	index@(_ZN3cub18CUB_300001_SM_10006detail10merge_sort30DeviceMergeSortBlockSortKernelINS2_10policy_hubIN6thrust24THRUST_300001_SM_1000_NS10device_ptrIiEEE9Policy600ES8_PNS0_8NullTypeES8_SC_j4cmpfiSB_EEvbT0_T1_T2_T3_T4_PT6_PT7_T5_NS1_7vsmem_tE)
        /*026c*/ 	.word	0x00000000


	//----- nvinfo : EIATTR_MIN_STACK_SIZE
	.align		4
.L_151:
        /*0270*/ 	.byte	0x04, 0x12
        /*0272*/ 	.short	(.L_153 - .L_152)
	.align		4
.L_152:
        /*0274*/ 	.word	index@(_ZN3cub18CUB_300001_SM_10006detail10merge_sort26DeviceMergeSortMergeKernelINS2_10policy_hubIN6thrust24THRUST_300001_SM_1000_NS10device_ptrIiEEE9Policy600ES8_PNS0_8NullTypeES8_SC_m4cmpiiSB_EEvbT2_T3_T4_PT6_PT7_T5_PSG_SG_NS1_7vsmem_tE)
        /*0278*/ 	.word	0x00000000


	//----- nvinfo : EIATTR_MIN_STACK_SIZE
	.align		4
.L_153:
        /*027c*/ 	.byte	0x04, 0x12
        /*027e*/ 	.short	(.L_155 - .L_154)
	.align		4
.L_154:
        /*0280*/ 	.word	index@(_ZN3cub18CUB_300001_SM_10006detail10merge_sort30DeviceMergeSortPartitionKernelIN6thrust24THRUST_300001_SM_1000_NS10device_ptrIiEEm4cmpiiEEvbT_PT2_T0_SC_PSC_T1_SC_i)
        /*0284*/ 	.word	0x00000000


	//----- nvinfo : EIATTR_MIN_STACK_SIZE
	.align		4
.L_155:
        /*0288*/ 	.byte	0x04, 0x12
        /*028a*/ 	.short	(.L_157 - .L_156)
	.align		4
.L_156:
        /*028c*/ 	.word	index@(_ZN3cub18CUB_300001_SM_10006detail10merge_sort30DeviceMergeSortBlockSortKernelINS2_10policy_hubIN6thrust24THRUST_300001_SM_1000_NS10device_ptrIiEEE9Policy600ES8_PNS0_8NullTypeES8_SC_m4cmpiiSB_EEvbT0_T1_T2_T3_T4_PT6_PT7_T5_NS1_7vsmem_tE)
        /*0290*/ 	.word	0x00000000


	//----- nvinfo : EIATTR_MIN_STACK_SIZE
	.align		4
.L_157:
        /*0294*/ 	.byte	0x04, 0x12
        /*0296*/ 	.short	(.L_159 - .L_158)
	.align		4
.L_158:
        /*0298*/ 	.word	index@(_ZN3cub18CUB_300001_SM_10006detail10merge_sort26DeviceMergeSortMergeKernelINS2_10policy_hubIN6thrust24THRUST_300001_SM_1000_NS10device_ptrIiEEE9Policy600ES8_PNS0_8NullTypeES8_SC_j4cmpiiSB_EEvbT2_T3_T4_PT6_PT7_T5_PSG_SG_NS1_7vsmem_tE)
        /*029c*/ 	.word	0x00000000


	//----- nvinfo : EIATTR_MIN_STACK_SIZE
	.align		4
.L_159:
        /*02a0*/ 	.byte	0x04, 0x12
        /*02a2*/ 	.short	(.L_161 - .L_160)
	.align		4
.L_160:
        /*02a4*/ 	.word	index@(_ZN3cub18CUB_300001_SM_10006detail10merge_sort30DeviceMergeSortPartitionKernelIN6thrust24THRUST_300001_SM_1000_NS10device_ptrIiEEj4cmpiiEEvbT_PT2_T0_SC_PSC_T1_SC_i)
        /*02a8*/ 	.word	0x00000000


	//----- nvinfo : EIATTR_MIN_STACK_SIZE
	.align		4
.L_161:
        /*02ac*/ 	.byte	0x04, 0x12
        /*02ae*/ 	.short	(.L_163 - .L_162)
	.align		4
.L_162:
        /*02b0*/ 	.word	index@(_ZN3cub18CUB_300001_SM_10006detail10merge_sort30DeviceMergeSortBlockSortKernelINS2_10policy_hubIN6thrust24THRUST_300001_SM_1000_NS10device_ptrIiEEE9Policy600ES8_PNS0_8NullTypeES8_SC_j4cmpiiSB_EEvbT0_T1_T2_T3_T4_PT6_PT7_T5_NS1_7vsmem_tE)
        /*02b4*/ 	.word	0x00000000


	//----- nvinfo : EIATTR_MIN_STACK_SIZE
	.align		4
.L_163:
        /*02b8*/ 	.byte	0x04, 0x12
        /*02ba*/ 	.short	(.L_165 - .L_164)
	.align		4
.L_164:
        /*02bc*/ 	.word	index@(_ZN3cub18CUB_300001_SM_10006detail8for_each13static_kernelINS2_12policy_hub_t12policy_500_tElN6thrust24THRUST_300001_SM_1000_NS8cuda_cub10__tabulate7functorINS7_10device_ptrIiEENS7_6system6detail7generic6detail22compute_sequence_valueIivEElEEEEvT0_T1_)
        /*02c0*/ 	.word	0x00000000


	//----- nvinfo : EIATTR_MIN_STACK_SIZE
	.align		4
.L_165:
        /*02c4*/ 	.byte	0x04, 0x12
        /*02c6*/ 	.short	(.L_167 - .L_166)
	.align		4
.L_166:
        /*02c8*/ 	.word	index@(_ZN3cub18CUB_300001_SM_10006detail11EmptyKernelIvEEvv)
        /*02cc*/ 	.word	0x00000000
.L_167:


//--------------------- .nv.compat                --------------------------
	.section	.nv.compat,"",@"SHT_CUDA_COMPAT_INFO"
	.align	4
        /*0000*/ 	.byte	0x02, 0x09, 0x00, 0x00, 0x02, 0x02, 0x01, 0x00, 0x02, 0x05, 0x05, 0x00, 0x03, 0x07, 0x01, 0x01
        /*0010*/ 	.byte	0x02, 0x03, 0x00, 0x00, 0x02, 0x06, 0x01, 0x00, 0x04, 0x0b, 0x08, 0x00, 0x01, 0x00, 0x00, 0x00
        /*0020*/ 	.byte	0x00, 0x00, 0x00, 0x00


//--------------------- .nv.info._ZN3cub18CUB_300001_SM_10006detail10merge_sort26DeviceMergeSortMergeKernelINS2_10policy_hubIN6thrust24THRUST_300001_SM_1000_NS10device_ptrIiEEE9Policy600ES8_PNS0_8NullTypeES8_SC_m4cmpdiSB_EEvbT2_T3_T4_PT6_PT7_T5_PSG_SG_NS1_7vsmem_tE --------------------------
	.section	.nv.info._ZN3cub18CUB_300001_SM_10006detail10merge_sort26DeviceMergeSortMergeKernelINS2_10policy_hubIN6thrust24THRUST_300001_SM_1000_NS10device_ptrIiEEE9Policy600ES8_PNS0_8NullTypeES8_SC_m4cmpdiSB_EEvbT2_T3_T4_PT6_PT7_T5_PSG_SG_NS1_7vsmem_tE,"",@"SHT_CUDA_INFO"
	.sectionflags	@""
	.align	4


	//----- nvinfo : EIATTR_CUDA_API_VERSION
	.align		4
        /*0000*/ 	.byte	0x04, 0x37
        /*0002*/ 	.short	(.L_169 - .L_168)
.L_168:
        /*0004*/ 	.word	0x00000082


	//----- nvinfo : EIATTR_KPARAM_INFO
	.align		4
.L_169:
        /*0008*/ 	.byte	0x04, 0x17
        /*000a*/ 	.short	(.L_171 - .L_170)
.L_170:
        /*000c*/ 	.word	0x00000000
        /*0010*/ 	.short	0x0009
        /*0012*/ 	.short	0x0048
        /*0014*/ 	.byte	0x00, 0xf0, 0x21, 0x00


	//----- nvinfo : EIATTR_KPARAM_INFO
	.align		4
.L_171:
        /*0018*/ 	.byte	0x04, 0x17
        /*001a*/ 	.short	(.L_173 - .L_172)
.L_172:
        /*001c*/ 	.word	0x00000000
        /*0020*/ 	.short	0x0008
        /*0022*/ 	.short	0x0040
        /*0024*/ 	.byte	0x00, 0xf0, 0x21, 0x00


	//----- nvinfo : EIATTR_KPARAM_INFO
	.align		4
.L_173:
        /*0028*/ 	.byte	0x04, 0x17
        /*002a*/ 	.short	(.L_175 - .L_174)
.L_174:
        /*002c*/ 	.word	0x00000000
        /*0030*/ 	.short	0x0007
        /*0032*/ 	.short	0x0038
        /*0034*/ 	.byte	0x00, 0xf5, 0x21, 0x00


	//----- nvinfo : EIATTR_KPARAM_INFO
	.align		4
.L_175:
        /*0038*/ 	.byte	0x04, 0x17
        /*003a*/ 	.short	(.L_177 - .L_176)
.L_176:
        /*003c*/ 	.word	0x00000000
        /*0040*/ 	.short	0x0006
        /*0042*/ 	.short	0x0030
        /*0044*/ 	.byte	0x00, 0xf0, 0x05, 0x00


	//----- nvinfo : EIATTR_KPARAM_INFO
	.align		4
.L_177:
        /*0048*/ 	.byte	0x04, 0x17
        /*004a*/ 	.short	(.L_179 - .L_178)
.L_178:
        /*004c*/ 	.word	0x00000000
        /*0050*/ 	.short	0x0005
        /*0052*/ 	.short	0x0028
        /*0054*/ 	.byte	0x00, 0xf5, 0x21, 0x00


	//----- nvinfo : EIATTR_KPARAM_INFO
	.align		4
.L_179:
        /*0058*/ 	.byte	0x04, 0x17
        /*005a*/ 	.short	(.L_181 - .L_180)
.L_180:
        /*005c*/ 	.word	0x00000000
        /*0060*/ 	.short	0x0004
        /*0062*/ 	.short	0x0020
        /*0064*/ 	.byte	0x00, 0xf5, 0x21, 0x00


	//----- nvinfo : EIATTR_KPARAM_INFO
	.align		4
.L_181:
        /*0068*/ 	.byte	0x04, 0x17
        /*006a*/ 	.short	(.L_183 - .L_182)
.L_182:
        /*006c*/ 	.word	0x00000000
        /*0070*/ 	.short	0x0003
        /*0072*/ 	.short	0x0018
        /*0074*/ 	.byte	0x00, 0xf0, 0x21, 0x00


	//----- nvinfo : EIATTR_KPARAM_INFO
	.align		4
.L_183:
        /*0078*/ 	.byte	0x04, 0x17
        /*007a*/ 	.short	(.L_185 - .L_184)
.L_184:
        /*007c*/ 	.word	0x00000000
        /*0080*/ 	.short	0x0002
        /*0082*/ 	.short	0x0010
        /*0084*/ 	.byte	0x00, 0xf5, 0x21, 0x00


	//----- nvinfo : EIATTR_KPARAM_INFO
	.align		4
.L_185:
        /*0088*/ 	.byte	0x04, 0x17
        /*008a*/ 	.short	(.L_187 - .L_186)
.L_186:
        /*008c*/ 	.word	0x00000000
        /*0090*/ 	.short	0x0001
        /*0092*/ 	.short	0x0008
        /*0094*/ 	.byte	0x00, 0xf0, 0x21, 0x00


	//----- nvinfo : EIATTR_KPARAM_INFO
	.align		4
.L_187:
        /*0098*/ 	.byte	0x04, 0x17
        /*009a*/ 	.short	(.L_189 - .L_188)
.L_188:
        /*009c*/ 	.word	0x00000000
        /*00a0*/ 	.short	0x0000
        /*00a2*/ 	.short	0x0000
        /*00a4*/ 	.byte	0x00, 0xf0, 0x05, 0x00


	//----- nvinfo : EIATTR_SPARSE_MMA_MASK
	.align		4
.L_189:
        /*00a8*/ 	.byte	0x03, 0x50
        /*00aa*/ 	.short	0x0000


	//----- nvinfo : EIATTR_MAXREG_COUNT
	.align		4
        /*00ac*/ 	.byte	0x03, 0x1b
        /*00ae*/ 	.short	0x00ff


	//----- nvinfo : EIATTR_NUM_BARRIERS
	.align		4
        /*00b0*/ 	.byte	0x02, 0x4c
        /*00b2*/ 	.byte	0x01
	.zero		1


	//----- nvinfo : EIATTR_MERCURY_ISA_VERSION
	.align		4
        /*00b4*/ 	.byte	0x03, 0x5f
        /*00b6*/ 	.short	0x0101


	//----- nvinfo : EIATTR_COOP_GROUP_MASK_REGIDS
	.align		4
        /*00b8*/ 	.byte	0x04, 0x29
        /*00ba*/ 	.short	(.L_191 - .L_190)


	//   ....[0]....
.L_190:
        /*00bc*/ 	.word	0xffffffff


	//   ....[1]....
        /*00c0*/ 	.word	0xffffffff


	//   ....[2]....
        /*00c4*/ 	.word	0xffffffff


	//   ....[3]....
        /*00c8*/ 	.word	0xffffffff


	//----- nvinfo : EIATTR_COOP_GROUP_INSTR_OFFSETS
	.align		4
.L_191:
        /*00cc*/ 	.byte	0x04, 0x28
        /*00ce*/ 	.short	(.L_193 - .L_192)


	//   ....[0]....
.L_192:
        /*00d0*/ 	.word	0x00003460


	//   ....[1]....
        /*00d4*/ 	.word	0x000038d0


	//   ....[2]....
        /*00d8*/ 	.word	0x00007590


	//   ....[3]....
        /*00dc*/ 	.word	0x00007be0


	//----- nvinfo : EIATTR_VRC_CTA_INIT_COUNT
	.align		4
.L_193:
        /*00e0*/ 	.byte	0x02, 0x4a
	.zero		1
	.zero		1


	//----- nvinfo : EIATTR_EXIT_INSTR_OFFSETS
	.align		4
        /*00e4*/ 	.byte	0x04, 0x1c
        /*00e6*/ 	.short	(.L_195 - .L_194)


	//   ....[0]....
.L_194:
        /*00e8*/ 	.word	0x000036a0


	//   ....[1]....
        /*00ec*/ 	.word	0x00003b00


	//   ....[2]....
        /*00f0*/ 	.word	0x000079f0


	//   ....[3]....
        /*00f4*/ 	.word	0x00007a10


	//   ....[4]....
        /*00f8*/ 	.word	0x000080b0


	//   ....[5]....
        /*00fc*/ 	.word	0x000080d0


	//----- nvinfo : EIATTR_MAX_THREADS
	.align		4
.L_195:
        /*0100*/ 	.byte	0x04, 0x05
        /*0102*/ 	.short	(.L_197 - .L_196)
.L_196:
        /*0104*/ 	.word	0x00000100
        /*0108*/ 	.word	0x00000001
        /*010c*/ 	.word	0x00000001


	//----- nvinfo : EIATTR_CRS_STACK_SIZE
	.align		4
.L_197:
        /*0110*/ 	.byte	0x04, 0x1e
        /*0112*/ 	.short	(.L_199 - .L_198)
.L_198:
        /*0114*/ 	.word	0x00000000


	//----- nvinfo : EIATTR_CBANK_PARAM_SIZE
	.align		4
.L_199:
        /*0118*/ 	.byte	0x03, 0x19
        /*011a*/ 	.short	0x0050


	//----- nvinfo : EIATTR_PARAM_CBANK
	.align		4
        /*011c*/ 	.byte	0x04, 0x0a
        /*011e*/ 	.short	(.L_201 - .L_200)
	.align		4
.L_200:
        /*0120*/ 	.word	index@(.nv.constant0._ZN3cub18CUB_300001_SM_10006detail10merge_sort26DeviceMergeSortMergeKernelINS2_10policy_hubIN6thrust24THRUST_300001_SM_1000_NS10device_ptrIiEEE9Policy600ES8_PNS0_8NullTypeES8_SC_m4cmpdiSB_EEvbT2_T3_T4_PT6_PT7_T5_PSG_SG_NS1_7vsmem_tE)
        /*0124*/ 	.short	0x0380
        /*0126*/ 	.short	0x0050


	//----- nvinfo : EIATTR_SW_WAR
	.align		4
.L_201:
        /*0128*/ 	.byte	0x04, 0x36
        /*012a*/ 	.short	(.L_203 - .L_202)
.L_202:
        /*012c*/ 	.word	0x00000008
.L_203:


//--------------------- .nv.info._ZN3cub18CUB_300001_SM_10006detail10merge_sort30DeviceMergeSortPartitionKernelIN6thrust24THRUST_300001_SM_1000_NS10device_ptrIiEEm4cmpdiEEvbT_PT2_T0_SC_PSC_T1_SC_i --------------------------
	.section	.nv.info._ZN3cub18CUB_300001_SM_10006detail10merge_sort30DeviceMergeSortPartitionKernelIN6thrust24THRUST_300001_SM_1000_NS10device_ptrIiEEm4cmpdiEEvbT_PT2_T0_SC_PSC_T1_SC_i,"",@"SHT_CUDA_INFO"
	.sectionflags	@""
	.align	4


	//----- nvinfo : EIATTR_CUDA_API_VERSION
	.align		4
        /*0000*/ 	.byte	0x04, 0x37
        /*0002*/ 	.short	(.L_205 - .L_204)
.L_204:
        /*0004*/ 	.word	0x00000082


	//----- nvinfo : EIATTR_KPARAM_INFO
	.align		4
.L_205:
        /*0008*/ 	.byte	0x04, 0x17
        /*000a*/ 	.short	(.L_207 - .L_206)
.L_206:
        /*000c*/ 	.word	0x00000000
        /*0010*/ 	.short	0x0008
        /*0012*/ 	.short	0x0040
        /*0014*/ 	.byte	0x00, 0xf0, 0x11, 0x00


	//----- nvinfo : EIATTR_KPARAM_INFO
	.align		4
.L_207:
        /*0018*/ 	.byte	0x04, 0x17
        /*001a*/ 	.short	(.L_209 - .L_208)
.L_208:
        /*001c*/ 	.word	0x00000000
        /*0020*/ 	.short	0x0007
        /*0022*/ 	.short	0x0038
        /*0024*/ 	.byte	0x00, 0xf0, 0x21, 0x00


	//----- nvinfo : EIATTR_KPARAM_INFO
	.align		4
.L_209:
        /*0028*/ 	.byte	0x04, 0x17
        /*002a*/ 	.short	(.L_211 - .L_210)
.L_210:
        /*002c*/ 	.word	0x00000000
        /*0030*/ 	.short	0x0006
        /*0032*/ 	.short	0x0030
        /*0034*/ 	.byte	0x00, 0xf0, 0x05, 0x00


	//----- nvinfo : EIATTR_KPARAM_INFO
	.align		4
.L_211:
        /*0038*/ 	.byte	0x04, 0x17
        /*003a*/ 	.short	(.L_213 - .L_212)
.L_212:
        /*003c*/ 	.word	0x00000000
        /*0040*/ 	.short	0x0005
        /*0042*/ 	.short	0x0028
        /*0044*/ 	.byte	0x00, 0xf5, 0x21, 0x00


	//----- nvinfo : EIATTR_KPARAM_INFO
	.align		4
.L_213:
        /*0048*/ 	.byte	0x04, 0x17
        /*004a*/ 	.short	(.L_215 - .L_214)
.L_214:
        /*004c*/ 	.word	0x00000000
        /*0050*/ 	.short	0x0004
        /*0052*/ 	.short	0x0020
        /*0054*/ 	.byte	0x00, 0xf0, 0x21, 0x00


	//----- nvinfo : EIATTR_KPARAM_INFO
	.align		4
.L_215:
        /*0058*/ 	.byte	0x04, 0x17
        /*005a*/ 	.short	(.L_217 - .L_216)
.L_216:
        /*005c*/ 	.word	0x00000000
        /*0060*/ 	.short	0x0003
        /*0062*/ 	.short	0x0018
        /*0064*/ 	.byte	0x00, 0xf0, 0x21, 0x00


	//----- nvinfo : EIATTR_KPARAM_INFO
	.align		4
.L_217:
        /*0068*/ 	.byte	0x04, 0x17
        /*006a*/ 	.short	(.L_219 - .L_218)
.L_218:
        /*006c*/ 	.word	0x00000000
        /*0070*/ 	.short	0x0002
        /*0072*/ 	.short	0x0010
        /*0074*/ 	.byte	0x00, 0xf5, 0x21, 0x00


	//----- nvinfo : EIATTR_KPARAM_INFO
	.align		4
.L_219:
        /*0078*/ 	.byte	0x04, 0x17
        /*007a*/ 	.short	(.L_221 - .L_220)
.L_220:
        /*007c*/ 	.word	0x00000000
        /*0080*/ 	.short	0x0001
        /*0082*/ 	.short	0x0008
        /*0084*/ 	.byte	0x00, 0xf0, 0x21, 0x00


	//----- nvinfo : EIATTR_KPARAM_INFO
	.align		4
.L_221:
        /*0088*/ 	.byte	0x04, 0x17
        /*008a*/ 	.short	(.L_223 - .L_222)
.L_222:
        /*008c*/ 	.word	0x00000000
        /*0090*/ 	.short	0x0000
        /*0092*/ 	.short	0x0000
        /*0094*/ 	.byte	0x00, 0xf0, 0x05, 0x00


	//----- nvinfo : EIATTR_SPARSE_MMA_MASK
	.align		4
.L_223:
        /*0098*/ 	.byte	0x03, 0x50
        /*009a*/ 	.short	0x0000


	//----- nvinfo : EIATTR_MAXREG_COUNT
	.align		4
        /*009c*/ 	.byte	0x03, 0x1b
        /*009e*/ 	.short	0x00ff


	//----- nvinfo : EIATTR_MERCURY_ISA_VERSION
	.align		4
        /*00a0*/ 	.byte	0x03, 0x5f
        /*00a2*/ 	.short	0x0101


	//----- nvinfo : EIATTR_VRC_CTA_INIT_COUNT
	.align		4
        /*00a4*/ 	.byte	0x02, 0x4a
	.zero		1
	.zero		1


	//----- nvinfo : EIATTR_EXIT_INSTR_OFFSETS
	.align		4
        /*00a8*/ 	.byte	0x04, 0x1c
        /*00aa*/ 	.short	(.L_225 - .L_224)


	//   ....[0]....
.L_224:
        /*00ac*/ 	.word	0x00000080


	//   ....[1]....
        /*00b0*/ 	.word	0x000003d0


	//   ....[2]....
        /*00b4*/ 	.word	0x00000c30


	//----- nvinfo : EIATTR_CRS_STACK_SIZE
	.align		4
.L_225:
        /*00b8*/ 	.byte	0x04, 0x1e
        /*00ba*/ 	.short	(.L_227 - .L_226)
.L_226:
        /*00bc*/ 	.word	0x00000000


	//----- nvinfo : EIATTR_CBANK_PARAM_SIZE
	.align		4
.L_227:
        /*00c0*/ 	.byte	0x03, 0x19
        /*00c2*/ 	.short	0x0044


	//----- nvinfo : EIATTR_PARAM_CBANK
	.align		4
        /*00c4*/ 	.byte	0x04, 0x0a
        /*00c6*/ 	.short	(.L_229 - .L_228)
	.align		4
.L_228:
        /*00c8*/ 	.word	index@(.nv.constant0._ZN3cub18CUB_300001_SM_10006detail10merge_sort30DeviceMergeSortPartitionKernelIN6thrust24THRUST_300001_SM_1000_NS10device_ptrIiEEm4cmpdiEEvbT_PT2_T0_SC_PSC_T1_SC_i)
        /*00cc*/ 	.short	0x0380
        /*00ce*/ 	.short	0x0044


	//----- nvinfo : EIATTR_SW_WAR
	.align		4
.L_229:
        /*00d0*/ 	.byte	0x04, 0x36
        /*00d2*/ 	.short	(.L_231 - .L_230)
.L_230:
        /*00d4*/ 	.word	0x00000008
.L_231:


//--------------------- .nv.info._ZN3cub18CUB_300001_SM_10006detail10merge_sort30DeviceMergeSortBlockSortKernelINS2_10policy_hubIN6thrust24THRUST_300001_SM_1000_NS10device_ptrIiEEE9Policy600ES8_PNS0_8NullTypeES8_SC_m4cmpdiSB_EEvbT0_T1_T2_T3_T4_PT6_PT7_T5_NS1_7vsmem_tE --------------------------
	.section	.nv.info._ZN3cub18CUB_300001_SM_10006detail10merge_sort30DeviceMergeSortBlockSortKernelINS2_10policy_hubIN6thrust24THRUST_300001_SM_1000_NS10device_ptrIiEEE9Policy600ES8_PNS0_8NullTypeES8_SC_m4cmpdiSB_EEvbT0_T1_T2_T3_T4_PT6_PT7_T5_NS1_7vsmem_tE,"",@"SHT_CUDA_INFO"
	.sectionflags	@""
	.align	4


	//----- nvinfo : EIATTR_CUDA_API_VERSION
	.align		4
        /*0000*/ 	.byte	0x04, 0x37
        /*0002*/ 	.short	(.L_233 - .L_232)
.L_232:
        /*0004*/ 	.word	0x00000082


	//----- nvinfo : EIATTR_KPARAM_INFO
	.align		4
.L_233:
        /*0008*/ 	.byte	0x04, 0x17
        /*000a*/ 	.short	(.L_235 - .L_234)
.L_234:
        /*000c*/ 	.word	0x00000000
        /*0010*/ 	.short	0x0009
        /*0012*/ 	.short	0x0048
        /*0014*/ 	.byte	0x00, 0xf0, 0x21, 0x00


	//----- nvinfo : EIATTR_KPARAM_INFO
	.align		4
.L_235:
        /*0018*/ 	.byte	0x04, 0x17
        /*001a*/ 	.short	(.L_237 - .L_236)
.L_236:
        /*001c*/ 	.word	0x00000000
        /*0020*/ 	.short	0x0008
        /*0022*/ 	.short	0x0040
        /*0024*/ 	.byte	0x00, 0xf0, 0x05, 0x00


	//----- nvinfo : EIATTR_KPARAM_INFO
	.align		4
.L_237:
        /*0028*/ 	.byte	0x04, 0x17
        /*002a*/ 	.short	(.L_239 - .L_238)
.L_238:
        /*002c*/ 	.word	0x00000000
        /*0030*/ 	.short	0x0007
        /*0032*/ 	.short	0x0038
        /*0034*/ 	.byte	0x00, 0xf5, 0x21, 0x00


	//----- nvinfo : EIATTR_KPARAM_INFO
	.align		4
.L_239:
        /*0038*/ 	.byte	0x04, 0x17
        /*003a*/ 	.short	(.L_241 - .L_240)
.L_240:
        /*003c*/ 	.word	0x00000000
        /*0040*/ 	.short	0x0006
        /*0042*/ 	.short	0x0030
        /*0044*/ 	.byte	0x00, 0xf5, 0x21, 0x00


	//----- nvinfo : EIATTR_KPARAM_INFO
	.align		4
.L_241:
        /*0048*/ 	.byte	0x04, 0x17
        /*004a*/ 	.short	(.L_243 - .L_242)
.L_242:
        /*004c*/ 	.word	0x00000000
        /*0050*/ 	.short	0x0005
        /*0052*/ 	.short	0x0028
        /*0054*/ 	.byte	0x00, 0xf0, 0x21, 0x00


	//----- nvinfo : EIATTR_KPARAM_INFO
	.align		4
.L_243:
        /*0058*/ 	.byte	0x04, 0x17
        /*005a*/ 	.short	(.L_245 - .L_244)
.L_244:
        /*005c*/ 	.word	0x00000000
        /*0060*/ 	.short	0x0004
        /*0062*/ 	.short	0x0020
        /*0064*/ 	.byte	0x00, 0xf5, 0x21, 0x00


	//----- nvinfo : EIATTR_KPARAM_INFO
	.align		4
.L_245:
        /*0068*/ 	.byte	0x04, 0x17
        /*006a*/ 	.short	(.L_247 - .L_246)
.L_246:
        /*006c*/ 	.word	0x00000000
        /*0070*/ 	.short	0x0003
        /*0072*/ 	.short	0x0018
        /*0074*/ 	.byte	0x00, 0xf0, 0x21, 0x00


	//----- nvinfo : EIATTR_KPARAM_INFO
	.align		4
.L_247:
        /*0078*/ 	.byte	0x04, 0x17
        /*007a*/ 	.short	(.L_249 - .L_248)
.L_248:
        /*007c*/ 	.word	0x00000000
        /*0080*/ 	.short	0x0002
        /*0082*/ 	.short	0x0010
        /*0084*/ 	.byte	0x00, 0xf5, 0x21, 0x00


	//----- nvinfo : EIATTR_KPARAM_INFO
	.align		4
.L_249:
        /*0088*/ 	.byte	0x04, 0x17
        /*008a*/ 	.short	(.L_251 - .L_250)
.L_250:
        /*008c*/ 	.word	0x00000000
        /*0090*/ 	.short	0x0001
        /*0092*/ 	.short	0x0008
        /*0094*/ 	.byte	0x00, 0xf0, 0x21, 0x00


	//----- nvinfo : EIATTR_KPARAM_INFO
	.align		4
.L_251:
        /*0098*/ 	.byte	0x04, 0x17
        /*009a*/ 	.short	(.L_253 - .L_252)
.L_252:
        /*009c*/ 	.word	0x00000000
        /*00a0*/ 	.short	0x0000
        /*00a2*/ 	.short	0x0000
        /*00a4*/ 	.byte	0x00, 0xf0, 0x05, 0x00


	//----- nvinfo : EIATTR_SPARSE_MMA_MASK
	.align		4
.L_253:
        /*00a8*/ 	.byte	0x03, 0x50
        /*00aa*/ 	.short	0x0000


	//----- nvinfo : EIATTR_MAXREG_COUNT
	.align		4
        /*00ac*/ 	.byte	0x03, 0x1b
        /*00ae*/ 	.short	0x00ff


	//----- nvinfo : EIATTR_NUM_BARRIERS
	.align		4
        /*00b0*/ 	.byte	0x02, 0x4c
        /*00b2*/ 	.byte	0x01
	.zero		1


	//----- nvinfo : EIATTR_MERCURY_ISA_VERSION
	.align		4
        /*00b4*/ 	.byte	0x03, 0x5f
        /*00b6*/ 	.short	0x0101


	//----- nvinfo : EIATTR_COOP_GROUP_MASK_REGIDS
	.align		4
        /*00b8*/ 	.byte	0x04, 0x29
        /*00ba*/ 	.short	(.L_255 - .L_254)


	//   ....[0]....
.L_254:
        /*00bc*/ 	.word	0xffffffff


	//   ....[1]....
        /*00c0*/ 	.word	0xffffffff


	//   ....[2]....
        /*00c4*/ 	.word	0xffffffff


	//   ....[3]....
        /*00c8*/ 	.word	0xffffffff


	//   ....[4]....
        /*00cc*/ 	.word	0xffffffff


	//   ....[5]....
        /*00d0*/ 	.word	0xffffffff


	//----- nvinfo : EIATTR_COOP_GROUP_INSTR_OFFSETS
	.align		4
.L_255:
        /*00d4*/ 	.byte	0x04, 0x28
        /*00d6*/ 	.short	(.L_257 - .L_256)


	//   ....[0]....
.L_256:
        /*00d8*/ 	.word	0x00000410


	//   ....[1]....
        /*00dc*/ 	.word	0x00005f20


	//   ....[2]....
        /*00e0*/ 	.word	0x000062e0


	//   ....[3]....
        /*00e4*/ 	.word	0x000070f0


	//   ....[4]....
        /*00e8*/ 	.word	0x0000d8e0


	//   ....[5]....
        /*00ec*/ 	.word	0x0000df40


	//----- nvinfo : EIATTR_VRC_CTA_INIT_COUNT
	.align		4
.L_257:
        /*00f0*/ 	.byte	0x02, 0x4a
	.zero		1
	.zero		1


	//----- nvinfo : EIATTR_EXIT_INSTR_OFFSETS
	.align		4
        /*00f4*/ 	.byte	0x04, 0x1c
        /*00f6*/ 	.short	(.L_259 - .L_258)


	//   ....[0]....
.L_258:
        /*00f8*/ 	.word	0x00006190


	//   ....[1]....
        /*00fc*/ 	.word	0x00006510


	//   ....[2]....
        /*0100*/ 	.word	0x0000dd70


	//   ....[3]....
        /*0104*/ 	.word	0x0000dd90


	//   ....[4]....
        /*0108*/ 	.word	0x0000e8a0


	//   ....[5]....
        /*010c*/ 	.word	0x0000e910


	//----- nvinfo : EIATTR_MAX_THREADS
	.align		4
.L_259:
        /*0110*/ 	.byte	0x04, 0x05
        /*0112*/ 	.short	(.L_261 - .L_260)
.L_260:
        /*0114*/ 	.word	0x00000100
        /*0118*/ 	.word	0x00000001
        /*011c*/ 	.word	0x00000001


	//----- nvinfo : EIATTR_CRS_STACK_SIZE
	.align		4
.L_261:
        /*0120*/ 	.byte	0x04, 0x1e
        /*0122*/ 	.short	(.L_263 - .L_262)
.L_262:
        /*0124*/ 	.word	0x00000000


	//----- nvinfo : EIATTR_CBANK_PARAM_SIZE
	.align		4
.L_263:
        /*0128*/ 	.byte	0x03, 0x19
        /*012a*/ 	.short	0x0050


	//----- nvinfo : EIATTR_PARAM_CBANK
	.align		4
        /*012c*/ 	.byte	0x04, 0x0a
        /*012e*/ 	.short	(.L_265 - .L_264)
	.align		4
.L_264:
        /*0130*/ 	.word	index@(.nv.constant0._ZN3cub18CUB_300001_SM_10006detail10merge_sort30DeviceMergeSortBlockSortKernelINS2_10policy_hubIN6thrust24THRUST_300001_SM_1000_NS10device_ptrIiEEE9Policy600ES8_PNS0_8NullTypeES8_SC_m4cmpdiSB_EEvbT0_T1_T2_T3_T4_PT6_PT7_T5_NS1_7vsmem_tE)
        /*0134*/ 	.short	0x0380
        /*0136*/ 	.short	0x0050


	//----- nvinfo : EIATTR_SW_WAR
	.align		4
.L_265:
        /*0138*/ 	.byte	0x04, 0x36
        /*013a*/ 	.short	(.L_267 - .L_266)
.L_266:
        /*013c*/ 	.word	0x00000008
.L_267:


//--------------------- .nv.info._ZN3cub18CUB_300001_SM_10006detail10merge_sort26DeviceMergeSortMergeKernelINS2_10policy_hubIN6thrust24THRUST_300001_SM_1000_NS10device_ptrIiEEE9Policy600ES8_PNS0_8NullTypeES8_SC_j4cmpdiSB_EEvbT2_T3_T4_PT6_PT7_T5_PSG_SG_NS1_7vsmem_tE --------------------------
	.section	.nv.info._ZN3cub18CUB_300001_SM_10006detail10merge_sort26DeviceMergeSortMergeKernelINS2_10policy_hubIN6thrust24THRUST_300001_SM_1000_NS10device_ptrIiEEE9Policy600ES8_PNS0_8NullTypeES8_SC_j4cmpdiSB_EEvbT2_T3_T4_PT6_PT7_T5_PSG_SG_NS1_7vsmem_tE,"",@"SHT_CUDA_INFO"
	.sectionflags	@""
	.align	4


	//----- nvinfo : EIATTR_CUDA_API_VERSION
	.align		4
        /*0000*/ 	.byte	0x04, 0x37
        /*0002*/ 	.short	(.L_269 - .L_268)
.L_268:
        /*0004*/ 	.word	0x00000082


	//----- nvinfo : EIATTR_KPARAM_INFO
	.align		4
.L_269:
        /*0008*/ 	.byte	0x04, 0x17
        /*000a*/ 	.short	(.L_271 - .L_270)
.L_270:
        /*000c*/ 	.word	0x00000000
        /*0010*/ 	.short	0x0009
        /*0012*/ 	.short	0x0048
        /*0014*/ 	.byte	0x00, 0xf0, 0x21, 0x00


	//----- nvinfo : EIATTR_KPARAM_INFO
	.align		4
.L_271:
        /*0018*/ 	.byte	0x04, 0x17
        /*001a*/ 	.short	(.L_273 - .L_272)
.L_272:
        /*001c*/ 	.word	0x00000000
        /*0020*/ 	.short	0x0008
        /*0022*/ 	.short	0x0040
        /*0024*/ 	.byte	0x00, 0xf0, 0x11, 0x00


	//----- nvinfo : EIATTR_KPARAM_INFO
	.align		4
.L_273:
        /*0028*/ 	.byte	0x04, 0x17
        /*002a*/ 	.short	(.L_275 - .L_274)
.L_274:
        /*002c*/ 	.word	0x00000000
        /*0030*/ 	.short	0x0007
        /*0032*/ 	.short	0x0038
        /*0034*/ 	.byte	0x00, 0xf5, 0x21, 0x00


	//----- nvinfo : EIATTR_KPARAM_INFO
	.align		4
.L_275:
        /*0038*/ 	.byte	0x04, 0x17
        /*003a*/ 	.short	(.L_277 - .L_276)
.L_276:
        /*003c*/ 	.word	0x00000000
        /*0040*/ 	.short	0x0006
        /*0042*/ 	.short	0x0030
        /*0044*/ 	.byte	0x00, 0xf0, 0x05, 0x00


	//----- nvinfo : EIATTR_KPARAM_INFO
	.align		4
.L_277:
        /*0048*/ 	.byte	0x04, 0x17
        /*004a*/ 	.short	(.L_279 - .L_278)
.L_278:
        /*004c*/ 	.word	0x00000000
        /*0050*/ 	.short	0x0005
        /*0052*/ 	.short	0x0028
        /*0054*/ 	.byte	0x00, 0xf5, 0x21, 0x00


	//----- nvinfo : EIATTR_KPARAM_INFO
	.align		4
.L_279:
        /*0058*/ 	.byte	0x04, 0x17
        /*005a*/ 	.short	(.L_281 - .L_280)
.L_280:
        /*005c*/ 	.word	0x00000000
        /*0060*/ 	.short	0x0004
        /*0062*/ 	.short	0x0020
        /*0064*/ 	.byte	0x00, 0xf5, 0x21, 0x00


	//----- nvinfo : EIATTR_KPARAM_INFO
	.align		4
.L_281:
        /*0068*/ 	.byte	0x04, 0x17
        /*006a*/ 	.short	(.L_283 - .L_282)
.L_282:
        /*006c*/ 	.word	0x00000000
        /*0070*/ 	.short	0x0003
        /*0072*/ 	.short	0x0018
        /*0074*/ 	.byte	0x00, 0xf0, 0x11, 0x00


	//----- nvinfo : EIATTR_KPARAM_INFO
	.align		4
.L_283:
        /*0078*/ 	.byte	0x04, 0x17
        /*007a*/ 	.short	(.L_285 - .L_284)
.L_284:
        /*007c*/ 	.word	0x00000000
        /*0080*/ 	.short	0x0002
        /*0082*/ 	.short	0x0010
        /*0084*/ 	.byte	0x00, 0xf5, 0x21, 0x00


	//----- nvinfo : EIATTR_KPARAM_INFO
	.align		4
.L_285:
        /*0088*/ 	.byte	0x04, 0x17
        /*008a*/ 	.short	(.L_287 - .L_286)
.L_286:
        /*008c*/ 	.word	0x00000000
        /*0090*/ 	.short	0x0001
        /*0092*/ 	.short	0x0008
        /*0094*/ 	.byte	0x00, 0xf0, 0x21, 0x00


	//----- nvinfo : EIATTR_KPARAM_INFO
	.align		4
.L_287:
        /*0098*/ 	.byte	0x04, 0x17
        /*009a*/ 	.short	(.L_289 - .L_288)
.L_288:
        /*009c*/ 	.word	0x00000000
        /*00a0*/ 	.short	0x0000
        /*00a2*/ 	.short	0x0000
        /*00a4*/ 	.byte	0x00, 0xf0, 0x05, 0x00


	//----- nvinfo : EIATTR_SPARSE_MMA_MASK
	.align		4
.L_289:
        /*00a8*/ 	.byte	0x03, 0x50
        /*00aa*/ 	.short	0x0000


	//----- nvinfo : EIATTR_MAXREG_COUNT
	.align		4
        /*00ac*/ 	.byte	0x03, 0x1b
        /*00ae*/ 	.short	0x00ff


	//----- nvinfo : EIATTR_NUM_BARRIERS
	.align		4
        /*00b0*/ 	.byte	0x02, 0x4c
        /*00b2*/ 	.byte	0x01
	.zero		1


	//----- nvinfo : EIATTR_MERCURY_ISA_VERSION
	.align		4
        /*00b4*/ 	.byte	0x03, 0x5f
        /*00b6*/ 	.short	0x0101


	//----- nvinfo : EIATTR_COOP_GROUP_MASK_REGIDS
	.align		4
        /*00b8*/ 	.byte	0x04, 0x29
        /*00ba*/ 	.short	(.L_291 - .L_290)


	//   ....[0]....
.L_290:
        /*00bc*/ 	.word	0xffffffff


	//   ....[1]....
        /*00c0*/ 	.word	0xffffffff


	//   ....[2]....
        /*00c4*/ 	.word	0xffffffff


	//   ....[3]....
        /*00c8*/ 	.word	0xffffffff


	//----- nvinfo : EIATTR_COOP_GROUP_INSTR_OFFSETS
	.align		4
.L_291:
        /*00cc*/ 	.byte	0x04, 0x28
        /*00ce*/ 	.short	(.L_293 - .L_292)


	//   ....[0]....
.L_292:
        /*00d0*/ 	.word	0x000032d0


	//   ....[1]....
        /*00d4*/ 	.word	0x00003720


	//   ....[2]....
        /*00d8*/ 	.word	0x000071e0


	//   ....[3]....
        /*00dc*/ 	.word	0x00007880


	//----- nvinfo : EIATTR_VRC_CTA_INIT_COUNT
	.align		4
.L_293:
        /*00e0*/ 	.byte	0x02, 0x4a
	.zero		1
	.zero		1


	//----- nvinfo : EIATTR_EXIT_INSTR_OFFSETS
	.align		4
        /*00e4*/ 	.byte	0x04, 0x1c
        /*00e6*/ 	.short	(.L_295 - .L_294)


	//   ....[0]....
.L_294:
        /*00e8*/ 	.word	0x00003520


	//   ....[1]....
        /*00ec*/ 	.word	0x00003970


	//   ....[2]....
        /*00f0*/ 	.word	0x00007680


	//   ....[3]....
        /*00f4*/ 	.word	0x000076a0


	//   ....[4]....
        /*00f8*/ 	.word	0x00007d50


	//   ....[5]....
        /*00fc*/ 	.word	0x00007d70


	//----- nvinfo : EIATTR_MAX_THREADS
	.align		4
.L_295:
        /*0100*/ 	.byte	0x04, 0x05
        /*0102*/ 	.short	(.L_297 - .L_296)
.L_296:
        /*0104*/ 	.word	0x00000100
        /*0108*/ 	.word	0x00000001
        /*010c*/ 	.word	0x00000001


	//----- nvinfo : EIATTR_CRS_STACK_SIZE
	.align		4
.L_297:
        /*0110*/ 	.byte	0x04, 0x1e
        /*0112*/ 	.short	(.L_299 - .L_298)
.L_298:
        /*0114*/ 	.word	0x00000000


	//----- nvinfo : EIATTR_CBANK_PARAM_SIZE
	.align		4
.L_299:
        /*0118*/ 	.byte	0x03, 0x19
        /*011a*/ 	.short	0x0050


	//----- nvinfo : EIATTR_PARAM_CBANK
	.align		4
        /*011c*/ 	.byte	0x04, 0x0a
        /*011e*/ 	.short	(.L_301 - .L_300)
	.align		4
.L_300:
        /*0120*/ 	.word	index@(.nv.constant0._ZN3cub18CUB_300001_SM_10006detail10merge_sort26DeviceMergeSortMergeKernelINS2_10policy_hubIN6thrust24THRUST_300001_SM_1000_NS10device_ptrIiEEE9Policy600ES8_PNS0_8NullTypeES8_SC_j4cmpdiSB_EEvbT2_T3_T4_PT6_PT7_T5_PSG_SG_NS1_7vsmem_tE)
        /*0124*/ 	.short	0x0380
        /*0126*/ 	.short	0x0050


	//----- nvinfo : EIATTR_SW_WAR
	.align		4
.L_301:
        /*0128*/ 	.byte	0x04, 0x36
        /*012a*/ 	.short	(.L_303 - .L_302)
.L_302:
        /*012c*/ 	.word	0x00000008
.L_303:


//--------------------- .nv.info._ZN3cub18CUB_300001_SM_10006detail10merge_sort30DeviceMergeSortPartitionKernelIN6thrust24THRUST_300001_SM_1000_NS10device_ptrIiEEj4cmpdiEEvbT_PT2_T0_SC_PSC_T1_SC_i --------------------------
	.section	.nv.info._ZN3cub18CUB_300001_SM_10006detail10merge_sort30DeviceMergeSortPartitionKernelIN6thrust24THRUST_300001_SM_1000_NS10device_ptrIiEEj4cmpdiEEvbT_PT2_T0_SC_PSC_T1_SC_i,"",@"SHT_CUDA_INFO"
	.sectionflags	@""
	.align	4


	//----- nvinfo : EIATTR_CUDA_API_VERSION
	.align		4
        /*0000*/ 	.byte	0x04, 0x37
        /*0002*/ 	.short	(.L_305 - .L_304)
.L_304:
        /*0004*/ 	.word	0x00000082


	//----- nvinfo : EIATTR_KPARAM_INFO
	.align		4
.L_305:
        /*0008*/ 	.byte	0x04, 0x17
        /*000a*/ 	.short	(.L_307 - .L_306)
.L_306:
        /*000c*/ 	.word	0x00000000
        /*0010*/ 	.short	0x0008
        /*0012*/ 	.short	0x0030
        /*0014*/ 	.byte	0x00, 0xf0, 0x11, 0x00


	//----- nvinfo : EIATTR_KPARAM_INFO
	.align		4
.L_307:
        /*0018*/ 	.byte	0x04, 0x17
        /*001a*/ 	.short	(.L_309 - .L_308)
.L_308:
        /*001c*/ 	.word	0x00000000
        /*0020*/ 	.short	0x0007
        /*0022*/ 	.short	0x002c
        /*0024*/ 	.byte	0x00, 0xf0, 0x11, 0x00


	//----- nvinfo : EIATTR_KPARAM_INFO
	.align		4
.L_309:
        /*0028*/ 	.byte	0x04, 0x17
        /*002a*/ 	.short	(.L_311 - .L_310)
.L_310:
        /*002c*/ 	.word	0x00000000
        /*0030*/ 	.short	0x0006
        /*0032*/ 	.short	0x0028
        /*0034*/ 	.byte	0x00, 0xf0, 0x05, 0x00


	//----- nvinfo : EIATTR_KPARAM_INFO
	.align		4
.L_311:
        /*0038*/ 	.byte	0x04, 0x17
        /*003a*/ 	.short	(.L_313 - .L_312)
.L_312:
        /*003c*/ 	.word	0x00000000
        /*0040*/ 	.short	0x0005
        /*0042*/ 	.short	0x0020
        /*0044*/ 	.byte	0x00, 0xf5, 0x21, 0x00


	//----- nvinfo : EIATTR_KPARAM_INFO
	.align		4
.L_313:
        /*0048*/ 	.byte	0x04, 0x17
        /*004a*/ 	.short	(.L_315 - .L_314)
.L_314:
        /*004c*/ 	.word	0x00000000
        /*0050*/ 	.short	0x0004
        /*0052*/ 	.short	0x001c
        /*0054*/ 	.byte	0x00, 0xf0, 0x11, 0x00


	//----- nvinfo : EIATTR_KPARAM_INFO
	.align		4
.L_315:
        /*0058*/ 	.byte	0x04, 0x17
        /*005a*/ 	.short	(.L_317 - .L_316)
.L_316:
        /*005c*/ 	.word	0x00000000
        /*0060*/ 	.short	0x0003
        /*0062*/ 	.short	0x0018
        /*0064*/ 	.byte	0x00, 0xf0, 0x11, 0x00


	//----- nvinfo : EIATTR_KPARAM_INFO
	.align		4
.L_317:
        /*0068*/ 	.byte	0x04, 0x17
        /*006a*/ 	.short	(.L_319 - .L_318)
.L_318:
        /*006c*/ 	.word	0x00000000
        /*0070*/ 	.short	0x0002
        /*0072*/ 	.short	0x0010
        /*0074*/ 	.byte	0x00, 0xf5, 0x21, 0x00


	//----- nvinfo : EIATTR_KPARAM_INFO
	.align		4
.L_319:
        /*0078*/ 	.byte	0x04, 0x17
        /*007a*/ 	.short	(.L_321 - .L_320)
.L_320:
        /*007c*/ 	.word	0x00000000
        /*0080*/ 	.short	0x0001
        /*0082*/ 	.short	0x0008
        /*0084*/ 	.byte	0x00, 0xf0, 0x21, 0x00


	//----- nvinfo : EIATTR_KPARAM_INFO
	.align		4
.L_321:
        /*0088*/ 	.byte	0x04, 0x17
        /*008a*/ 	.short	(.L_323 - .L_322)
.L_322:
        /*008c*/ 	.word	0x00000000
        /*0090*/ 	.short	0x0000
        /*0092*/ 	.short	0x0000
        /*0094*/ 	.byte	0x00, 0xf0, 0x05, 0x00


	//----- nvinfo : EIATTR_SPARSE_MMA_MASK
	.align		4
.L_323:
        /*0098*/ 	.byte	0x03, 0x50
        /*009a*/ 	.short	0x0000


	//----- nvinfo : EIATTR_MAXREG_COUNT
	.align		4
        /*009c*/ 	.byte	0x03, 0x1b
        /*009e*/ 	.short	0x00ff


	//----- nvinfo : EIATTR_MERCURY_ISA_VERSION
	.align		4
        /*00a0*/ 	.byte	0x03, 0x5f
        /*00a2*/ 	.short	0x0101


	//----- nvinfo : EIATTR_VRC_CTA_INIT_COUNT
	.align		4
        /*00a4*/ 	.byte	0x02, 0x4a
	.zero		1
	.zero		1


	//----- nvinfo : EIATTR_EXIT_INSTR_OFFSETS
	.align		4
        /*00a8*/ 	.byte	0x04, 0x1c
        /*00aa*/ 	.short	(.L_325 - .L_324)


	//   ....[0]....
.L_324:
        /*00ac*/ 	.word	0x00000070


	//   ....[1]....
        /*00b0*/ 	.word	0x000001e0


	//   ....[2]....
        /*00b4*/ 	.word	0x00000710


	//----- nvinfo : EIATTR_CRS_STACK_SIZE
	.align		4
.L_325:
        /*00b8*/ 	.byte	0x04, 0x1e
        /*00ba*/ 	.short	(.L_327 - .L_326)
.L_326:
        /*00bc*/ 	.word	0x00000000


	//----- nvinfo : EIATTR_CBANK_PARAM_SIZE
	.align		4
.L_327:
        /*00c0*/ 	.byte	0x03, 0x19
        /*00c2*/ 	.short	0x0034


	//----- nvinfo : EIATTR_PARAM_CBANK
	.align		4
        /*00c4*/ 	.byte	0x04, 0x0a
        /*00c6*/ 	.short	(.L_329 - .L_328)
	.align		4
.L_328:
        /*00c8*/ 	.word	index@(.nv.constant0._ZN3cub18CUB_300001_SM_10006detail10merge_sort30DeviceMergeSortPartitionKernelIN6thrust24THRUST_300001_SM_1000_NS10device_ptrIiEEj4cmpdiEEvbT_PT2_T0_SC_PSC_T1_SC_i)
        /*00cc*/ 	.short	0x0380
        /*00ce*/ 	.short	0x0034


	//----- nvinfo : EIATTR_SW_WAR
	.align		4
.L_329:
        /*00d0*/ 	.byte	0x04, 0x36
        /*00d2*/ 	.short	(.L_331 - .L_330)
.L_330:
        /*00d4*/ 	.word	0x00000008
.L_331:


//--------------------- .nv.info._ZN3cub18CUB_300001_SM_10006detail10merge_sort30DeviceMergeSortBlockSortKernelINS2_10policy_hubIN6thrust24THRUST_300001_SM_1000_NS10device_ptrIiEEE9Policy600ES8_PNS0_8NullTypeES8_SC_j4cmpdiSB_EEvbT0_T1_T2_T3_T4_PT6_PT7_T5_NS1_7vsmem_tE --------------------------
	.section	.nv.info._ZN3cub18CUB_300001_SM_10006detail10merge_sort30DeviceMergeSortBlockSortKernelINS2_10policy_hubIN6thrust24THRUST_300001_SM_1000_NS10device_ptrIiEEE9Policy600ES8_PNS0_8NullTypeES8_SC_j4cmpdiSB_EEvbT0_T1_T2_T3_T4_PT6_PT7_T5_NS1_7vsmem_tE,"",@"SHT_CUDA_INFO"
	.sectionflags	@""
	.align	4


	//----- nvinfo : EIATTR_CUDA_API_VERSION
	.align		4
        /*0000*/ 	.byte	0x04, 0x37
        /*0002*/ 	.short	(.L_333 - .L_332)
.L_332:
        /*0004*/ 	.word	0x00000082


	//----- nvinfo : EIATTR_KPARAM_INFO
	.align		4
.L_333:
        /*0008*/ 	.byte	0x04, 0x17
        /*000a*/ 	.short	(.L_335 - .L_334)
.L_334:
        /*000c*/ 	.word	0x00000000
        /*0010*/ 	.short	0x0009
        /*0012*/ 	.short	0x0048
        /*0014*/ 	.byte	0x00, 0xf0, 0x21, 0x00


	//----- nvinfo : EIATTR_KPARAM_INFO
	.align		4
.L_335:
        /*0018*/ 	.byte	0x04, 0x17
        /*001a*/ 	.short	(.L_337 - .L_336)
.L_336:
        /*001c*/ 	.word	0x00000000
        /*0020*/ 	.short	0x0008
        /*0022*/ 	.short	0x0040
        /*0024*/ 	.byte	0x00, 0xf0, 0x05, 0x00


	//----- nvinfo : EIATTR_KPARAM_INFO
	.align		4
.L_337:
        /*0028*/ 	.byte	0x04, 0x17
        /*002a*/ 	.short	(.L_339 - .L_338)
.L_338:
        /*002c*/ 	.word	0x00000000
        /*0030*/ 	.short	0x0007
        /*0032*/ 	.short	0x0038
        /*0034*/ 	.byte	0x00, 0xf5, 0x21, 0x00


	//----- nvinfo : EIATTR_KPARAM_INFO
	.align		4
.L_339:
        /*0038*/ 	.byte	0x04, 0x17
        /*003a*/ 	.short	(.L_341 - .L_340)
.L_340:
        /*003c*/ 	.word	0x00000000
        /*0040*/ 	.short	0x0006
        /*0042*/ 	.short	0x0030
        /*0044*/ 	.byte	0x00, 0xf5, 0x21, 0x00


	//----- nvinfo : EIATTR_KPARAM_INFO
	.align		4
.L_341:
        /*0048*/ 	.byte	0x04, 0x17
        /*004a*/ 	.short	(.L_343 - .L_342)
.L_342:
        /*004c*/ 	.word	0x00000000
        /*0050*/ 	.short	0x0005
        /*0052*/ 	.short	0x0028
        /*0054*/ 	.byte	0x00, 0xf0, 0x11, 0x00


	//----- nvinfo : EIATTR_KPARAM_INFO
	.align		4
.L_343:
        /*0058*/ 	.byte	0x04, 0x17
        /*005a*/ 	.short	(.L_345 - .L_344)
.L_344:
        /*005c*/ 	.word	0x00000000
        /*0060*/ 	.short	0x0004
        /*0062*/ 	.short	0x0020
        /*0064*/ 	.byte	0x00, 0xf5, 0x21, 0x00


	//----- nvinfo : EIATTR_KPARAM_INFO
	.align		4
.L_345:
        /*0068*/ 	.byte	0x04, 0x17
        /*006a*/ 	.short	(.L_347 - .L_346)
.L_346:
        /*006c*/ 	.word	0x00000000
        /*0070*/ 	.short	0x0003
        /*0072*/ 	.short	0x0018
        /*0074*/ 	.byte	0x00, 0xf0, 0x21, 0x00


	//----- nvinfo : EIATTR_KPARAM_INFO
	.align		4
.L_347:
        /*0078*/ 	.byte	0x04, 0x17
        /*007a*/ 	.short	(.L_349 - .L_348)
.L_348:
        /*007c*/ 	.word	0x00000000
        /*0080*/ 	.short	0x0002
        /*0082*/ 	.short	0x0010
        /*0084*/ 	.byte	0x00, 0xf5, 0x21, 0x00


	//----- nvinfo : EIATTR_KPARAM_INFO
	.align		4
.L_349:
        /*0088*/ 	.byte	0x04, 0x17
        /*008a*/ 	.short	(.L_351 - .L_350)
.L_350:
        /*008c*/ 	.word	0x00000000
        /*0090*/ 	.short	0x0001
        /*0092*/ 	.short	0x0008
        /*0094*/ 	.byte	0x00, 0xf0, 0x21, 0x00


	//----- nvinfo : EIATTR_KPARAM_INFO
	.align		4
.L_351:
        /*0098*/ 	.byte	0x04, 0x17
        /*009a*/ 	.short	(.L_353 - .L_352)
.L_352:
        /*009c*/ 	.word	0x00000000
        /*00a0*/ 	.short	0x0000
        /*00a2*/ 	.short	0x0000
        /*00a4*/ 	.byte	0x00, 0xf0, 0x05, 0x00


	//----- nvinfo : EIATTR_SPARSE_MMA_MASK
	.align		4
.L_353:
        /*00a8*/ 	.byte	0x03, 0x50
        /*00aa*/ 	.short	0x0000


	//----- nvinfo : EIATTR_MAXREG_COUNT
	.align		4
        /*00ac*/ 	.byte	0x03, 0x1b
        /*00ae*/ 	.short	0x00ff


	//----- nvinfo : EIATTR_NUM_BARRIERS
	.align		4
        /*00b0*/ 	.byte	0x02, 0x4c
        /*00b2*/ 	.byte	0x01
	.zero		1


	//----- nvinfo : EIATTR_MERCURY_ISA_VERSION
	.align		4
        /*00b4*/ 	.byte	0x03, 0x5f
        /*00b6*/ 	.short	0x0101


	//----- nvinfo : EIATTR_COOP_GROUP_MASK_REGIDS
	.align		4
        /*00b8*/ 	.byte	0x04, 0x29
        /*00ba*/ 	.short	(.L_355 - .L_354)


	//   ....[0]....
.L_354:
        /*00bc*/ 	.word	0xffffffff


	//   ....[1]....
        /*00c0*/ 	.word	0xffffffff


	//   ....[2]....
        /*00c4*/ 	.word	0xffffffff


	//   ....[3]....
        /*00c8*/ 	.word	0xffffffff


	//   ....[4]....
        /*00cc*/ 	.word	0xffffffff


	//   ....[5]....
        /*00d0*/ 	.word	0xffffffff


	//----- nvinfo : EIATTR_COOP_GROUP_INSTR_OFFSETS
	.align		4
.L_355:
        /*00d4*/ 	.byte	0x04, 0x28
        /*00d6*/ 	.short	(.L_357 - .L_356)


	//   ....[0]....
.L_356:
        /*00d8*/ 	.word	0x000003e0


	//   ....[1]....
        /*00dc*/ 	.word	0x00005f70


	//   ....[2]....
        /*00e0*/ 	.word	0x000062f0


	//   ....[3]....
        /*00e4*/ 	.word	0x000070f0


	//   ....[4]....
        /*00e8*/ 	.word	0x0000d840


	//   ....[5]....
        /*00ec*/ 	.word	0x0000de80


	//----- nvinfo : EIATTR_VRC_CTA_INIT_COUNT
	.align		4
.L_357:
        /*00f0*/ 	.byte	0x02, 0x4a
	.zero		1
	.zero		1


	//----- nvinfo : EIATTR_EXIT_INSTR_OFFSETS
	.align		4
        /*00f4*/ 	.byte	0x04, 0x1c
        /*00f6*/ 	.short	(.L_359 - .L_358)


	//   ....[0]....
.L_358:
        /*00f8*/ 	.word	0x000061a0


	//   ....[1]....
        /*00fc*/ 	.word	0x00006520


	//   ....[2]....
        /*0100*/ 	.word	0x0000dd30


	//   ....[3]....
        /*0104*/ 	.word	0x0000dd50


	//   ....[4]....
        /*0108*/ 	.word	0x0000e800


	//   ....[5]....
        /*010c*/ 	.word	0x0000e870


	//----- nvinfo : EIATTR_MAX_THREADS
	.align		4
.L_359:
        /*0110*/ 	.byte	0x04, 0x05
        /*0112*/ 	.short	(.L_361 - .L_360)
.L_360:
        /*0114*/ 	.word	0x00000100
        /*0118*/ 	.word	0x00000001
        /*011c*/ 	.word	0x00000001


	//----- nvinfo : EIATTR_CRS_STACK_SIZE
	.align		4
.L_361:
        /*0120*/ 	.byte	0x04, 0x1e
        /*0122*/ 	.short	(.L_363 - .L_362)
.L_362:
        /*0124*/ 	.word	0x00000000


	//----- nvinfo : EIATTR_CBANK_PARAM_SIZE
	.align		4
.L_363:
        /*0128*/ 	.byte	0x03, 0x19
        /*012a*/ 	.short	0x0050


	//----- nvinfo : EIATTR_PARAM_CBANK
	.align		4
        /*012c*/ 	.byte	0x04, 0x0a
        /*012e*/ 	.short	(.L_365 - .L_364)
	.align		4
.L_364:
        /*0130*/ 	.word	index@(.nv.constant0._ZN3cub18CUB_300001_SM_10006detail10merge_sort30DeviceMergeSortBlockSortKernelINS2_10policy_hubIN6thrust24THRUST_300001_SM_1000_NS10device_ptrIiEEE9Policy600ES8_PNS0_8NullTypeES8_SC_j4cmpdiSB_EEvbT0_T1_T2_T3_T4_PT6_PT7_T5_NS1_7vsmem_tE)
        /*0134*/ 	.short	0x0380
        /*0136*/ 	.short	0x0050


	//----- nvinfo : EIATTR_SW_WAR
	.align		4
.L_365:
        /*0138*/ 	.byte	0x04, 0x36
        /*013a*/ 	.short	(.L_367 - .L_366)
.L_366:
        /*013c*/ 	.word	0x00000008
.L_367:


//--------------------- .nv.info._ZN3cub18CUB_300001_SM_10006detail10merge_sort26DeviceMergeSortMergeKernelINS2_10policy_hubIN6thrust24THRUST_300001_SM_1000_NS10device_ptrIiEEE9Policy600ES8_PNS0_8NullTypeES8_SC_m4cmpfiSB_EEvbT2_T3_T4_PT6_PT7_T5_PSG_SG_NS1_7vsmem_tE --------------------------
	.section	.nv.info._ZN3cub18CUB_300001_SM_10006detail10merge_sort26DeviceMergeSortMergeKernelINS2_10policy_hubIN6thrust24THRUST_300001_SM_1000_NS10device_ptrIiEEE9Policy600ES8_PNS0_8NullTypeES8_SC_m4cmpfiSB_EEvbT2_T3_T4_PT6_PT7_T5_PSG_SG_NS1_7vsmem_tE,"",@"SHT_CUDA_INFO"
	.sectionflags	@""
	.align	4


	//----- nvinfo : EIATTR_CUDA_API_VERSION
	.align		4
        /*0000*/ 	.byte	0x04, 0x37
        /*0002*/ 	.short	(.L_369 - .L_368)
.L_368:
        /*0004*/ 	.word	0x00000082


	//----- nvinfo : EIATTR_KPARAM_INFO
	.align		4
.L_369:
        /*0008*/ 	.byte	0x04, 0x17
        /*000a*/ 	.short	(.L_371 - .L_370)
.L_370:
        /*000c*/ 	.word	0x00000000
        /*0010*/ 	.short	0x0009
        /*0012*/ 	.short	0x0048
        /*0014*/ 	.byte	0x00, 0xf0, 0x21, 0x00


	//----- nvinfo : EIATTR_KPARAM_INFO
	.align		4
.L_371:
        /*0018*/ 	.byte	0x04, 0x17
        /*001a*/ 	.short	(.L_373 - .L_372)
.L_372:
        /*001c*/ 	.word	0x00000000
        /*0020*/ 	.short	0x0008
        /*0022*/ 	.short	0x0040
        /*0024*/ 	.byte	0x00, 0xf0, 0x21, 0x00


	//----- nvinfo : EIATTR_KPARAM_INFO
	.align		4
.L_373:
        /*0028*/ 	.byte	0x04, 0x17
        /*002a*/ 	.short	(.L_375 - .L_374)
.L_374:
        /*002c*/ 	.word	0x00000000
        /*0030*/ 	.short	0x0007
        /*0032*/ 	.short	0x0038
        /*0034*/ 	.byte	0x00, 0xf5, 0x21, 0x00


	//----- nvinfo : EIATTR_KPARAM_INFO
	.align		4
.L_375:
        /*0038*/ 	.byte	0x04, 0x17
        /*003a*/ 	.short	(.L_377 - .L_376)
.L_376:
        /*003c*/ 	.word	0x00000000
        /*0040*/ 	.short	0x0006
        /*0042*/ 	.short	0x0030
        /*0044*/ 	.byte	0x00, 0xf0, 0x05, 0x00


	//----- nvinfo : EIATTR_KPARAM_INFO
	.align		4
.L_377:
        /*0048*/ 	.byte	0x04, 0x17
        /*004a*/ 	.short	(.L_379 - .L_378)
.L_378:
        /*004c*/ 	.word	0x00000000
        /*0050*/ 	.short	0x0005
        /*0052*/ 	.short	0x0028
        /*0054*/ 	.byte	0x00, 0xf5, 0x21, 0x00


	//----- nvinfo : EIATTR_KPARAM_INFO
	.align		4
.L_379:
        /*0058*/ 	.byte	0x04, 0x17
        /*005a*/ 	.short	(.L_381 - .L_380)
.L_380:
        /*005c*/ 	.word	0x00000000
        /*0060*/ 	.short	0x0004
        /*0062*/ 	.short	0x0020
        /*0064*/ 	.byte	0x00, 0xf5, 0x21, 0x00


	//----- nvinfo : EIATTR_KPARAM_INFO
	.align		4
.L_381:
        /*0068*/ 	.byte	0x04, 0x17
        /*006a*/ 	.short	(.L_383 - .L_382)
.L_382:
        /*006c*/ 	.word	0x00000000
        /*0070*/ 	.short	0x0003
        /*0072*/ 	.short	0x0018
        /*0074*/ 	.byte	0x00, 0xf0, 0x21, 0x00


	//----- nvinfo : EIATTR_KPARAM_INFO
	.align		4
.L_383:
        /*0078*/ 	.byte	0x04, 0x17
        /*007a*/ 	.short	(.L_385 - .L_384)
.L_384:
        /*007c*/ 	.word	0x00000000
        /*0080*/ 	.short	0x0002
        /*0082*/ 	.short	0x0010
        /*0084*/ 	.byte	0x00, 0xf5, 0x21, 0x00


	//----- nvinfo : EIATTR_KPARAM_INFO
	.align		4
.L_385:
        /*0088*/ 	.byte	0x04, 0x17
        /*008a*/ 	.short	(.L_387 - .L_386)
.L_386:
        /*008c*/ 	.word	0x00000000
        /*0090*/ 	.short	0x0001
        /*0092*/ 	.short	0x0008
        /*0094*/ 	.byte	0x00, 0xf0, 0x21, 0x00


	//----- nvinfo : EIATTR_KPARAM_INFO
	.align		4
.L_387:
        /*0098*/ 	.byte	0x04, 0x17
        /*009a*/ 	.short	(.L_389 - .L_388)
.L_388:
        /*009c*/ 	.word	0x00000000
        /*00a0*/ 	.short	0x0000
        /*00a2*/ 	.short	0x0000
        /*00a4*/ 	.byte	0x00, 0xf0, 0x05, 0x00


	//----- nvinfo : EIATTR_SPARSE_MMA_MASK
	.align		4
.L_389:
        /*00a8*/ 	.byte	0x03, 0x50
        /*00aa*/ 	.short	0x0000


	//----- nvinfo : EIATTR_MAXREG_COUNT
	.align		4
        /*00ac*/ 	.byte	0x03, 0x1b
        /*00ae*/ 	.short	0x00ff


	//----- nvinfo : EIATTR_NUM_BARRIERS
	.align		4
        /*00b0*/ 	.byte	0x02, 0x4c
        /*00b2*/ 	.byte	0x01
	.zero		1


	//----- nvinfo : EIATTR_MERCURY_ISA_VERSION
	.align		4
        /*00b4*/ 	.byte	0x03, 0x5f
        /*00b6*/ 	.short	0x0101


	//----- nvinfo : EIATTR_COOP_GROUP_MASK_REGIDS
	.align		4
        /*00b8*/ 	.byte	0x04, 0x29
        /*00ba*/ 	.short	(.L_391 - .L_390)


	//   ....[0]....
.L_390:
        /*00bc*/ 	.word	0xffffffff


	//   ....[1]....
        /*00c0*/ 	.word	0xffffffff


	//   ....[2]....
        /*00c4*/ 	.word	0xffffffff


	//   ....[3]....
        /*00c8*/ 	.word	0xffffffff


	//----- nvinfo : EIATTR_COOP_GROUP_INSTR_OFFSETS
	.align		4
.L_391:
        /*00cc*/ 	.byte	0x04, 0x28
        /*00ce*/ 	.short	(.L_393 - .L_392)


	//   ....[0]....
.L_392:
        /*00d0*/ 	.word	0x00003450


	//   ....[1]....
        /*00d4*/ 	.word	0x000038d0


	//   ....[2]....
        /*00d8*/ 	.word	0x00007590


	//   ....[3]....
        /*00dc*/ 	.word	0x00007be0


	//----- nvinfo : EIATTR_VRC_CTA_INIT_COUNT
	.align		4
.L_393:
        /*00e0*/ 	.byte	0x02, 0x4a
	.zero		1
	.zero		1


	//----- nvinfo : EIATTR_EXIT_INSTR_OFFSETS
	.align		4
        /*00e4*/ 	.byte	0x04, 0x1c
        /*00e6*/ 	.short	(.L_395 - .L_394)


	//   ....[0]....
.L_394:
        /*00e8*/ 	.word	0x000036a0


	//   ....[1]....
        /*00ec*/ 	.word	0x00003b00


	//   ....[2]....
        /*00f0*/ 	.word	0x000079f0


	//   ....[3]....
        /*00f4*/ 	.word	0x00007a10


	//   ....[4]....
        /*00f8*/ 	.word	0x000080b0


	//   ....[5]....
        /*00fc*/ 	.word	0x000080d0


	//----- nvinfo : EIATTR_MAX_THREADS
	.align		4
.L_395:
        /*0100*/ 	.byte	0x04, 0x05
        /*0102*/ 	.short	(.L_397 - .L_396)
.L_396:
        /*0104*/ 	.word	0x00000100
        /*0108*/ 	.word	0x00000001
        /*010c*/ 	.word	0x00000001


	//----- nvinfo : EIATTR_CRS_STACK_SIZE
	.align		4
.L_397:
        /*0110*/ 	.byte	0x04, 0x1e
        /*0112*/ 	.short	(.L_399 - .L_398)
.L_398:
        /*0114*/ 	.word	0x00000000


	//----- nvinfo : EIATTR_CBANK_PARAM_SIZE
	.align		4
.L_399:
        /*0118*/ 	.byte	0x03, 0x19
        /*011a*/ 	.short	0x0050


	//----- nvinfo : EIATTR_PARAM_CBANK
	.align		4
        /*011c*/ 	.byte	0x04, 0x0a
        /*011e*/ 	.short	(.L_401 - .L_400)
	.align		4
.L_400:
        /*0120*/ 	.word	index@(.nv.constant0._ZN3cub18CUB_300001_SM_10006detail10merge_sort26DeviceMergeSortMergeKernelINS2_10policy_hubIN6thrust24THRUST_300001_SM_1000_NS10device_ptrIiEEE9Policy600ES8_PNS0_8NullTypeES8_SC_m4cmpfiSB_EEvbT2_T3_T4_PT6_PT7_T5_PSG_SG_NS1_7vsmem_tE)
        /*0124*/ 	.short	0x0380
        /*0126*/ 	.short	0x0050


	//----- nvinfo : EIATTR_SW_WAR
	.align		4
.L_401:
        /*0128*/ 	.byte	0x04, 0x36
        /*012a*/ 	.short	(.L_403 - .L_402)
.L_402:
        /*012c*/ 	.word	0x00000008
.L_403:


//--------------------- .nv.info._ZN3cub18CUB_300001_SM_10006detail10merge_sort30DeviceMergeSortPartitionKernelIN6thrust24THRUST_300001_SM_1000_NS10device_ptrIiEEm4cmpfiEEvbT_PT2_T0_SC_PSC_T1_SC_i --------------------------
	.section	.nv.info._ZN3cub18CUB_300001_SM_10006detail10merge_sort30DeviceMergeSortPartitionKernelIN6thrust24THRUST_300001_SM_1000_NS10device_ptrIiEEm4cmpfiEEvbT_PT2_T0_SC_PSC_T1_SC_i,"",@"SHT_CUDA_INFO"
	.sectionflags	@""
	.align	4


	//----- nvinfo : EIATTR_CUDA_API_VERSION
	.align		4
        /*0000*/ 	.byte	0x04, 0x37
        /*0002*/ 	.short	(.L_405 - .L_404)
.L_404:
        /*0004*/ 	.word	0x00000082


	//----- nvinfo : EIATTR_KPARAM_INFO
	.align		4
.L_405:
        /*0008*/ 	.byte	0x04, 0x17
        /*000a*/ 	.short	(.L_407 - .L_406)
.L_406:
        /*000c*/ 	.word	0x00000000
        /*0010*/ 	.short	0x0008
        /*0012*/ 	.short	0x0040
        /*0014*/ 	.byte	0x00, 0xf0, 0x11, 0x00


	//----- nvinfo : EIATTR_KPARAM_INFO
	.align		4
.L_407:
        /*0018*/ 	.byte	0x04, 0x17
        /*001a*/ 	.short	(.L_409 - .L_408)
.L_408:
        /*001c*/ 	.word	0x00000000
        /*0020*/ 	.short	0x0007
        /*0022*/ 	.short	0x0038
        /*0024*/ 	.byte	0x00, 0xf0, 0x21, 0x00


	//----- nvinfo : EIATTR_KPARAM_INFO
	.align		4
.L_409:
        /*0028*/ 	.byte	0x04, 0x17
        /*002a*/ 	.short	(.L_411 - .L_410)
.L_410:
        /*002c*/ 	.word	0x00000000
        /*0030*/ 	.short	0x0006
        /*0032*/ 	.short	0x0030
        /*0034*/ 	.byte	0x00, 0xf0, 0x05, 0x00


	//----- nvinfo : EIATTR_KPARAM_INFO
	.align		4
.L_411:
        /*0038*/ 	.byte	0x04, 0x17
        /*003a*/ 	.short	(.L_413 - .L_412)
.L_412:
        /*003c*/ 	.word	0x00000000
        /*0040*/ 	.short	0x0005
        /*0042*/ 	.short	0x0028
        /*0044*/ 	.byte	0x00, 0xf5, 0x21, 0x00


	//----- nvinfo : EIATTR_KPARAM_INFO
	.align		4
.L_413:
        /*0048*/ 	.byte	0x04, 0x17
        /*004a*/ 	.short	(.L_415 - .L_414)
.L_414:
        /*004c*/ 	.word	0x00000000
        /*0050*/ 	.short	0x0004
        /*0052*/ 	.short	0x0020
        /*0054*/ 	.byte	0x00, 0xf0, 0x21, 0x00


	//----- nvinfo : EIATTR_KPARAM_INFO
	.align		4
.L_415:
        /*0058*/ 	.byte	0x04, 0x17
        /*005a*/ 	.short	(.L_417 - .L_416)
.L_416:
        /*005c*/ 	.word	0x00000000
        /*0060*/ 	.short	0x0003
        /*0062*/ 	.short	0x0018
        /*0064*/ 	.byte	0x00, 0xf0, 0x21, 0x00


	//----- nvinfo : EIATTR_KPARAM_INFO
	.align		4
.L_417:
        /*0068*/ 	.byte	0x04, 0x17
        /*006a*/ 	.short	(.L_419 - .L_418)
.L_418:
        /*006c*/ 	.word	0x00000000
        /*0070*/ 	.short	0x0002
        /*0072*/ 	.short	0x0010
        /*0074*/ 	.byte	0x00, 0xf5, 0x21, 0x00


	//----- nvinfo : EIATTR_KPARAM_INFO
	.align		4
.L_419:
        /*0078*/ 	.byte	0x04, 0x17
        /*007a*/ 	.short	(.L_421 - .L_420)
.L_420:
        /*007c*/ 	.word	0x00000000
        /*0080*/ 	.short	0x0001
        /*0082*/ 	.short	0x0008
        /*0084*/ 	.byte	0x00, 0xf0, 0x21, 0x00


	//----- nvinfo : EIATTR_KPARAM_INFO
	.align		4
.L_421:
        /*0088*/ 	.byte	0x04, 0x17
        /*008a*/ 	.short	(.L_423 - .L_422)
.L_422:
        /*008c*/ 	.word	0x00000000
        /*0090*/ 	.short	0x0000
        /*0092*/ 	.short	0x0000
        /*0094*/ 	.byte	0x00, 0xf0, 0x05, 0x00


	//----- nvinfo : EIATTR_SPARSE_MMA_MASK
	.align		4
.L_423:
        /*0098*/ 	.byte	0x03, 0x50
        /*009a*/ 	.short	0x0000


	//----- nvinfo : EIATTR_MAXREG_COUNT
	.align		4
        /*009c*/ 	.byte	0x03, 0x1b
        /*009e*/ 	.short	0x00ff


	//----- nvinfo : EIATTR_MERCURY_ISA_VERSION
	.align		4
        /*00a0*/ 	.byte	0x03, 0x5f
        /*00a2*/ 	.short	0x0101


	//----- nvinfo : EIATTR_VRC_CTA_INIT_COUNT
	.align		4
        /*00a4*/ 	.byte	0x02, 0x4a
	.zero		1
	.zero		1


	//----- nvinfo : EIATTR_EXIT_INSTR_OFFSETS
	.align		4
        /*00a8*/ 	.byte	0x04, 0x1c
        /*00aa*/ 	.short	(.L_425 - .L_424)


	//   ....[0]....
.L_424:
        /*00ac*/ 	.word	0x00000080


	//   ....[1]....
        /*00b0*/ 	.word	0x000003d0


	//   ....[2]....
        /*00b4*/ 	.word	0x00000c30


	//----- nvinfo : EIATTR_CRS_STACK_SIZE
	.align		4
.L_425:
        /*00b8*/ 	.byte	0x04, 0x1e
        /*00ba*/ 	.short	(.L_427 - .L_426)
.L_426:
        /*00bc*/ 	.word	0x00000000


	//----- nvinfo : EIATTR_CBANK_PARAM_SIZE
	.align		4
.L_427:
        /*00c0*/ 	.byte	0x03, 0x19
        /*00c2*/ 	.short	0x0044


	//----- nvinfo : EIATTR_PARAM_CBANK
	.align		4
        /*00c4*/ 	.byte	0x04, 0x0a
        /*00c6*/ 	.short	(.L_429 - .L_428)
	.align		4
.L_428:
        /*00c8*/ 	.word	index@(.nv.constant0._ZN3cub18CUB_300001_SM_10006detail10merge_sort30DeviceMergeSortPartitionKernelIN6thrust24THRUST_300001_SM_1000_NS10device_ptrIiEEm4cmpfiEEvbT_PT2_T0_SC_PSC_T1_SC_i)
        /*00cc*/ 	.short	0x0380
        /*00ce*/ 	.short	0x0044


	//----- nvinfo : EIATTR_SW_WAR
	.align		4
.L_429:
        /*00d0*/ 	.byte	0x04, 0x36
        /*00d2*/ 	.short	(.L_431 - .L_430)
.L_430:
        /*00d4*/ 	.word	0x00000008
.L_431:


//--------------------- .nv.info._ZN3cub18CUB_300001_SM_10006detail10merge_sort30DeviceMergeSortBlockSortKernelINS2_10policy_hubIN6thrust24THRUST_300001_SM_1000_NS10device_ptrIiEEE9Policy600ES8_PNS0_8NullTypeES8_SC_m4cmpfiSB_EEvbT0_T1_T2_T3_T4_PT6_PT7_T5_NS1_7vsmem_tE --------------------------
	.section	.nv.info._ZN3cub18CUB_300001_SM_10006detail10merge_sort30DeviceMergeSortBlockSortKernelINS2_10policy_hubIN6thrust24THRUST_300001_SM_1000_NS10device_ptrIiEEE9Policy600ES8_PNS0_8NullTypeES8_SC_m4cmpfiSB_EEvbT0_T1_T2_T3_T4_PT6_PT7_T5_NS1_7vsmem_tE,"",@"SHT_CUDA_INFO"
	.sectionflags	@""
	.align	4


	//----- nvinfo : EIATTR_CUDA_API_VERSION
	.align		4
        /*0000*/ 	.byte	0x04, 0x37
        /*0002*/ 	.short	(.L_433 - .L_432)
.L_432:
        /*0004*/ 	.word	0x00000082


	//----- nvinfo : EIATTR_KPARAM_INFO
	.align		4
.L_433:
        /*0008*/ 	.byte	0x04, 0x17
        /*000a*/ 	.short	(.L_435 - .L_434)
.L_434:
        /*000c*/ 	.word	0x00000000
        /*0010*/ 	.short	0x0009
        /*0012*/ 	.short	0x0048
        /*0014*/ 	.byte	0x00, 0xf0, 0x21, 0x00


	//----- nvinfo : EIATTR_KPARAM_INFO
	.align		4
.L_435:
        /*0018*/ 	.byte	0x04, 0x17
        /*001a*/ 	.short	(.L_437 - .L_436)
.L_436:
        /*001c*/ 	.word	0x00000000
        /*0020*/ 	.short	0x0008
        /*0022*/ 	.short	0x0040
        /*0024*/ 	.byte	0x00, 0xf0, 0x05, 0x00


	//----- nvinfo : EIATTR_KPARAM_INFO
	.align		4
.L_437:
        /*0028*/ 	.byte	0x04, 0x17
        /*002a*/ 	.short	(.L_439 - .L_438)
.L_438:
        /*002c*/ 	.word	0x00000000
        /*0030*/ 	.short	0x0007
        /*0032*/ 	.short	0x0038
        /*0034*/ 	.byte	0x00, 0xf5, 0x21, 0x00


	//----- nvinfo : EIATTR_KPARAM_INFO
	.align		4
.L_439:
        /*0038*/ 	.byte	0x04, 0x17
        /*003a*/ 	.short	(.L_441 - .L_440)
.L_440:
        /*003c*/ 	.word	0x00000000
        /*0040*/ 	.short	0x0006
        /*0042*/ 	.short	0x0030
        /*0044*/ 	.byte	0x00, 0xf5, 0x21, 0x00


	//----- nvinfo : EIATTR_KPARAM_INFO
	.align		4
.L_441:
        /*0048*/ 	.byte	0x04, 0x17
        /*004a*/ 	.short	(.L_443 - .L_442)
.L_442:
        /*004c*/ 	.word	0x00000000
        /*0050*/ 	.short	0x0005
        /*0052*/ 	.short	0x0028
        /*0054*/ 	.byte	0x00, 0xf0, 0x21, 0x00


	//----- nvinfo : EIATTR_KPARAM_INFO
	.align		4
.L_443:
        /*0058*/ 	.byte	0x04, 0x17
        /*005a*/ 	.short	(.L_445 - .L_444)
.L_444:
        /*005c*/ 	.word	0x00000000
        /*0060*/ 	.short	0x0004
        /*0062*/ 	.short	0x0020
        /*0064*/ 	.byte	0x00, 0xf5, 0x21, 0x00


	//----- nvinfo : EIATTR_KPARAM_INFO
	.align		4
.L_445:
        /*0068*/ 	.byte	0x04, 0x17
        /*006a*/ 	.short	(.L_447 - .L_446)
.L_446:
        /*006c*/ 	.word	0x00000000
        /*0070*/ 	.short	0x0003
        /*0072*/ 	.short	0x0018
        /*0074*/ 	.byte	0x00, 0xf0, 0x21, 0x00


	//----- nvinfo : EIATTR_KPARAM_INFO
	.align		4
.L_447:
        /*0078*/ 	.byte	0x04, 0x17
        /*007a*/ 	.short	(.L_449 - .L_448)
.L_448:
        /*007c*/ 	.word	0x00000000
        /*0080*/ 	.short	0x0002
        /*0082*/ 	.short	0x0010
        /*0084*/ 	.byte	0x00, 0xf5, 0x21, 0x00


	//----- nvinfo : EIATTR_KPARAM_INFO
	.align		4
.L_449:
        /*0088*/ 	.byte	0x04, 0x17
        /*008a*/ 	.short	(.L_451 - .L_450)
.L_450:
        /*008c*/ 	.word	0x00000000
        /*0090*/ 	.short	0x0001
        /*0092*/ 	.short	0x0008
        /*0094*/ 	.byte	0x00, 0xf0, 0x21, 0x00


	//----- nvinfo : EIATTR_KPARAM_INFO
	.align		4
.L_451:
        /*0098*/ 	.byte	0x04, 0x17
        /*009a*/ 	.short	(.L_453 - .L_452)
.L_452:
        /*009c*/ 	.word	0x00000000
        /*00a0*/ 	.short	0x0000
        /*00a2*/ 	.short	0x0000
        /*00a4*/ 	.byte	0x00, 0xf0, 0x05, 0x00


	//----- nvinfo : EIATTR_SPARSE_MMA_MASK
	.align		4
.L_453:
        /*00a8*/ 	.byte	0x03, 0x50
        /*00aa*/ 	.short	0x0000


	//----- nvinfo : EIATTR_MAXREG_COUNT
	.align		4
        /*00ac*/ 	.byte	0x03, 0x1b
        /*00ae*/ 	.short	0x00ff


	//----- nvinfo : EIATTR_NUM_BARRIERS
	.align		4
        /*00b0*/ 	.byte	0x02, 0x4c
        /*00b2*/ 	.byte	0x01
	.zero		1


	//----- nvinfo : EIATTR_MERCURY_ISA_VERSION
	.align		4
        /*00b4*/ 	.byte	0x03, 0x5f
        /*00b6*/ 	.short	0x0101


	//----- nvinfo : EIATTR_COOP_GROUP_MASK_REGIDS
	.align		4
        /*00b8*/ 	.byte	0x04, 0x29
        /*00ba*/ 	.short	(.L_455 - .L_454)


	//   ....[0]....
.L_454:
        /*00bc*/ 	.word	0xffffffff


	//   ....[1]....
        /*00c0*/ 	.word	0xffffffff


	//   ....[2]....
        /*00c4*/ 	.word	0xffffffff


	//   ....[3]....
        /*00c8*/ 	.word	0xffffffff


	//   ....[4]....
        /*00cc*/ 	.word	0xffffffff


	//   ....[5]....
        /*00d0*/ 	.word	0xffffffff


	//----- nvinfo : EIATTR_COOP_GROUP_INSTR_OFFSETS
	.align		4
.L_455:
        /*00d4*/ 	.byte	0x04, 0x28
        /*00d6*/ 	.short	(.L_457 - .L_456)


	//   ....[0]....
.L_456:
        /*00d8*/ 	.word	0x00000400


	//   ....[1]....
        /*00dc*/ 	.word	0x00005f30


	//   ....[2]....
        /*00e0*/ 	.word	0x000062b0


	//   ....[3]....
        /*00e4*/ 	.word	0x000070f0


	//   ....[4]....
        /*00e8*/ 	.word	0x0000d8a0


	//   ....[5]....
        /*00ec*/ 	.word	0x0000dee0


	//----- nvinfo : EIATTR_VRC_CTA_INIT_COUNT
	.align		4
.L_457:
        /*00f0*/ 	.byte	0x02, 0x4a
	.zero		1
	.zero		1


	//----- nvinfo : EIATTR_EXIT_INSTR_OFFSETS
	.align		4
        /*00f4*/ 	.byte	0x04, 0x1c
        /*00f6*/ 	.short	(.L_459 - .L_458)


	//   ....[0]....
.L_458:
        /*00f8*/ 	.word	0x00006160


	//   ....[1]....
        /*00fc*/ 	.word	0x000064e0


	//   ....[2]....
        /*0100*/ 	.word	0x0000dd70


	//   ....[3]....
        /*0104*/ 	.word	0x0000dd90


	//   ....[4]....
        /*0108*/ 	.word	0x0000e840


	//   ....[5]....
        /*010c*/ 	.word	0x0000e8b0


	//----- nvinfo : EIATTR_MAX_THREADS
	.align		4
.L_459:
        /*0110*/ 	.byte	0x04, 0x05
        /*0112*/ 	.short	(.L_461 - .L_460)
.L_460:
        /*0114*/ 	.word	0x00000100
        /*0118*/ 	.word	0x00000001
        /*011c*/ 	.word	0x00000001


	//----- nvinfo : EIATTR_CRS_STACK_SIZE
	.align		4
.L_461:
        /*0120*/ 	.byte	0x04, 0x1e
        /*0122*/ 	.short	(.L_463 - .L_462)
.L_462:
        /*0124*/ 	.word	0x00000000


	//----- nvinfo : EIATTR_CBANK_PARAM_SIZE
	.align		4
.L_463:
        /*0128*/ 	.byte	0x03, 0x19
        /*012a*/ 	.short	0x0050


	//----- nvinfo : EIATTR_PARAM_CBANK
	.align		4
        /*012c*/ 	.byte	0x04, 0x0a
        /*012e*/ 	.short	(.L_465 - .L_464)
	.align		4
.L_464:
        /*0130*/ 	.word	index@(.nv.constant0._ZN3cub18CUB_300001_SM_10006detail10merge_sort30DeviceMergeSortBlockSortKernelINS2_10policy_hubIN6thrust24THRUST_300001_SM_1000_NS10device_ptrIiEEE9Policy600ES8_PNS0_8NullTypeES8_SC_m4cmpfiSB_EEvbT0_T1_T2_T3_T4_PT6_PT7_T5_NS1_7vsmem_tE)
        /*0134*/ 	.short	0x0380
        /*0136*/ 	.short	0x0050


	//----- nvinfo : EIATTR_SW_WAR
	.align		4
.L_465:
        /*0138*/ 	.byte	0x04, 0x36
        /*013a*/ 	.short	(.L_467 - .L_466)
.L_466:
        /*013c*/ 	.word	0x00000008
.L_467:


//--------------------- .nv.info._ZN3cub18CUB_300001_SM_10006detail10merge_sort26DeviceMergeSortMergeKernelINS2_10policy_hubIN6thrust24THRUST_300001_SM_1000_NS10device_ptrIiEEE9Policy600ES8_PNS0_8NullTypeES8_SC_j4cmpfiSB_EEvbT2_T3_T4_PT6_PT7_T5_PSG_SG_NS1_7vsmem_tE --------------------------
	.section	.nv.info._ZN3cub18CUB_300001_SM_10006detail10merge_sort26DeviceMergeSortMergeKernelINS2_10policy_hubIN6thrust24THRUST_300001_SM_1000_NS10device_ptrIiEEE9Policy600ES8_PNS0_8NullTypeES8_SC_j4cmpfiSB_EEvbT2_T3_T4_PT6_PT7_T5_PSG_SG_NS1_7vsmem_tE,"",@"SHT_CUDA_INFO"
	.sectionflags	@""
	.align	4


	//----- nvinfo : EIATTR_CUDA_API_VERSION
	.align		4
        /*0000*/ 	.byte	0x04, 0x37
        /*0002*/ 	.short	(.L_469 - .L_468)
.L_468:
        /*0004*/ 	.word	0x00000082


	//----- nvinfo : EIATTR_KPARAM_INFO
	.align		4
.L_469:
        /*0008*/ 	.byte	0x04, 0x17
        /*000a*/ 	.short	(.L_471 - .L_470)
.L_470:
        /*000c*/ 	.word	0x00000000
        /*0010*/ 	.short	0x0009
        /*0012*/ 	.short	0x0048
        /*0014*/ 	.byte	0x00, 0xf0, 0x21, 0x00


	//----- nvinfo : EIATTR_KPARAM_INFO
	.align		4
.L_471:
        /*0018*/ 	.byte	0x04, 0x17
        /*001a*/ 	.short	(.L_473 - .L_472)
.L_472:
        /*001c*/ 	.word	0x00000000
        /*0020*/ 	.short	0x0008
        /*0022*/ 	.short	0x0040
        /*0024*/ 	.byte	0x00, 0xf0, 0x11, 0x00


	//----- nvinfo : EIATTR_KPARAM_INFO
	.align		4
.L_473:
        /*0028*/ 	.byte	0x04, 0x17
        /*002a*/ 	.short	(.L_475 - .L_474)
.L_474:
        /*002c*/ 	.word	0x00000000
        /*0030*/ 	.short	0x0007
        /*0032*/ 	.short	0x0038
        /*0034*/ 	.byte	0x00, 0xf5, 0x21, 0x00


	//----- nvinfo : EIATTR_KPARAM_INFO
	.align		4
.L_475:
        /*0038*/ 	.byte	0x04, 0x17
        /*003a*/ 	.short	(.L_477 - .L_476)
.L_476:
        /*003c*/ 	.word	0x00000000
        /*0040*/ 	.short	0x0006
        /*0042*/ 	.short	0x0030
        /*0044*/ 	.byte	0x00, 0xf0, 0x05, 0x00


	//----- nvinfo : EIATTR_KPARAM_INFO
	.align		4
.L_477:
        /*0048*/ 	.byte	0x04, 0x17
        /*004a*/ 	.short	(.L_479 - .L_478)
.L_478:
        /*004c*/ 	.word	0x00000000
        /*0050*/ 	.short	0x0005
        /*0052*/ 	.short	0x0028
        /*0054*/ 	.byte	0x00, 0xf5, 0x21, 0x00


	//----- nvinfo : EIATTR_KPARAM_INFO
	.align		4
.L_479:
        /*0058*/ 	.byte	0x04, 0x17
        /*005a*/ 	.short	(.L_481 - .L_480)
.L_480:
        /*005c*/ 	.word	0x00000000
        /*0060*/ 	.short	0x0004
        /*0062*/ 	.short	0x0020
        /*0064*/ 	.byte	0x00, 0xf5, 0x21, 0x00


	//----- nvinfo : EIATTR_KPARAM_INFO
	.align		4
.L_481:
        /*0068*/ 	.byte	0x04, 0x17
        /*006a*/ 	.short	(.L_483 - .L_482)
.L_482:
        /*006c*/ 	.word	0x00000000
        /*0070*/ 	.short	0x0003
        /*0072*/ 	.short	0x0018
        /*0074*/ 	.byte	0x00, 0xf0, 0x11, 0x00


	//----- nvinfo : EIATTR_KPARAM_INFO
	.align		4
.L_483:
        /*0078*/ 	.byte	0x04, 0x17
        /*007a*/ 	.short	(.L_485 - .L_484)
.L_484:
        /*007c*/ 	.word	0x00000000
        /*0080*/ 	.short	0x0002
        /*0082*/ 	.short	0x0010
        /*0084*/ 	.byte	0x00, 0xf5, 0x21, 0x00


	//----- nvinfo : EIATTR_KPARAM_INFO
	.align		4
.L_485:
        /*0088*/ 	.byte	0x04, 0x17
        /*008a*/ 	.short	(.L_487 - .L_486)
.L_486:
        /*008c*/ 	.word	0x00000000
        /*0090*/ 	.short	0x0001
        /*0092*/ 	.short	0x0008
        /*0094*/ 	.byte	0x00, 0xf0, 0x21, 0x00


	//----- nvinfo : EIATTR_KPARAM_INFO
	.align		4
.L_487:
        /*0098*/ 	.byte	0x04, 0x17
        /*009a*/ 	.short	(.L_489 - .L_488)
.L_488:
        /*009c*/ 	.word	0x00000000
        /*00a0*/ 	.short	0x0000
        /*00a2*/ 	.short	0x0000
        /*00a4*/ 	.byte	0x00, 0xf0, 0x05, 0x00


	//----- nvinfo : EIATTR_SPARSE_MMA_MASK
	.align		4
.L_489:
        /*00a8*/ 	.byte	0x03, 0x50
        /*00aa*/ 	.short	0x0000


	//----- nvinfo : EIATTR_MAXREG_COUNT
	.align		4
        /*00ac*/ 	.byte	0x03, 0x1b
        /*00ae*/ 	.short	0x00ff


	//----- nvinfo : EIATTR_NUM_BARRIERS
	.align		4
        /*00b0*/ 	.byte	0x02, 0x4c
        /*00b2*/ 	.byte	0x01
	.zero		1


	//----- nvinfo : EIATTR_MERCURY_ISA_VERSION
	.align		4
        /*00b4*/ 	.byte	0x03, 0x5f
        /*00b6*/ 	.short	0x0101


	//----- nvinfo : EIATTR_COOP_GROUP_MASK_REGIDS
	.align		4
        /*00b8*/ 	.byte	0x04, 0x29
        /*00ba*/ 	.short	(.L_491 - .L_490)


	//   ....[0]....
.L_490:
        /*00bc*/ 	.word	0xffffffff


	//   ....[1]....
        /*00c0*/ 	.word	0xffffffff


	//   ....[2]....
        /*00c4*/ 	.word	0xffffffff


	//   ....[3]....
        /*00c8*/ 	.word	0xffffffff


	//----- nvinfo : EIATTR_COOP_GROUP_INSTR_OFFSETS
	.align		4
.L_491:
        /*00cc*/ 	.byte	0x04, 0x28
        /*00ce*/ 	.short	(.L_493 - .L_492)


	//   ....[0]....
.L_492:
        /*00d0*/ 	.word	0x000032d0


	//   ....[1]....
        /*00d4*/ 	.word	0x00003720


	//   ....[2]....
        /*00d8*/ 	.word	0x00007200


	//   ....[3]....
        /*00dc*/ 	.word	0x000078d0


	//----- nvinfo : EIATTR_VRC_CTA_INIT_COUNT
	.align		4
.L_493:
        /*00e0*/ 	.byte	0x02, 0x4a
	.zero		1
	.zero		1


	//----- nvinfo : EIATTR_EXIT_INSTR_OFFSETS
	.align		4
        /*00e4*/ 	.byte	0x04, 0x1c
        /*00e6*/ 	.short	(.L_495 - .L_494)


	//   ....[0]....
.L_494:
        /*00e8*/ 	.word	0x00003520


	//   ....[1]....
        /*00ec*/ 	.word	0x00003970


	//   ....[2]....
        /*00f0*/ 	.word	0x00007690


	//   ....[3]....
        /*00f4*/ 	.word	0x000076b0


	//   ....[4]....
        /*00f8*/ 	.word	0x00007d60


	//   ....[5]....
        /*00fc*/ 	.word	0x00007d80


	//----- nvinfo : EIATTR_MAX_THREADS
	.align		4
.L_495:
        /*0100*/ 	.byte	0x04, 0x05
        /*0102*/ 	.short	(.L_497 - .L_496)
.L_496:
        /*0104*/ 	.word	0x00000100
        /*0108*/ 	.word	0x00000001
        /*010c*/ 	.word	0x00000001


	//----- nvinfo : EIATTR_CRS_STACK_SIZE
	.align		4
.L_497:
        /*0110*/ 	.byte	0x04, 0x1e
        /*0112*/ 	.short	(.L_499 - .L_498)
.L_498:
        /*0114*/ 	.word	0x00000000


	//----- nvinfo : EIATTR_CBANK_PARAM_SIZE
	.align		4
.L_499:
        /*0118*/ 	.byte	0x03, 0x19
        /*011a*/ 	.short	0x0050


	//----- nvinfo : EIATTR_PARAM_CBANK
	.align		4
        /*011c*/ 	.byte	0x04, 0x0a
        /*011e*/ 	.short	(.L_501 - .L_500)
	.align		4
.L_500:
        /*0120*/ 	.word	index@(.nv.constant0._ZN3cub18CUB_300001_SM_10006detail10merge_sort26DeviceMergeSortMergeKernelINS2_10policy_hubIN6thrust24THRUST_300001_SM_1000_NS10device_ptrIiEEE9Policy600ES8_PNS0_8NullTypeES8_SC_j4cmpfiSB_EEvbT2_T3_T4_PT6_PT7_T5_PSG_SG_NS1_7vsmem_tE)
        /*0124*/ 	.short	0x0380
        /*0126*/ 	.short	0x0050


	//----- nvinfo : EIATTR_SW_WAR
	.align		4
.L_501:
        /*0128*/ 	.byte	0x04, 0x36
        /*012a*/ 	.short	(.L_503 - .L_502)
.L_502:
        /*012c*/ 	.word	0x00000008
.L_503:


//--------------------- .nv.info._ZN3cub18CUB_300001_SM_10006detail10merge_sort30DeviceMergeSortPartitionKernelIN6thrust24THRUST_300001_SM_1000_NS10device_ptrIiEEj4cmpfiEEvbT_PT2_T0_SC_PSC_T1_SC_i --------------------------
	.section	.nv.info._ZN3cub18CUB_300001_SM_10006detail10merge_sort30DeviceMergeSortPartitionKernelIN6thrust24THRUST_300001_SM_1000_NS10device_ptrIiEEj4cmpfiEEvbT_PT2_T0_SC_PSC_T1_SC_i,"",@"SHT_CUDA_INFO"
	.sectionflags	@""
	.align	4


	//----- nvinfo : EIATTR_CUDA_API_VERSION
	.align		4
        /*0000*/ 	.byte	0x04, 0x37
        /*0002*/ 	.short	(.L_505 - .L_504)
.L_504:
        /*0004*/ 	.word	0x00000082


	//----- nvinfo : EIATTR_KPARAM_INFO
	.align		4
.L_505:
        /*0008*/ 	.byte	0x04, 0x17
        /*000a*/ 	.short	(.L_507 - .L_506)
.L_506:
        /*000c*/ 	.word	0x00000000
        /*0010*/ 	.short	0x0008
        /*0012*/ 	.short	0x0030
        /*0014*/ 	.byte	0x00, 0xf0, 0x11, 0x00


	//----- nvinfo : EIATTR_KPARAM_INFO
	.align		4
.L_507:
        /*0018*/ 	.byte	0x04, 0x17
        /*001a*/ 	.short	(.L_509 - .L_508)
.L_508:
        /*001c*/ 	.word	0x00000000
        /*0020*/ 	.short	0x0007
        /*0022*/ 	.short	0x002c
        /*0024*/ 	.byte	0x00, 0xf0, 0x11, 0x00


	//----- nvinfo : EIATTR_KPARAM_INFO
	.align		4
.L_509:
        /*0028*/ 	.byte	0x04, 0x17
        /*002a*/ 	.short	(.L_511 - .L_510)
.L_510:
        /*002c*/ 	.word	0x00000000
        /*0030*/ 	.short	0x0006
        /*0032*/ 	.short	0x0028
        /*0034*/ 	.byte	0x00, 0xf0, 0x05, 0x00


	//----- nvinfo : EIATTR_KPARAM_INFO
	.align		4
.L_511:
        /*0038*/ 	.byte	0x04, 0x17
        /*003a*/ 	.short	(.L_513 - .L_512)
.L_512:
        /*003c*/ 	.word	0x00000000
        /*0040*/ 	.short	0x0005
        /*0042*/ 	.short	0x0020
        /*0044*/ 	.byte	0x00, 0xf5, 0x21, 0x00


	//----- nvinfo : EIATTR_KPARAM_INFO
	.align		4
.L_513:
        /*0048*/ 	.byte	0x04, 0x17
        /*004a*/ 	.short	(.L_515 - .L_514)
.L_514:
        /*004c*/ 	.word	0x00000000
        /*0050*/ 	.short	0x0004
        /*0052*/ 	.short	0x001c
        /*0054*/ 	.byte	0x00, 0xf0, 0x11, 0x00


	//----- nvinfo : EIATTR_KPARAM_INFO
	.align		4
.L_515:
        /*0058*/ 	.byte	0x04, 0x17
        /*005a*/ 	.short	(.L_517 - .L_516)
.L_516:
        /*005c*/ 	.word	0x00000000
        /*0060*/ 	.short	0x0003
        /*0062*/ 	.short	0x0018
        /*0064*/ 	.byte	0x00, 0xf0, 0x11, 0x00


	//----- nvinfo : EIATTR_KPARAM_INFO
	.align		4
.L_517:
        /*0068*/ 	.byte	0x04, 0x17
        /*006a*/ 	.short	(.L_519 - .L_518)
.L_518:
        /*006c*/ 	.word	0x00000000
        /*0070*/ 	.short	0x0002
        /*0072*/ 	.short	0x0010
        /*0074*/ 	.byte	0x00, 0xf5, 0x21, 0x00


	//----- nvinfo : EIATTR_KPARAM_INFO
	.align		4
.L_519:
        /*0078*/ 	.byte	0x04, 0x17
        /*007a*/ 	.short	(.L_521 - .L_520)
.L_520:
        /*007c*/ 	.word	0x00000000
        /*0080*/ 	.short	0x0001
        /*0082*/ 	.short	0x0008
        /*0084*/ 	.byte	0x00, 0xf0, 0x21, 0x00


	//----- nvinfo : EIATTR_KPARAM_INFO
	.align		4
.L_521:
        /*0088*/ 	.byte	0x04, 0x17
        /*008a*/ 	.short	(.L_523 - .L_522)
.L_522:
        /*008c*/ 	.word	0x00000000
        /*0090*/ 	.short	0x0000
        /*0092*/ 	.short	0x0000
        /*0094*/ 	.byte	0x00, 0xf0, 0x05, 0x00


	//----- nvinfo : EIATTR_SPARSE_MMA_MASK
	.align		4
.L_523:
        /*0098*/ 	.byte	0x03, 0x50
        /*009a*/ 	.short	0x0000


	//----- nvinfo : EIATTR_MAXREG_COUNT
	.align		4
        /*009c*/ 	.byte	0x03, 0x1b
        /*009e*/ 	.short	0x00ff


	//----- nvinfo : EIATTR_MERCURY_ISA_VERSION
	.align		4
        /*00a0*/ 	.byte	0x03, 0x5f
        /*00a2*/ 	.short	0x0101


	//----- nvinfo : EIATTR_VRC_CTA_INIT_COUNT
	.align		4
        /*00a4*/ 	.byte	0x02, 0x4a
	.zero		1
	.zero		1


	//----- nvinfo : EIATTR_EXIT_INSTR_OFFSETS
	.align		4
        /*00a8*/ 	.byte	0x04, 0x1c
        /*00aa*/ 	.short	(.L_525 - .L_524)


	//   ....[0]....
.L_524:
        /*00ac*/ 	.word	0x00000070


	//   ....[1]....
        /*00b0*/ 	.word	0x000001e0


	//   ....[2]....
        /*00b4*/ 	.word	0x00000720


	//----- nvinfo : EIATTR_CRS_STACK_SIZE
	.align		4
.L_525:
        /*00b8*/ 	.byte	0x04, 0x1e
        /*00ba*/ 	.short	(.L_527 - .L_526)
.L_526:
        /*00bc*/ 	.word	0x00000000


	//----- nvinfo : EIATTR_CBANK_PARAM_SIZE
	.align		4
.L_527:
        /*00c0*/ 	.byte	0x03, 0x19
        /*00c2*/ 	.short	0x0034


	//----- nvinfo : EIATTR_PARAM_CBANK
	.align		4
        /*00c4*/ 	.byte	0x04, 0x0a
        /*00c6*/ 	.short	(.L_529 - .L_528)
	.align		4
.L_528:
        /*00c8*/ 	.word	index@(.nv.constant0._ZN3cub18CUB_300001_SM_10006detail10merge_sort30DeviceMergeSortPartitionKernelIN6thrust24THRUST_300001_SM_1000_NS10device_ptrIiEEj4cmpfiEEvbT_PT2_T0_SC_PSC_T1_SC_i)
        /*00cc*/ 	.short	0x0380
        /*00ce*/ 	.short	0x0034


	//----- nvinfo : EIATTR_SW_WAR
	.align		4
.L_529:
        /*00d0*/ 	.byte	0x04, 0x36
        /*00d2*/ 	.short	(.L_531 - .L_530)
.L_530:
        /*00d4*/ 	.word	0x00000008
.L_531:


//--------------------- .nv.info._ZN3cub18CUB_300001_SM_10006detail10merge_sort30DeviceMergeSortBlockSortKernelINS2_10policy_hubIN6thrust24THRUST_300001_SM_1000_NS10device_ptrIiEEE9Policy600ES8_PNS0_8NullTypeES8_SC_j4cmpfiSB_EEvbT0_T1_T2_T3_T4_PT6_PT7_T5_NS1_7vsmem_tE --------------------------
	.section	.nv.info._ZN3cub18CUB_300001_SM_10006detail10merge_sort30DeviceMergeSortBlockSortKernelINS2_10policy_hubIN6thrust24THRUST_300001_SM_1000_NS10device_ptrIiEEE9Policy600ES8_PNS0_8NullTypeES8_SC_j4cmpfiSB_EEvbT0_T1_T2_T3_T4_PT6_PT7_T5_NS1_7vsmem_tE,"",@"SHT_CUDA_INFO"
	.sectionflags	@""
	.align	4


	//----- nvinfo : EIATTR_CUDA_API_VERSION
	.align		4
        /*0000*/ 	.byte	0x04, 0x37
        /*0002*/ 	.short	(.L_533 - .L_532)
.L_532:
        /*0004*/ 	.word	0x00000082


	//----- nvinfo : EIATTR_KPARAM_INFO
	.align		4
.L_533:
        /*0008*/ 	.byte	0x04, 0x17
        /*000a*/ 	.short	(.L_535 - .L_534)
.L_534:
        /*000c*/ 	.word	0x00000000
        /*0010*/ 	.short	0x0009
        /*0012*/ 	.short	0x0048
        /*0014*/ 	.byte	0x00, 0xf0, 0x21, 0x00


	//----- nvinfo : EIATTR_KPARAM_INFO
	.align		4
.L_535:
        /*0018*/ 	.byte	0x04, 0x17
        /*001a*/ 	.short	(.L_537 - .L_536)
.L_536:
        /*001c*/ 	.word	0x00000000
        /*0020*/ 	.short	0x0008
        /*0022*/ 	.short	0x0040
        /*0024*/ 	.byte	0x00, 0xf0, 0x05, 0x00


	//----- nvinfo : EIATTR_KPARAM_INFO
	.align		4
.L_537:
        /*0028*/ 	.byte	0x04, 0x17
        /*002a*/ 	.short	(.L_539 - .L_538)
.L_538:
        /*002c*/ 	.word	0x00000000
        /*0030*/ 	.short	0x0007
        /*0032*/ 	.short	0x0038
        /*0034*/ 	.byte	0x00, 0xf5, 0x21, 0x00


	//----- nvinfo : EIATTR_KPARAM_INFO
	.align		4
.L_539:
        /*0038*/ 	.byte	0x04, 0x17
        /*003a*/ 	.short	(.L_541 - .L_540)
.L_540:
        /*003c*/ 	.word	0x00000000
        /*0040*/ 	.short	0x0006
        /*0042*/ 	.short	0x0030
        /*0044*/ 	.byte	0x00, 0xf5, 0x21, 0x00


	//----- nvinfo : EIATTR_KPARAM_INFO
	.align		4
.L_541:
        /*0048*/ 	.byte	0x04, 0x17
        /*004a*/ 	.short	(.L_543 - .L_542)
.L_542:
        /*004c*/ 	.word	0x00000000
        /*0050*/ 	.short	0x0005
        /*0052*/ 	.short	0x0028
        /*0054*/ 	.byte	0x00, 0xf0, 0x11, 0x00


	//----- nvinfo : EIATTR_KPARAM_INFO
	.align		4
.L_543:
        /*0058*/ 	.byte	0x04, 0x17
        /*005a*/ 	.short	(.L_545 - .L_544)
.L_544:
        /*005c*/ 	.word	0x00000000
        /*0060*/ 	.short	0x0004
        /*0062*/ 	.short	0x0020
        /*0064*/ 	.byte	0x00, 0xf5, 0x21, 0x00


	//----- nvinfo : EIATTR_KPARAM_INFO
	.align		4
.L_545:
        /*0068*/ 	.byte	0x04, 0x17
        /*006a*/ 	.short	(.L_547 - .L_546)
.L_546:
        /*006c*/ 	.word	0x00000000
        /*0070*/ 	.short	0x0003
        /*0072*/ 	.short	0x0018
        /*0074*/ 	.byte	0x00, 0xf0, 0x21, 0x00


	//----- nvinfo : EIATTR_KPARAM_INFO
	.align		4
.L_547:
        /*0078*/ 	.byte	0x04, 0x17
        /*007a*/ 	.short	(.L_549 - .L_548)
.L_548:
        /*007c*/ 	.word	0x00000000
        /*0080*/ 	.short	0x0002
        /*0082*/ 	.short	0x0010
        /*0084*/ 	.byte	0x00, 0xf5, 0x21, 0x00


	//----- nvinfo : EIATTR_KPARAM_INFO
	.align		4
.L_549:
        /*0088*/ 	.byte	0x04, 0x17
        /*008a*/ 	.short	(.L_551 - .L_550)
.L_550:
        /*008c*/ 	.word	0x00000000
        /*0090*/ 	.short	0x0001
        /*0092*/ 	.short	0x0008
        /*0094*/ 	.byte	0x00, 0xf0, 0x21, 0x00


	//----- nvinfo : EIATTR_KPARAM_INFO
	.align		4
.L_551:
        /*0098*/ 	.byte	0x04, 0x17
        /*009a*/ 	.short	(.L_553 - .L_552)
.L_552:
        /*009c*/ 	.word	0x00000000
        /*00a0*/ 	.short	0x0000
        /*00a2*/ 	.short	0x0000
        /*00a4*/ 	.byte	0x00, 0xf0, 0x05, 0x00


	//----- nvinfo : EIATTR_SPARSE_MMA_MASK
	.align		4
.L_553:
        /*00a8*/ 	.byte	0x03, 0x50
        /*00aa*/ 	.short	0x0000


	//----- nvinfo : EIATTR_MAXREG_COUNT
	.align		4
        /*00ac*/ 	.byte	0x03, 0x1b
        /*00ae*/ 	.short	0x00ff


	//----- nvinfo : EIATTR_NUM_BARRIERS
	.align		4
        /*00b0*/ 	.byte	0x02, 0x4c
        /*00b2*/ 	.byte	0x01
	.zero		1


	//----- nvinfo : EIATTR_MERCURY_ISA_VERSION
	.align		4
        /*00b4*/ 	.byte	0x03, 0x5f
        /*00b6*/ 	.short	0x0101


	//----- nvinfo : EIATTR_COOP_GROUP_MASK_REGIDS
	.align		4
        /*00b8*/ 	.byte	0x04, 0x29
        /*00ba*/ 	.short	(.L_555 - .L_554)


	//   ....[0]....
.L_554:
        /*00bc*/ 	.word	0xffffffff


	//   ....[1]....
        /*00c0*/ 	.word	0xffffffff


	//   ....[2]....
        /*00c4*/ 	.word	0xffffffff


	//   ....[3]....
        /*00c8*/ 	.word	0xffffffff


	//   ....[4]....
        /*00cc*/ 	.word	0xffffffff


	//   ....[5]....
        /*00d0*/ 	.word	0xffffffff


	//----- nvinfo : EIATTR_COOP_GROUP_INSTR_OFFSETS
	.align		4
.L_555:
        /*00d4*/ 	.byte	0x04, 0x28
        /*00d6*/ 	.short	(.L_557 - .L_556)


	//   ....[0]....
.L_556:
        /*00d8*/ 	.word	0x000003e0


	//   ....[1]....
        /*00dc*/ 	.word	0x00005f80


	//   ....[2]....
        /*00e0*/ 	.word	0x00006300


	//   ....[3]....
        /*00e4*/ 	.word	0x00007100


	//   ....[4]....
        /*00e8*/ 	.word	0x0000d850


	//   ....[5]....
        /*00ec*/ 	.word	0x0000de90


	//----- nvinfo : EIATTR_VRC_CTA_INIT_COUNT
	.align		4
.L_557:
        /*00f0*/ 	.byte	0x02, 0x4a
	.zero		1
	.zero		1


	//----- nvinfo : EIATTR_EXIT_INSTR_OFFSETS
	.align		4
        /*00f4*/ 	.byte	0x04, 0x1c
        /*00f6*/ 	.short	(.L_559 - .L_558)


	//   ....[0]....
.L_558:
        /*00f8*/ 	.word	0x000061b0


	//   ....[1]....
        /*00fc*/ 	.word	0x00006530


	//   ....[2]....
        /*0100*/ 	.word	0x0000dd40


	//   ....[3]....
        /*0104*/ 	.word	0x0000dd60


	//   ....[4]....
        /*0108*/ 	.word	0x0000e820


	//   ....[5]....
        /*010c*/ 	.word	0x0000e890


	//----- nvinfo : EIATTR_MAX_THREADS
	.align		4
.L_559:
        /*0110*/ 	.byte	0x04, 0x05
        /*0112*/ 	.short	(.L_561 - .L_560)
.L_560:
        /*0114*/ 	.word	0x00000100
        /*0118*/ 	.word	0x00000001
        /*011c*/ 	.word	0x00000001


	//----- nvinfo : EIATTR_CRS_STACK_SIZE
	.align		4
.L_561:
        /*0120*/ 	.byte	0x04, 0x1e
        /*0122*/ 	.short	(.L_563 - .L_562)
.L_562:
        /*0124*/ 	.word	0x00000000


	//----- nvinfo : EIATTR_CBANK_PARAM_SIZE
	.align		4
.L_563:
        /*0128*/ 	.byte	0x03, 0x19
        /*012a*/ 	.short	0x0050


	//----- nvinfo : EIATTR_PARAM_CBANK
	.align		4
        /*012c*/ 	.byte	0x04, 0x0a
        /*012e*/ 	.short	(.L_565 - .L_564)
	.align		4
.L_564:
        /*0130*/ 	.word	index@(.nv.constant0._ZN3cub18CUB_300001_SM_10006detail10merge_sort30DeviceMergeSortBlockSortKernelINS2_10policy_hubIN6thrust24THRUST_300001_SM_1000_NS10device_ptrIiEEE9Policy600ES8_PNS0_8NullTypeES8_SC_j4cmpfiSB_EEvbT0_T1_T2_T3_T4_PT6_PT7_T5_NS1_7vsmem_tE)
        /*0134*/ 	.short	0x0380
        /*0136*/ 	.short	0x0050


	//----- nvinfo : EIATTR_SW_WAR
	.align		4
.L_565:
        /*0138*/ 	.byte	0x04, 0x36
        /*013a*/ 	.short	(.L_567 - .L_566)
.L_566:
        /*013c*/ 	.word	0x00000008
.L_567:


//--------------------- .nv.info._ZN3cub18CUB_300001_SM_10006detail10merge_sort26DeviceMergeSortMergeKernelINS2_10policy_hubIN6thrust24THRUST_300001_SM_1000_NS10device_ptrIiEEE9Policy600ES8_PNS0_8NullTypeES8_SC_m4cmpiiSB_EEvbT2_T3_T4_PT6_PT7_T5_PSG_SG_NS1_7vsmem_tE --------------------------
	.section	.nv.info._ZN3cub18CUB_300001_SM_10006detail10merge_sort26DeviceMergeSortMergeKernelINS2_10policy_hubIN6thrust24THRUST_300001_SM_1000_NS10device_ptrIiEEE9Policy600ES8_PNS0_8NullTypeES8_SC_m4cmpiiSB_EEvbT2_T3_T4_PT6_PT7_T5_PSG_SG_NS1_7vsmem_tE,"",@"SHT_CUDA_INFO"
	.sectionflags	@""
	.align	4


	//----- nvinfo : EIATTR_CUDA_API_VERSION
	.align		4
        /*0000*/ 	.byte	0x04, 0x37
        /*0002*/ 	.short	(.L_569 - .L_568)
.L_568:
        /*0004*/ 	.word	0x00000082


	//----- nvinfo : EIATTR_KPARAM_INFO
	.align		4
.L_569:
        /*0008*/ 	.byte	0x04, 0x17
        /*000a*/ 	.short	(.L_571 - .L_570)
.L_570:
        /*000c*/ 	.word	0x00000000
        /*0010*/ 	.short	0x0009
        /*0012*/ 	.short	0x0048
        /*0014*/ 	.byte	0x00, 0xf0, 0x21, 0x00


	//----- nvinfo : EIATTR_KPARAM_INFO
	.align		4
.L_571:
        /*0018*/ 	.byte	0x04, 0x17
        /*001a*/ 	.short	(.L_573 - .L_572)
.L_572:
        /*001c*/ 	.word	0x00000000
        /*0020*/ 	.short	0x0008
        /*0022*/ 	.short	0x0040
        /*0024*/ 	.byte	0x00, 0xf0, 0x21, 0x00


	//----- nvinfo : EIATTR_KPARAM_INFO
	.align		4
.L_573:
        /*0028*/ 	.byte	0x04, 0x17
        /*002a*/ 	.short	(.L_575 - .L_574)
.L_574:
        /*002c*/ 	.word	0x00000000
        /*0030*/ 	.short	0x0007
        /*0032*/ 	.short	0x0038
        /*0034*/ 	.byte	0x00, 0xf5, 0x21, 0x00


	//----- nvinfo : EIATTR_KPARAM_INFO
	.align		4
.L_575:
        /*0038*/ 	.byte	0x04, 0x17
        /*003a*/ 	.short	(.L_577 - .L_576)
.L_576:
        /*003c*/ 	.word	0x00000000
        /*0040*/ 	.short	0x0006
        /*0042*/ 	.short	0x0030
        /*0044*/ 	.byte	0x00, 0xf0, 0x05, 0x00


	//----- nvinfo : EIATTR_KPARAM_INFO
	.align		4
.L_577:
        /*0048*/ 	.byte	0x04, 0x17
        /*004a*/ 	.short	(.L_579 - .L_578)
.L_578:
        /*004c*/ 	.word	0x00000000
        /*0050*/ 	.short	0x0005
        /*0052*/ 	.short	0x0028
        /*0054*/ 	.byte	0x00, 0xf5, 0x21, 0x00


	//----- nvinfo : EIATTR_KPARAM_INFO
	.align		4
.L_579:
        /*0058*/ 	.byte	0x04, 0x17
        /*005a*/ 	.short	(.L_581 - .L_580)
.L_580:
        /*005c*/ 	.word	0x00000000
        /*0060*/ 	.short	0x0004
        /*0062*/ 	.short	0x0020
        /*0064*/ 	.byte	0x00, 0xf5, 0x21, 0x00


	//----- nvinfo : EIATTR_KPARAM_INFO
	.align		4
.L_581:
        /*0068*/ 	.byte	0x04, 0x17
        /*006a*/ 	.short	(.L_583 - .L_582)
.L_582:
        /*006c*/ 	.word	0x00000000
        /*0070*/ 	.short	0x0003
        /*0072*/ 	.short	0x0018
        /*0074*/ 	.byte	0x00, 0xf0, 0x21, 0x00


	//----- nvinfo : EIATTR_KPARAM_INFO
	.align		4
.L_583:
        /*0078*/ 	.byte	0x04, 0x17
        /*007a*/ 	.short	(.L_585 - .L_584)
.L_584:
        /*007c*/ 	.word	0x00000000
        /*0080*/ 	.short	0x0002
        /*0082*/ 	.short	0x0010
        /*0084*/ 	.byte	0x00, 0xf5, 0x21, 0x00


	//----- nvinfo : EIATTR_KPARAM_INFO
	.align		4
.L_585:
        /*0088*/ 	.byte	0x04, 0x17
        /*008a*/ 	.short	(.L_587 - .L_586)
.L_586:
        /*008c*/ 	.word	0x00000000
        /*0090*/ 	.short	0x0001
        /*0092*/ 	.short	0x0008
        /*0094*/ 	.byte	0x00, 0xf0, 0x21, 0x00


	//----- nvinfo : EIATTR_KPARAM_INFO
	.align		4
.L_587:
        /*0098*/ 	.byte	0x04, 0x17
        /*009a*/ 	.short	(.L_589 - .L_588)
.L_588:
        /*009c*/ 	.word	0x00000000
        /*00a0*/ 	.short	0x0000
        /*00a2*/ 	.short	0x0000
        /*00a4*/ 	.byte	0x00, 0xf0, 0x05, 0x00


	//----- nvinfo : EIATTR_SPARSE_MMA_MASK
	.align		4
.L_589:
        /*00a8*/ 	.byte	0x03, 0x50
        /*00aa*/ 	.short	0x0000


	//----- nvinfo : EIATTR_MAXREG_COUNT
	.align		4
        /*00ac*/ 	.byte	0x03, 0x1b
        /*00ae*/ 	.short	0x00ff


	//----- nvinfo : EIATTR_NUM_BARRIERS
	.align		4
        /*00b0*/ 	.byte	0x02, 0x4c
        /*00b2*/ 	.byte	0x01
	.zero		1


	//----- nvinfo : EIATTR_MERCURY_ISA_VERSION
	.align		4
        /*00b4*/ 	.byte	0x03, 0x5f
        /*00b6*/ 	.short	0x0101


	//----- nvinfo : EIATTR_COOP_GROUP_MASK_REGIDS
	.align		4
        /*00b8*/ 	.byte	0x04, 0x29
        /*00ba*/ 	.short	(.L_591 - .L_590)


	//   ....[0]....
.L_590:
        /*00bc*/ 	.word	0xffffffff


	//   ....[1]....
        /*00c0*/ 	.word	0xffffffff


	//   ....[2]....
        /*00c4*/ 	.word	0xffffffff


	//   ....[3]....
        /*00c8*/ 	.word	0xffffffff


	//----- nvinfo : EIATTR_COOP_GROUP_INSTR_OFFSETS
	.align		4
.L_591:
        /*00cc*/ 	.byte	0x04, 0x28
        /*00ce*/ 	.short	(.L_593 - .L_592)


	//   ....[0]....
.L_592:
        /*00d0*/ 	.word	0x00003450


	//   ....[1]....
        /*00d4*/ 	.word	0x000038d0


	//   ....[2]....
        /*00d8*/ 	.word	0x00007590


	//   ....[3]....
        /*00dc*/ 	.word	0x00007be0


	//----- nvinfo : EIATTR_VRC_CTA_INIT_COUNT
	.align		4
.L_593:
        /*00e0*/ 	.byte	0x02, 0x4a
	.zero		1
	.zero		1


	//----- nvinfo : EIATTR_EXIT_INSTR_OFFSETS
	.align		4
        /*00e4*/ 	.byte	0x04, 0x1c
        /*00e6*/ 	.short	(.L_595 - .L_594)


	//   ....[0]....
.L_594:
        /*00e8*/ 	.word	0x000036a0


	//   ....[1]....
        /*00ec*/ 	.word	0x00003b00


	//   ....[2]....
        /*00f0*/ 	.word	0x000079f0


	//   ....[3]....
        /*00f4*/ 	.word	0x00007a10


	//   ....[4]....
        /*00f8*/ 	.word	0x000080b0


	//   ....[5]....
        /*00fc*/ 	.word	0x000080d0


	//----- nvinfo : EIATTR_MAX_THREADS
	.align		4
.L_595:
        /*0100*/ 	.byte	0x04, 0x05
        /*0102*/ 	.short	(.L_597 - .L_596)
.L_596:
        /*0104*/ 	.word	0x00000100
        /*0108*/ 	.word	0x00000001
        /*010c*/ 	.word	0x00000001


	//----- nvinfo : EIATTR_CRS_STACK_SIZE
	.align		4
.L_597:
        /*0110*/ 	.byte	0x04, 0x1e
        /*0112*/ 	.short	(.L_599 - .L_598)
.L_598:
        /*0114*/ 	.word	0x00000000


	//----- nvinfo : EIATTR_CBANK_PARAM_SIZE
	.align		4
.L_599:
        /*0118*/ 	.byte	0x03, 0x19
        /*011a*/ 	.short	0x0050


	//----- nvinfo : EIATTR_PARAM_CBANK
	.align		4
        /*011c*/ 	.byte	0x04, 0x0a
        /*011e*/ 	.short	(.L_601 - .L_600)
	.align		4
.L_600:
        /*0120*/ 	.word	index@(.nv.constant0._ZN3cub18CUB_300001_SM_10006detail10merge_sort26DeviceMergeSortMergeKernelINS2_10policy_hubIN6thrust24THRUST_300001_SM_1000_NS10device_ptrIiEEE9Policy600ES8_PNS0_8NullTypeES8_SC_m4cmpiiSB_EEvbT2_T3_T4_PT6_PT7_T5_PSG_SG_NS1_7vsmem_tE)
        /*0124*/ 	.short	0x0380
        /*0126*/ 	.short	0x0050


	//----- nvinfo : EIATTR_SW_WAR
	.align		4
.L_601:
        /*0128*/ 	.byte	0x04, 0x36
        /*012a*/ 	.short	(.L_603 - .L_602)
.L_602:
        /*012c*/ 	.word	0x00000008
.L_603:


//--------------------- .nv.info._ZN3cub18CUB_300001_SM_10006detail10merge_sort30DeviceMergeSortPartitionKernelIN6thrust24THRUST_300001_SM_1000_NS10device_ptrIiEEm4cmpiiEEvbT_PT2_T0_SC_PSC_T1_SC_i --------------------------
	.section	.nv.info._ZN3cub18CUB_300001_SM_10006detail10merge_sort30DeviceMergeSortPartitionKernelIN6thrust24THRUST_300001_SM_1000_NS10device_ptrIiEEm4cmpiiEEvbT_PT2_T0_SC_PSC_T1_SC_i,"",@"SHT_CUDA_INFO"
	.sectionflags	@""
	.align	4


	//----- nvinfo : EIATTR_CUDA_API_VERSION
	.align		4
        /*0000*/ 	.byte	0x04, 0x37
        /*0002*/ 	.short	(.L_605 - .L_604)
.L_604:
        /*0004*/ 	.word	0x00000082


	//----- nvinfo : EIATTR_KPARAM_INFO
	.align		4
.L_605:
        /*0008*/ 	.byte	0x04, 0x17
        /*000a*/ 	.short	(.L_607 - .L_606)
.L_606:
        /*000c*/ 	.word	0x00000000
        /*0010*/ 	.short	0x0008
        /*0012*/ 	.short	0x0040
        /*0014*/ 	.byte	0x00, 0xf0, 0x11, 0x00


	//----- nvinfo : EIATTR_KPARAM_INFO
	.align		4
.L_607:
        /*0018*/ 	.byte	0x04, 0x17
        /*001a*/ 	.short	(.L_609 - .L_608)
.L_608:
        /*001c*/ 	.word	0x00000000
        /*0020*/ 	.short	0x0007
        /*0022*/ 	.short	0x0038
        /*0024*/ 	.byte	0x00, 0xf0, 0x21, 0x00


	//----- nvinfo : EIATTR_KPARAM_INFO
	.align		4
.L_609:
        /*0028*/ 	.byte	0x04, 0x17
        /*002a*/ 	.short	(.L_611 - .L_610)
.L_610:
        /*002c*/ 	.word	0x00000000
        /*0030*/ 	.short	0x0006
        /*0032*/ 	.short	0x0030
        /*0034*/ 	.byte	0x00, 0xf0, 0x05, 0x00


	//----- nvinfo : EIATTR_KPARAM_INFO
	.align		4
.L_611:
        /*0038*/ 	.byte	0x04, 0x17
        /*003a*/ 	.short	(.L_613 - .L_612)
.L_612:
        /*003c*/ 	.word	0x00000000
        /*0040*/ 	.short	0x0005
        /*0042*/ 	.short	0x0028
        /*0044*/ 	.byte	0x00, 0xf5, 0x21, 0x00


	//----- nvinfo : EIATTR_KPARAM_INFO
	.align		4
.L_613:
        /*0048*/ 	.byte	0x04, 0x17
        /*004a*/ 	.short	(.L_615 - .L_614)
.L_614:
        /*004c*/ 	.word	0x00000000
        /*0050*/ 	.short	0x0004
        /*0052*/ 	.short	0x0020
        /*0054*/ 	.byte	0x00, 0xf0, 0x21, 0x00


	//----- nvinfo : EIATTR_KPARAM_INFO
	.align		4
.L_615:
        /*0058*/ 	.byte	0x04, 0x17
        /*005a*/ 	.short	(.L_617 - .L_616)
.L_616:
        /*005c*/ 	.word	0x00000000
        /*0060*/ 	.short	0x0003
        /*0062*/ 	.short	0x0018
        /*0064*/ 	.byte	0x00, 0xf0, 0x21, 0x00


	//----- nvinfo : EIATTR_KPARAM_INFO
	.align		4
.L_617:
        /*0068*/ 	.byte	0x04, 0x17
        /*006a*/ 	.short	(.L_619 - .L_618)
.L_618:
        /*006c*/ 	.word	0x00000000
        /*0070*/ 	.short	0x0002
        /*0072*/ 	.short	0x0010
        /*0074*/ 	.byte	0x00, 0xf5, 0x21, 0x00


	//----- nvinfo : EIATTR_KPARAM_INFO
	.align		4
.L_619:
        /*0078*/ 	.byte	0x04, 0x17
        /*007a*/ 	.short	(.L_621 - .L_620)
.L_620:
        /*007c*/ 	.word	0x00000000
        /*0080*/ 	.short	0x0001
        /*0082*/ 	.short	0x0008
        /*0084*/ 	.byte	0x00, 0xf0, 0x21, 0x00


	//----- nvinfo : EIATTR_KPARAM_INFO
	.align		4
.L_621:
        /*0088*/ 	.byte	0x04, 0x17
        /*008a*/ 	.short	(.L_623 - .L_622)
.L_622:
        /*008c*/ 	.word	0x00000000
        /*0090*/ 	.short	0x0000
        /*0092*/ 	.short	0x0000
        /*0094*/ 	.byte	0x00, 0xf0, 0x05, 0x00


	//----- nvinfo : EIATTR_SPARSE_MMA_MASK
	.align		4
.L_623:
        /*0098*/ 	.byte	0x03, 0x50
        /*009a*/ 	.short	0x0000


	//----- nvinfo : EIATTR_MAXREG_COUNT
	.align		4
        /*009c*/ 	.byte	0x03, 0x1b
        /*009e*/ 	.short	0x00ff


	//----- nvinfo : EIATTR_MERCURY_ISA_VERSION
	.align		4
        /*00a0*/ 	.byte	0x03, 0x5f
        /*00a2*/ 	.short	0x0101


	//----- nvinfo : EIATTR_VRC_CTA_INIT_COUNT
	.align		4
        /*00a4*/ 	.byte	0x02, 0x4a
	.zero		1
	.zero		1


	//----- nvinfo : EIATTR_EXIT_INSTR_OFFSETS
	.align		4
        /*00a8*/ 	.byte	0x04, 0x1c
        /*00aa*/ 	.short	(.L_625 - .L_624)


	//   ....[0]....
.L_624:
        /*00ac*/ 	.word	0x00000080


	//   ....[1]....
        /*00b0*/ 	.word	0x000003d0


	//   ....[2]....
        /*00b4*/ 	.word	0x00000c30


	//----- nvinfo : EIATTR_CRS_STACK_SIZE
	.align		4
.L_625:
        /*00b8*/ 	.byte	0x04, 0x1e
        /*00ba*/ 	.short	(.L_627 - .L_626)
.L_626:
        /*00bc*/ 	.word	0x00000000


	//----- nvinfo : EIATTR_CBANK_PARAM_SIZE
	.align		4
.L_627:
        /*00c0*/ 	.byte	0x03, 0x19
        /*00c2*/ 	.short	0x0044


	//----- nvinfo : EIATTR_PARAM_CBANK
	.align		4
        /*00c4*/ 	.byte	0x04, 0x0a
        /*00c6*/ 	.short	(.L_629 - .L_628)
	.align		4
.L_628:
        /*00c8*/ 	.word	index@(.nv.constant0._ZN3cub18CUB_300001_SM_10006detail10merge_sort30DeviceMergeSortPartitionKernelIN6thrust24THRUST_300001_SM_1000_NS10device_ptrIiEEm4cmpiiEEvbT_PT2_T0_SC_PSC_T1_SC_i)
        /*00cc*/ 	.short	0x0380
        /*00ce*/ 	.short	0x0044


	//----- nvinfo : EIATTR_SW_WAR
	.align		4
.L_629:
        /*00d0*/ 	.byte	0x04, 0x36
        /*00d2*/ 	.short	(.L_631 - .L_630)
.L_630:
        /*00d4*/ 	.word	0x00000008
.L_631:


//--------------------- .nv.info._ZN3cub18CUB_300001_SM_10006detail10merge_sort30DeviceMergeSortBlockSortKernelINS2_10policy_hubIN6thrust24THRUST_300001_SM_1000_NS10device_ptrIiEEE9Policy600ES8_PNS0_8NullTypeES8_SC_m4cmpiiSB_EEvbT0_T1_T2_T3_T4_PT6_PT7_T5_NS1_7vsmem_tE --------------------------
	.section	.nv.info._ZN3cub18CUB_300001_SM_10006detail10merge_sort30DeviceMergeSortBlockSortKernelINS2_10policy_hubIN6thrust24THRUST_300001_SM_1000_NS10device_ptrIiEEE9Policy600ES8_PNS0_8NullTypeES8_SC_m4cmpiiSB_EEvbT0_T1_T2_T3_T4_PT6_PT7_T5_NS1_7vsmem_tE,"",@"SHT_CUDA_INFO"
	.sectionflags	@""
	.align	4


	//----- nvinfo : EIATTR_CUDA_API_VERSION
	.align		4
        /*0000*/ 	.byte	0x04, 0x37
        /*0002*/ 	.short	(.L_633 - .L_632)
.L_632:
        /*0004*/ 	.word	0x00000082


	//----- nvinfo : EIATTR_KPARAM_INFO
	.align		4
.L_633:
        /*0008*/ 	.byte	0x04, 0x17
        /*000a*/ 	.short	(.L_635 - .L_634)
.L_634:
        /*000c*/ 	.word	0x00000000
        /*0010*/ 	.short	0x0009
        /*0012*/ 	.short	0x0048
        /*0014*/ 	.byte	0x00, 0xf0, 0x21, 0x00


	//----- nvinfo : EIATTR_KPARAM_INFO
	.align		4
.L_635:
        /*0018*/ 	.byte	0x04, 0x17
        /*001a*/ 	.short	(.L_637 - .L_636)
.L_636:
        /*001c*/ 	.word	0x00000000
        /*0020*/ 	.short	0x0008
        /*0022*/ 	.short	0x0040
        /*0024*/ 	.byte	0x00, 0xf0, 0x05, 0x00


	//----- nvinfo : EIATTR_KPARAM_INFO
	.align		4
.L_637:
        /*0028*/ 	.byte	0x04, 0x17
        /*002a*/ 	.short	(.L_639 - .L_638)
.L_638:
        /*002c*/ 	.word	0x00000000
        /*0030*/ 	.short	0x0007
        /*0032*/ 	.short	0x0038
        /*0034*/ 	.byte	0x00, 0xf5, 0x21, 0x00


	//----- nvinfo : EIATTR_KPARAM_INFO
	.align		4
.L_639:
        /*0038*/ 	.byte	0x04, 0x17
        /*003a*/ 	.short	(.L_641 - .L_640)
.L_640:
        /*003c*/ 	.word	0x00000000
        /*0040*/ 	.short	0x0006
        /*0042*/ 	.short	0x0030
        /*0044*/ 	.byte	0x00, 0xf5, 0x21, 0x00


	//----- nvinfo : EIATTR_KPARAM_INFO
	.align		4
.L_641:
        /*0048*/ 	.byte	0x04, 0x17
        /*004a*/ 	.short	(.L_643 - .L_642)
.L_642:
        /*004c*/ 	.word	0x00000000
        /*0050*/ 	.short	0x0005
        /*0052*/ 	.short	0x0028
        /*0054*/ 	.byte	0x00, 0xf0, 0x21, 0x00


	//----- nvinfo : EIATTR_KPARAM_INFO
	.align		4
.L_643:
        /*0058*/ 	.byte	0x04, 0x17
        /*005a*/ 	.short	(.L_645 - .L_644)
.L_644:
        /*005c*/ 	.word	0x00000000
        /*0060*/ 	.short	0x0004
        /*0062*/ 	.short	0x0020
        /*0064*/ 	.byte	0x00, 0xf5, 0x21, 0x00


	//----- nvinfo : EIATTR_KPARAM_INFO
	.align		4
.L_645:
        /*0068*/ 	.byte	0x04, 0x17
        /*006a*/ 	.short	(.L_647 - .L_646)
.L_646:
        /*006c*/ 	.word	0x00000000
        /*0070*/ 	.short	0x0003
        /*0072*/ 	.short	0x0018
        /*0074*/ 	.byte	0x00, 0xf0, 0x21, 0x00


	//----- nvinfo : EIATTR_KPARAM_INFO
	.align		4
.L_647:
        /*0078*/ 	.byte	0x04, 0x17
        /*007a*/ 	.short	(.L_649 - .L_648)
.L_648:
        /*007c*/ 	.word	0x00000000
        /*0080*/ 	.short	0x0002
        /*0082*/ 	.short	0x0010
        /*0084*/ 	.byte	0x00, 0xf5, 0x21, 0x00


	//----- nvinfo : EIATTR_KPARAM_INFO
	.align		4
.L_649:
        /*0088*/ 	.byte	0x04, 0x17
        /*008a*/ 	.short	(.L_651 - .L_650)
.L_650:
        /*008c*/ 	.word	0x00000000
        /*0090*/ 	.short	0x0001
        /*0092*/ 	.short	0x0008
        /*0094*/ 	.byte	0x00, 0xf0, 0x21, 0x00


	//----- nvinfo : EIATTR_KPARAM_INFO
	.align		4
.L_651:
        /*0098*/ 	.byte	0x04, 0x17
        /*009a*/ 	.short	(.L_653 - .L_652)
.L_652:
        /*009c*/ 	.word	0x00000000
        /*00a0*/ 	.short	0x0000
        /*00a2*/ 	.short	0x0000
        /*00a4*/ 	.byte	0x00, 0xf0, 0x05, 0x00


	//----- nvinfo : EIATTR_SPARSE_MMA_MASK
	.align		4
.L_653:
        /*00a8*/ 	.byte	0x03, 0x50
        /*00aa*/ 	.short	0x0000


	//----- nvinfo : EIATTR_MAXREG_COUNT
	.align		4
        /*00ac*/ 	.byte	0x03, 0x1b
        /*00ae*/ 	.short	0x00ff


	//----- nvinfo : EIATTR_NUM_BARRIERS
	.align		4
        /*00b0*/ 	.byte	0x02, 0x4c
        /*00b2*/ 	.byte	0x01
	.zero		1


	//----- nvinfo : EIATTR_MERCURY_ISA_VERSION
	.align		4
        /*00b4*/ 	.byte	0x03, 0x5f
        /*00b6*/ 	.short	0x0101


	//----- nvinfo : EIATTR_COOP_GROUP_MASK_REGIDS
	.align		4
        /*00b8*/ 	.byte	0x04, 0x29
        /*00ba*/ 	.short	(.L_655 - .L_654)


	//   ....[0]....
.L_654:
        /*00bc*/ 	.word	0xffffffff


	//   ....[1]....
        /*00c0*/ 	.word	0xffffffff


	//   ....[2]....
        /*00c4*/ 	.word	0xffffffff


	//   ....[3]....
        /*00c8*/ 	.word	0xffffffff


	//   ....[4]....
        /*00cc*/ 	.word	0xffffffff


	//   ....[5]....
        /*00d0*/ 	.word	0xffffffff


	//----- nvinfo : EIATTR_COOP_GROUP_INSTR_OFFSETS
	.align		4
.L_655:
        /*00d4*/ 	.byte	0x04, 0x28
        /*00d6*/ 	.short	(.L_657 - .L_656)


	//   ....[0]....
.L_656:
        /*00d8*/ 	.word	0x00000400


	//   ....[1]....
        /*00dc*/ 	.word	0x00005f30


	//   ....[2]....
        /*00e0*/ 	.word	0x000062b0


	//   ....[3]....
        /*00e4*/ 	.word	0x000070f0


	//   ....[4]....
        /*00e8*/ 	.word	0x0000d5c0


	//   ....[5]....
        /*00ec*/ 	.word	0x0000dc00


	//----- nvinfo : EIATTR_VRC_CTA_INIT_COUNT
	.align		4
.L_657:
        /*00f0*/ 	.byte	0x02, 0x4a
	.zero		1
	.zero		1


	//----- nvinfo : EIATTR_EXIT_INSTR_OFFSETS
	.align		4
        /*00f4*/ 	.byte	0x04, 0x1c
        /*00f6*/ 	.short	(.L_659 - .L_658)


	//   ....[0]....
.L_658:
        /*00f8*/ 	.word	0x00006160


	//   ....[1]....
        /*00fc*/ 	.word	0x000064e0


	//   ....[2]....
        /*0100*/ 	.word	0x0000da90


	//   ....[3]....
        /*0104*/ 	.word	0x0000dab0


	//   ....[4]....
        /*0108*/ 	.word	0x0000e560


	//   ....[5]....
        /*010c*/ 	.word	0x0000e5d0


	//----- nvinfo : EIATTR_MAX_THREADS
	.align		4
.L_659:
        /*0110*/ 	.byte	0x04, 0x05
        /*0112*/ 	.short	(.L_661 - .L_660)
.L_660:
        /*0114*/ 	.word	0x00000100
        /*0118*/ 	.word	0x00000001
        /*011c*/ 	.word	0x00000001


	//----- nvinfo : EIATTR_CRS_STACK_SIZE
	.align		4
.L_661:
        /*0120*/ 	.byte	0x04, 0x1e
        /*0122*/ 	.short	(.L_663 - .L_662)
.L_662:
        /*0124*/ 	.word	0x00000000


	//----- nvinfo : EIATTR_CBANK_PARAM_SIZE
	.align		4
.L_663:
        /*0128*/ 	.byte	0x03, 0x19
        /*012a*/ 	.short	0x0050


	//----- nvinfo : EIATTR_PARAM_CBANK
	.align		4
        /*012c*/ 	.byte	0x04, 0x0a
        /*012e*/ 	.short	(.L_665 - .L_664)
	.align		4
.L_664:
        /*0130*/ 	.word	index@(.nv.constant0._ZN3cub18CUB_300001_SM_10006detail10merge_sort30DeviceMergeSortBlockSortKernelINS2_10policy_hubIN6thrust24THRUST_300001_SM_1000_NS10device_ptrIiEEE9Policy600ES8_PNS0_8NullTypeES8_SC_m4cmpiiSB_EEvbT0_T1_T2_T3_T4_PT6_PT7_T5_NS1_7vsmem_tE)
        /*0134*/ 	.short	0x0380
        /*0136*/ 	.short	0x0050


	//----- nvinfo : EIATTR_SW_WAR
	.align		4
.L_665:
        /*0138*/ 	.byte	0x04, 0x36
        /*013a*/ 	.short	(.L_667 - .L_666)
.L_666:
        /*013c*/ 	.word	0x00000008
.L_667:


//--------------------- .nv.info._ZN3cub18CUB_300001_SM_10006detail10merge_sort26DeviceMergeSortMergeKernelINS2_10policy_hubIN6thrust24THRUST_300001_SM_1000_NS10device_ptrIiEEE9Policy600ES8_PNS0_8NullTypeES8_SC_j4cmpiiSB_EEvbT2_T3_T4_PT6_PT7_T5_PSG_SG_NS1_7vsmem_tE --------------------------
	.section	.nv.info._ZN3cub18CUB_300001_SM_10006detail10merge_sort26DeviceMergeSortMergeKernelINS2_10policy_hubIN6thrust24THRUST_300001_SM_1000_NS10device_ptrIiEEE9Policy600ES8_PNS0_8NullTypeES8_SC_j4cmpiiSB_EEvbT2_T3_T4_PT6_PT7_T5_PSG_SG_NS1_7vsmem_tE,"",@"SHT_CUDA_INFO"
	.sectionflags	@""
	.align	4


	//----- nvinfo : EIATTR_CUDA_API_VERSION
	.align		4
        /*0000*/ 	.byte	0x04, 0x37
        /*0002*/ 	.short	(.L_669 - .L_668)
.L_668:
        /*0004*/ 	.word	0x00000082


	//----- nvinfo : EIATTR_KPARAM_INFO
	.align		4
.L_669:
        /*0008*/ 	.byte	0x04, 0x17
        /*000a*/ 	.short	(.L_671 - .L_670)
.L_670:
        /*000c*/ 	.word	0x00000000
        /*0010*/ 	.short	0x0009
        /*0012*/ 	.short	0x0048
        /*0014*/ 	.byte	0x00, 0xf0, 0x21, 0x00


	//----- nvinfo : EIATTR_KPARAM_INFO
	.align		4
.L_671:
        /*0018*/ 	.byte	0x04, 0x17
        /*001a*/ 	.short	(.L_673 - .L_672)
.L_672:
        /*001c*/ 	.word	0x00000000
        /*0020*/ 	.short	0x0008
        /*0022*/ 	.short	0x0040
        /*0024*/ 	.byte	0x00, 0xf0, 0x11, 0x00


	//----- nvinfo : EIATTR_KPARAM_INFO
	.align		4
.L_673:
        /*0028*/ 	.byte	0x04, 0x17
        /*002a*/ 	.short	(.L_675 - .L_674)
.L_674:
        /*002c*/ 	.word	0x00000000
        /*0030*/ 	.short	0x0007
        /*0032*/ 	.short	0x0038
        /*0034*/ 	.byte	0x00, 0xf5, 0x21, 0x00


	//----- nvinfo : EIATTR_KPARAM_INFO
	.align		4
.L_675:
        /*0038*/ 	.byte	0x04, 0x17
        /*003a*/ 	.short	(.L_677 - .L_676)
.L_676:
        /*003c*/ 	.word	0x00000000
        /*0040*/ 	.short	0x0006
        /*0042*/ 	.short	0x0030
        /*0044*/ 	.byte	0x00, 0xf0, 0x05, 0x00


	//----- nvinfo : EIATTR_KPARAM_INFO
	.align		4
.L_677:
        /*0048*/ 	.byte	0x04, 0x17
        /*004a*/ 	.short	(.L_679 - .L_678)
.L_678:
        /*004c*/ 	.word	0x00000000
        /*0050*/ 	.short	0x0005
        /*0052*/ 	.short	0x0028
        /*0054*/ 	.byte	0x00, 0xf5, 0x21, 0x00


	//----- nvinfo : EIATTR_KPARAM_INFO
	.align		4
.L_679:
        /*0058*/ 	.byte	0x04, 0x17
        /*005a*/ 	.short	(.L_681 - .L_680)
.L_680:
        /*005c*/ 	.word	0x00000000
        /*0060*/ 	.short	0x0004
        /*0062*/ 	.short	0x0020
        /*0064*/ 	.byte	0x00, 0xf5, 0x21, 0x00


	//----- nvinfo : EIATTR_KPARAM_INFO
	.align		4
.L_681:
        /*0068*/ 	.byte	0x04, 0x17
        /*006a*/ 	.short	(.L_683 - .L_682)
.L_682:
        /*006c*/ 	.word	0x00000000
        /*0070*/ 	.short	0x0003
        /*0072*/ 	.short	0x0018
        /*0074*/ 	.byte	0x00, 0xf0, 0x11, 0x00


	//----- nvinfo : EIATTR_KPARAM_INFO
	.align		4
.L_683:
        /*0078*/ 	.byte	0x04, 0x17
        /*007a*/ 	.short	(.L_685 - .L_684)
.L_684:
        /*007c*/ 	.word	0x00000000
        /*0080*/ 	.short	0x0002
        /*0082*/ 	.short	0x0010
        /*0084*/ 	.byte	0x00, 0xf5, 0x21, 0x00


	//----- nvinfo : EIATTR_KPARAM_INFO
	.align		4
.L_685:
        /*0088*/ 	.byte	0x04, 0x17
        /*008a*/ 	.short	(.L_687 - .L_686)
.L_686:
        /*008c*/ 	.word	0x00000000
        /*0090*/ 	.short	0x0001
        /*0092*/ 	.short	0x0008
        /*0094*/ 	.byte	0x00, 0xf0, 0x21, 0x00


	//----- nvinfo : EIATTR_KPARAM_INFO
	.align		4
.L_687:
        /*0098*/ 	.byte	0x04, 0x17
        /*009a*/ 	.short	(.L_689 - .L_688)
.L_688:
        /*009c*/ 	.word	0x00000000
        /*00a0*/ 	.short	0x0000
        /*00a2*/ 	.short	0x0000
        /*00a4*/ 	.byte	0x00, 0xf0, 0x05, 0x00


	//----- nvinfo : EIATTR_SPARSE_MMA_MASK
	.align		4
.L_689:
        /*00a8*/ 	.byte	0x03, 0x50
        /*00aa*/ 	.short	0x0000


	//----- nvinfo : EIATTR_MAXREG_COUNT
	.align		4
        /*00ac*/ 	.byte	0x03, 0x1b
        /*00ae*/ 	.short	0x00ff


	//----- nvinfo : EIATTR_NUM_BARRIERS
	.align		4
        /*00b0*/ 	.byte	0x02, 0x4c
        /*00b2*/ 	.byte	0x01
	.zero		1


	//----- nvinfo : EIATTR_MERCURY_ISA_VERSION
	.align		4
        /*00b4*/ 	.byte	0x03, 0x5f
        /*00b6*/ 	.short	0x0101


	//----- nvinfo : EIATTR_COOP_GROUP_MASK_REGIDS
	.align		4
        /*00b8*/ 	.byte	0x04, 0x29
        /*00ba*/ 	.short	(.L_691 - .L_690)


	//   ....[0]....
.L_690:
        /*00bc*/ 	.word	0xffffffff


	//   ....[1]....
        /*00c0*/ 	.word	0xffffffff


	//   ....[2]....
        /*00c4*/ 	.word	0xffffffff


	//   ....[3]....
        /*00c8*/ 	.word	0xffffffff


	//----- nvinfo : EIATTR_COOP_GROUP_INSTR_OFFSETS
	.align		4
.L_691:
        /*00cc*/ 	.byte	0x04, 0x28
        /*00ce*/ 	.short	(.L_693 - .L_692)


	//   ....[0]....
.L_692:
        /*00d0*/ 	.word	0x000032d0


	//   ....[1]....
        /*00d4*/ 	.word	0x00003720


	//   ....[2]....
        /*00d8*/ 	.word	0x00007200


	//   ....[3]....
        /*00dc*/ 	.word	0x000078d0


	//----- nvinfo : EIATTR_VRC_CTA_INIT_COUNT
	.align		4
.L_693:
        /*00e0*/ 	.byte	0x02, 0x4a
	.zero		1
	.zero		1


	//----- nvinfo : EIATTR_EXIT_INSTR_OFFSETS
	.align		4
        /*00e4*/ 	.byte	0x04, 0x1c
        /*00e6*/ 	.short	(.L_695 - .L_694)


	//   ....[0]....
.L_694:
        /*00e8*/ 	.word	0x00003520


	//   ....[1]....
        /*00ec*/ 	.word	0x00003970


	//   ....[2]....
        /*00f0*/ 	.word	0x00007690


	//   ....[3]....
        /*00f4*/ 	.word	0x000076b0


	//   ....[4]....
        /*00f8*/ 	.word	0x00007d60


	//   ....[5]....
        /*00fc*/ 	.word	0x00007d80


	//----- nvinfo : EIATTR_MAX_THREADS
	.align		4
.L_695:
        /*0100*/ 	.byte	0x04, 0x05
        /*0102*/ 	.short	(.L_697 - .L_696)
.L_696:
        /*0104*/ 	.word	0x00000100
        /*0108*/ 	.word	0x00000001
        /*010c*/ 	.word	0x00000001


	//----- nvinfo : EIATTR_CRS_STACK_SIZE
	.align		4
.L_697:
        /*0110*/ 	.byte	0x04, 0x1e
        /*0112*/ 	.short	(.L_699 - .L_698)
.L_698:
        /*0114*/ 	.word	0x00000000


	//----- nvinfo : EIATTR_CBANK_PARAM_SIZE
	.align		4
.L_699:
        /*0118*/ 	.byte	0x03, 0x19
        /*011a*/ 	.short	0x0050


	//----- nvinfo : EIATTR_PARAM_CBANK
	.align		4
        /*011c*/ 	.byte	0x04, 0x0a
        /*011e*/ 	.short	(.L_701 - .L_700)
	.align		4
.L_700:
        /*0120*/ 	.word	index@(.nv.constant0._ZN3cub18CUB_300001_SM_10006detail10merge_sort26DeviceMergeSortMergeKernelINS2_10policy_hubIN6thrust24THRUST_300001_SM_1000_NS10device_ptrIiEEE9Policy600ES8_PNS0_8NullTypeES8_SC_j4cmpiiSB_EEvbT2_T3_T4_PT6_PT7_T5_PSG_SG_NS1_7vsmem_tE)
        /*0124*/ 	.short	0x0380
        /*0126*/ 	.short	0x0050


	//----- nvinfo : EIATTR_SW_WAR
	.align		4
.L_701:
        /*0128*/ 	.byte	0x04, 0x36
        /*012a*/ 	.short	(.L_703 - .L_702)
.L_702:
        /*012c*/ 	.word	0x00000008
.L_703:


//--------------------- .nv.info._ZN3cub18CUB_300001_SM_10006detail10merge_sort30DeviceMergeSortPartitionKernelIN6thrust24THRUST_300001_SM_1000_NS10device_ptrIiEEj4cmpiiEEvbT_PT2_T0_SC_PSC_T1_SC_i --------------------------
	.section	.nv.info._ZN3cub18CUB_300001_SM_10006detail10merge_sort30DeviceMergeSortPartitionKernelIN6thrust24THRUST_300001_SM_1000_NS10device_ptrIiEEj4cmpiiEEvbT_PT2_T0_SC_PSC_T1_SC_i,"",@"SHT_CUDA_INFO"
	.sectionflags	@""
	.align	4


	//----- nvinfo : EIATTR_CUDA_API_VERSION
	.align		4
        /*0000*/ 	.byte	0x04, 0x37
        /*0002*/ 	.short	(.L_705 - .L_704)
.L_704:
        /*0004*/ 	.word	0x00000082


	//----- nvinfo : EIATTR_KPARAM_INFO
	.align		4
.L_705:
        /*0008*/ 	.byte	0x04, 0x17
        /*000a*/ 	.short	(.L_707 - .L_706)
.L_706:
        /*000c*/ 	.word	0x00000000
        /*0010*/ 	.short	0x0008
        /*0012*/ 	.short	0x0030
        /*0014*/ 	.byte	0x00, 0xf0, 0x11, 0x00


	//----- nvinfo : EIATTR_KPARAM_INFO
	.align		4
.L_707:
        /*0018*/ 	.byte	0x04, 0x17
        /*001a*/ 	.short	(.L_709 - .L_708)
.L_708:
        /*001c*/ 	.word	0x00000000
        /*0020*/ 	.short	0x0007
        /*0022*/ 	.short	0x002c
        /*0024*/ 	.byte	0x00, 0xf0, 0x11, 0x00


	//----- nvinfo : EIATTR_KPARAM_INFO
	.align		4
.L_709:
        /*0028*/ 	.byte	0x04, 0x17
        /*002a*/ 	.short	(.L_711 - .L_710)
.L_710:
        /*002c*/ 	.word	0x00000000
        /*0030*/ 	.short	0x0006
        /*0032*/ 	.short	0x0028
        /*0034*/ 	.byte	0x00, 0xf0, 0x05, 0x00


	//----- nvinfo : EIATTR_KPARAM_INFO
	.align		4
.L_711:
        /*0038*/ 	.byte	0x04, 0x17
        /*003a*/ 	.short	(.L_713 - .L_712)
.L_712:
        /*003c*/ 	.word	0x00000000
        /*0040*/ 	.short	0x0005
        /*0042*/ 	.short	0x0020
        /*0044*/ 	.byte	0x00, 0xf5, 0x21, 0x00


	//----- nvinfo : EIATTR_KPARAM_INFO
	.align		4
.L_713:
        /*0048*/ 	.byte	0x04, 0x17
        /*004a*/ 	.short	(.L_715 - .L_714)
.L_714:
        /*004c*/ 	.word	0x00000000
        /*0050*/ 	.short	0x0004
        /*0052*/ 	.short	0x001c
        /*0054*/ 	.byte	0x00, 0xf0, 0x11, 0x00


	//----- nvinfo : EIATTR_KPARAM_INFO
	.align		4
.L_715:
        /*0058*/ 	.byte	0x04, 0x17
        /*005a*/ 	.short	(.L_717 - .L_716)
.L_716:
        /*005c*/ 	.word	0x00000000
        /*0060*/ 	.short	0x0003
        /*0062*/ 	.short	0x0018
        /*0064*/ 	.byte	0x00, 0xf0, 0x11, 0x00


	//----- nvinfo : EIATTR_KPARAM_INFO
	.align		4
.L_717:
        /*0068*/ 	.byte	0x04, 0x17
        /*006a*/ 	.short	(.L_719 - .L_718)
.L_718:
        /*006c*/ 	.word	0x00000000
        /*0070*/ 	.short	0x0002
        /*0072*/ 	.short	0x0010
        /*0074*/ 	.byte	0x00, 0xf5, 0x21, 0x00


	//----- nvinfo : EIATTR_KPARAM_INFO
	.align		4
.L_719:
        /*0078*/ 	.byte	0x04, 0x17
        /*007a*/ 	.short	(.L_721 - .L_720)
.L_720:
        /*007c*/ 	.word	0x00000000
        /*0080*/ 	.short	0x0001
        /*0082*/ 	.short	0x0008
        /*0084*/ 	.byte	0x00, 0xf0, 0x21, 0x00


	//----- nvinfo : EIATTR_KPARAM_INFO
	.align		4
.L_721:
        /*0088*/ 	.byte	0x04, 0x17
        /*008a*/ 	.short	(.L_723 - .L_722)
.L_722:
        /*008c*/ 	.word	0x00000000
        /*0090*/ 	.short	0x0000
        /*0092*/ 	.short	0x0000
        /*0094*/ 	.byte	0x00, 0xf0, 0x05, 0x00


	//----- nvinfo : EIATTR_SPARSE_MMA_MASK
	.align		4
.L_723:
        /*0098*/ 	.byte	0x03, 0x50
        /*009a*/ 	.short	0x0000


	//----- nvinfo : EIATTR_MAXREG_COUNT
	.align		4
        /*009c*/ 	.byte	0x03, 0x1b
        /*009e*/ 	.short	0x00ff


	//----- nvinfo : EIATTR_MERCURY_ISA_VERSION
	.align		4
        /*00a0*/ 	.byte	0x03, 0x5f
        /*00a2*/ 	.short	0x0101


	//----- nvinfo : EIATTR_VRC_CTA_INIT_COUNT
	.align		4
        /*00a4*/ 	.byte	0x02, 0x4a
	.zero		1
	.zero		1


	//----- nvinfo : EIATTR_EXIT_INSTR_OFFSETS
	.align		4
        /*00a8*/ 	.byte	0x04, 0x1c
        /*00aa*/ 	.short	(.L_725 - .L_724)


	//   ....[0]....
.L_724:
        /*00ac*/ 	.word	0x00000070


	//   ....[1]....
        /*00b0*/ 	.word	0x000001e0


	//   ....[2]....
        /*00b4*/ 	.word	0x00000720


	//----- nvinfo : EIATTR_CRS_STACK_SIZE
	.align		4
.L_725:
        /*00b8*/ 	.byte	0x04, 0x1e
        /*00ba*/ 	.short	(.L_727 - .L_726)
.L_726:
        /*00bc*/ 	.word	0x00000000


	//----- nvinfo : EIATTR_CBANK_PARAM_SIZE
	.align		4
.L_727:
        /*00c0*/ 	.byte	0x03, 0x19
        /*00c2*/ 	.short	0x0034


	//----- nvinfo : EIATTR_PARAM_CBANK
	.align		4
        /*00c4*/ 	.byte	0x04, 0x0a
        /*00c6*/ 	.short	(.L_729 - .L_728)
	.align		4
.L_728:
        /*00c8*/ 	.word	index@(.nv.constant0._ZN3cub18CUB_300001_SM_10006detail10merge_sort30DeviceMergeSortPartitionKernelIN6thrust24THRUST_300001_SM_1000_NS10device_ptrIiEEj4cmpiiEEvbT_PT2_T0_SC_PSC_T1_SC_i)
        /*00cc*/ 	.short	0x0380
        /*00ce*/ 	.short	0x0034


	//----- nvinfo : EIATTR_SW_WAR
	.align		4
.L_729:
        /*00d0*/ 	.byte	0x04, 0x36
        /*00d2*/ 	.short	(.L_731 - .L_730)
.L_730:
        /*00d4*/ 	.word	0x00000008
.L_731:


//--------------------- .nv.info._ZN3cub18CUB_300001_SM_10006detail10merge_sort30DeviceMergeSortBlockSortKernelINS2_10policy_hubIN6thrust24THRUST_300001_SM_1000_NS10device_ptrIiEEE9Policy600ES8_PNS0_8NullTypeES8_SC_j4cmpiiSB_EEvbT0_T1_T2_T3_T4_PT6_PT7_T5_NS1_7vsmem_tE --------------------------
	.section	.nv.info._ZN3cub18CUB_300001_SM_10006detail10merge_sort30DeviceMergeSortBlockSortKernelINS2_10policy_hubIN6thrust24THRUST_300001_SM_1000_NS10device_ptrIiEEE9Policy600ES8_PNS0_8NullTypeES8_SC_j4cmpiiSB_EEvbT0_T1_T2_T3_T4_PT6_PT7_T5_NS1_7vsmem_tE,"",@"SHT_CUDA_INFO"
	.sectionflags	@""
	.align	4


	//----- nvinfo : EIATTR_CUDA_API_VERSION
	.align		4
        /*0000*/ 	.byte	0x04, 0x37
        /*0002*/ 	.short	(.L_733 - .L_732)
.L_732:
        /*0004*/ 	.word	0x00000082


	//----- nvinfo : EIATTR_KPARAM_INFO
	.align		4
.L_733:
        /*0008*/ 	.byte	0x04, 0x17
        /*000a*/ 	.short	(.L_735 - .L_734)
.L_734:
        /*000c*/ 	.word	0x00000000
        /*0010*/ 	.short	0x0009
        /*0012*/ 	.short	0x0048
        /*0014*/ 	.byte	0x00, 0xf0, 0x21, 0x00


	//----- nvinfo : EIATTR_KPARAM_INFO
	.align		4
.L_735:
        /*0018*/ 	.byte	0x04, 0x17
        /*001a*/ 	.short	(.L_737 - .L_736)
.L_736:
        /*001c*/ 	.word	0x00000000
        /*0020*/ 	.short	0x0008
        /*0022*/ 	.short	0x0040
        /*0024*/ 	.byte	0x00, 0xf0, 0x05, 0x00


	//----- nvinfo : EIATTR_KPARAM_INFO
	.align		4
.L_737:
        /*0028*/ 	.byte	0x04, 0x17
        /*002a*/ 	.short	(.L_739 - .L_738)
.L_738:
        /*002c*/ 	.word	0x00000000
        /*0030*/ 	.short	0x0007
        /*0032*/ 	.short	0x0038
        /*0034*/ 	.byte	0x00, 0xf5, 0x21, 0x00


	//----- nvinfo : EIATTR_KPARAM_INFO
	.align		4
.L_739:
        /*0038*/ 	.byte	0x04, 0x17
        /*003a*/ 	.short	(.L_741 - .L_740)
.L_740:
        /*003c*/ 	.word	0x00000000
        /*0040*/ 	.short	0x0006
        /*0042*/ 	.short	0x0030
        /*0044*/ 	.byte	0x00, 0xf5, 0x21, 0x00


	//----- nvinfo : EIATTR_KPARAM_INFO
	.align		4
.L_741:
        /*0048*/ 	.byte	0x04, 0x17
        /*004a*/ 	.short	(.L_743 - .L_742)
.L_742:
        /*004c*/ 	.word	0x00000000
        /*0050*/ 	.short	0x0005
        /*0052*/ 	.short	0x0028
        /*0054*/ 	.byte	0x00, 0xf0, 0x11, 0x00


	//----- nvinfo : EIATTR_KPARAM_INFO
	.align		4
.L_743:
        /*0058*/ 	.byte	0x04, 0x17
        /*005a*/ 	.short	(.L_745 - .L_744)
.L_744:
        /*005c*/ 	.word	0x00000000
        /*0060*/ 	.short	0x0004
        /*0062*/ 	.short	0x0020
        /*0064*/ 	.byte	0x00, 0xf5, 0x21, 0x00


	//----- nvinfo : EIATTR_KPARAM_INFO
	.align		4
.L_745:
        /*0068*/ 	.byte	0x04, 0x17
        /*006a*/ 	.short	(.L_747 - .L_746)
.L_746:
        /*006c*/ 	.word	0x00000000
        /*0070*/ 	.short	0x0003
        /*0072*/ 	.short	0x0018
        /*0074*/ 	.byte	0x00, 0xf0, 0x21, 0x00


	//----- nvinfo : EIATTR_KPARAM_INFO
	.align		4
.L_747:
        /*0078*/ 	.byte	0x04, 0x17
        /*007a*/ 	.short	(.L_749 - .L_748)
.L_748:
        /*007c*/ 	.word	0x00000000
        /*0080*/ 	.short	0x0002
        /*0082*/ 	.short	0x0010
        /*0084*/ 	.byte	0x00, 0xf5, 0x21, 0x00


	//----- nvinfo : EIATTR_KPARAM_INFO
	.align		4
.L_749:
        /*0088*/ 	.byte	0x04, 0x17
        /*008a*/ 	.short	(.L_751 - .L_750)
.L_750:
        /*008c*/ 	.word	0x00000000
        /*0090*/ 	.short	0x0001
        /*0092*/ 	.short	0x0008
        /*0094*/ 	.byte	0x00, 0xf0, 0x21, 0x00


	//----- nvinfo : EIATTR_KPARAM_INFO
	.align		4
.L_751:
        /*0098*/ 	.byte	0x04, 0x17
        /*009a*/ 	.short	(.L_753 - .L_752)
.L_752:
        /*009c*/ 	.word	0x00000000
        /*00a0*/ 	.short	0x0000
        /*00a2*/ 	.short	0x0000
        /*00a4*/ 	.byte	0x00, 0xf0, 0x05, 0x00


	//----- nvinfo : EIATTR_SPARSE_MMA_MASK
	.align		4
.L_753:
        /*00a8*/ 	.byte	0x03, 0x50
        /*00aa*/ 	.short	0x0000


	//----- nvinfo : EIATTR_MAXREG_COUNT
	.align		4
        /*00ac*/ 	.byte	0x03, 0x1b
        /*00ae*/ 	.short	0x00ff


	//----- nvinfo : EIATTR_NUM_BARRIERS
	.align		4
        /*00b0*/ 	.byte	0x02, 0x4c
        /*00b2*/ 	.byte	0x01
	.zero		1


	//----- nvinfo : EIATTR_MERCURY_ISA_VERSION
	.align		4
        /*00b4*/ 	.byte	0x03, 0x5f
        /*00b6*/ 	.short	0x0101


	//----- nvinfo : EIATTR_COOP_GROUP_MASK_REGIDS
	.align		4
        /*00b8*/ 	.byte	0x04, 0x29
        /*00ba*/ 	.short	(.L_755 - .L_754)


	//   ....[0]....
.L_754:
        /*00bc*/ 	.word	0xffffffff


	//   ....[1]....
        /*00c0*/ 	.word	0xffffffff


	//   ....[2]....
        /*00c4*/ 	.word	0xffffffff


	//   ....[3]....
        /*00c8*/ 	.word	0xffffffff


	//   ....[4]....
        /*00cc*/ 	.word	0xffffffff


	//   ....[5]....
        /*00d0*/ 	.word	0xffffffff


	//----- nvinfo : EIATTR_COOP_GROUP_INSTR_OFFSETS
	.align		4
.L_755:
        /*00d4*/ 	.byte	0x04, 0x28
        /*00d6*/ 	.short	(.L_757 - .L_756)


	//   ....[0]....
.L_756:
        /*00d8*/ 	.word	0x000003e0


	//   ....[1]....
        /*00dc*/ 	.word	0x00005f70


	//   ....[2]....
        /*00e0*/ 	.word	0x000062f0


	//   ....[3]....
        /*00e4*/ 	.word	0x000070f0


	//   ....[4]....
        /*00e8*/ 	.word	0x0000d560


	//   ....[5]....
        /*00ec*/ 	.word	0x0000dba0


	//----- nvinfo : EIATTR_VRC_CTA_INIT_COUNT
	.align		4
.L_757:
        /*00f0*/ 	.byte	0x02, 0x4a
	.zero		1
	.zero		1


	//----- nvinfo : EIATTR_EXIT_INSTR_OFFSETS
	.align		4
        /*00f4*/ 	.byte	0x04, 0x1c
        /*00f6*/ 	.short	(.L_759 - .L_758)


	//   ....[0]....
.L_758:
        /*00f8*/ 	.word	0x000061a0


	//   ....[1]....
        /*00fc*/ 	.word	0x00006520


	//   ....[2]....
        /*0100*/ 	.word	0x0000da50


	//   ....[3]....
        /*0104*/ 	.word	0x0000da70


	//   ....[4]....
        /*0108*/ 	.word	0x0000e520


	//   ....[5]....
        /*010c*/ 	.word	0x0000e590


	//----- nvinfo : EIATTR_MAX_THREADS
	.align		4
.L_759:
        /*0110*/ 	.byte	0x04, 0x05
        /*0112*/ 	.short	(.L_761 - .L_760)
.L_760:
        /*0114*/ 	.word	0x00000100
        /*0118*/ 	.word	0x00000001
        /*011c*/ 	.word	0x00000001


	//----- nvinfo : EIATTR_CRS_STACK_SIZE
	.align		4
.L_761:
        /*0120*/ 	.byte	0x04, 0x1e
        /*0122*/ 	.short	(.L_763 - .L_762)
.L_762:
        /*0124*/ 	.word	0x00000000


	//----- nvinfo : EIATTR_CBANK_PARAM_SIZE
	.align		4
.L_763:
        /*0128*/ 	.byte	0x03, 0x19
        /*012a*/ 	.short	0x0050


	//----- nvinfo : EIATTR_PARAM_CBANK
	.align		4
        /*012c*/ 	.byte	0x04, 0x0a
        /*012e*/ 	.short	(.L_765 - .L_764)
	.align		4
.L_764:
        /*0130*/ 	.word	index@(.nv.constant0._ZN3cub18CUB_300001_SM_10006detail10merge_sort30DeviceMergeSortBlockSortKernelINS2_10policy_hubIN6thrust24THRUST_300001_SM_1000_NS10device_ptrIiEEE9Policy600ES8_PNS0_8NullTypeES8_SC_j4cmpiiSB_EEvbT0_T1_T2_T3_T4_PT6_PT7_T5_NS1_7vsmem_tE)
        /*0134*/ 	.short	0x0380
        /*0136*/ 	.short	0x0050


	//----- nvinfo : EIATTR_SW_WAR
	.align		4
.L_765:
        /*0138*/ 	.byte	0x04, 0x36
        /*013a*/ 	.short	(.L_767 - .L_766)
.L_766:
        /*013c*/ 	.word	0x00000008
.L_767:


//--------------------- .nv.info._ZN3cub18CUB_300001_SM_10006detail8for_each13static_kernelINS2_12policy_hub_t12policy_500_tElN6thrust24THRUST_300001_SM_1000_NS8cuda_cub10__tabulate7functorINS7_10device_ptrIiEENS7_6system6detail7generic6detail22compute_sequence_valueIivEElEEEEvT0_T1_ --------------------------
	.section	.nv.info._ZN3cub18CUB_300001_SM_10006detail8for_each13static_kernelINS2_12policy_hub_t12policy_500_tElN6thrust24THRUST_300001_SM_1000_NS8cuda_cub10__tabulate7functorINS7_10device_ptrIiEENS7_6system6detail7generic6detail22compute_sequence_valueIivEElEEEEvT0_T1_,"",@"SHT_CUDA_INFO"
	.sectionflags	@""
	.align	4


	//----- nvinfo : EIATTR_CUDA_API_VERSION
	.align		4
        /*0000*/ 	.byte	0x04, 0x37
        /*0002*/ 	.short	(.L_769 - .L_768)
.L_768:
        /*0004*/ 	.word	0x00000082


	//----- nvinfo : EIATTR_KPARAM_INFO
	.align		4
.L_769:
        /*0008*/ 	.byte	0x04, 0x17
        /*000a*/ 	.short	(.L_771 - .L_770)
.L_770:
        /*000c*/ 	.word	0x00000000
        /*0010*/ 	.short	0x0001
        /*0012*/ 	.short	0x0008
        /*0014*/ 	.byte	0x00, 0xf0, 0x41, 0x00


	//----- nvinfo : EIATTR_KPARAM_INFO
	.align		4
.L_771:
        /*0018*/ 	.byte	0x04, 0x17
        /*001a*/ 	.short	(.L_773 - .L_772)
.L_772:
        /*001c*/ 	.word	0x00000000
        /*0020*/ 	.short	0x0000
        /*0022*/ 	.short	0x0000
        /*0024*/ 	.byte	0x00, 0xf0, 0x21, 0x00


	//----- nvinfo : EIATTR_SPARSE_MMA_MASK
	.align		4
.L_773:
        /*0028*/ 	.byte	0x03, 0x50
        /*002a*/ 	.short	0x0000


	//----- nvinfo : EIATTR_MAXREG_COUNT
	.align		4
        /*002c*/ 	.byte	0x03, 0x1b
        /*002e*/ 	.short	0x00ff


	//----- nvinfo : EIATTR_MERCURY_ISA_VERSION
	.align		4
        /*0030*/ 	.byte	0x03, 0x5f
        /*0032*/ 	.short	0x0101


	//----- nvinfo : EIATTR_VRC_CTA_INIT_COUNT
	.align		4
        /*0034*/ 	.byte	0x02, 0x4a
	.zero		1
	.zero		1


	//----- nvinfo : EIATTR_EXIT_INSTR_OFFSETS
	.align		4
        /*0038*/ 	.byte	0x04, 0x1c
        /*003a*/ 	.short	(.L_775 - .L_774)


	//   ....[0]....
.L_774:
        /*003c*/ 	.word	0x00000160


	//   ....[1]....
        /*0040*/ 	.word	0x000002b0


	//   ....[2]....
        /*0044*/ 	.word	0x00000340


	//----- nvinfo : EIATTR_MAX_THREADS
	.align		4
.L_775:
        /*0048*/ 	.byte	0x04, 0x05
        /*004a*/ 	.short	(.L_777 - .L_776)
.L_776:
        /*004c*/ 	.word	0x00000100
        /*0050*/ 	.word	0x00000001
        /*0054*/ 	.word	0x00000001


	//----- nvinfo : EIATTR_CRS_STACK_SIZE
	.align		4
.L_777:
        /*0058*/ 	.byte	0x04, 0x1e
        /*005a*/ 	.short	(.L_779 - .L_778)
.L_778:
        /*005c*/ 	.word	0x00000000


	//----- nvinfo : EIATTR_CBANK_PARAM_SIZE
	.align		4
.L_779:
        /*0060*/ 	.byte	0x03, 0x19
        /*0062*/ 	.short	0x0018


	//----- nvinfo : EIATTR_PARAM_CBANK
	.align		4
        /*0064*/ 	.byte	0x04, 0x0a
        /*0066*/ 	.short	(.L_781 - .L_780)
	.align		4
.L_780:
        /*0068*/ 	.word	index@(.nv.constant0._ZN3cub18CUB_300001_SM_10006detail8for_each13static_kernelINS2_12policy_hub_t12policy_500_tElN6thrust24THRUST_300001_SM_1000_NS8cuda_cub10__tabulate7functorINS7_10device_ptrIiEENS7_6system6detail7generic6detail22compute_sequence_valueIivEElEEEEvT0_T1_)
        /*006c*/ 	.short	0x0380
        /*006e*/ 	.short	0x0018


	//----- nvinfo : EIATTR_SW_WAR
	.align		4
.L_781:
        /*0070*/ 	.byte	0x04, 0x36
        /*0072*/ 	.short	(.L_783 - .L_782)
.L_782:
        /*0074*/ 	.word	0x00000008
.L_783:


//--------------------- .nv.info._ZN3cub18CUB_300001_SM_10006detail11EmptyKernelIvEEvv --------------------------
	.section	.nv.info._ZN3cub18CUB_300001_SM_10006detail11EmptyKernelIvEEvv,"",@"SHT_CUDA_INFO"
	.sectionflags	@""
	.align	4


	//----- nvinfo : EIATTR_CUDA_API_VERSION
	.align		4
        /*0000*/ 	.byte	0x04, 0x37
        /*0002*/ 	.short	(.L_785 - .L_784)
.L_784:
        /*0004*/ 	.word	0x00000082


	//----- nvinfo : EIATTR_SPARSE_MMA_MASK
	.align		4
.L_785:
        /*0008*/ 	.byte	0x03, 0x50
        /*000a*/ 	.short	0x0000


	//----- nvinfo : EIATTR_MAXREG_COUNT
	.align		4
        /*000c*/ 	.byte	0x03, 0x1b
        /*000e*/ 	.short	0x00ff


	//----- nvinfo : EIATTR_MERCURY_ISA_VERSION
	.align		4
        /*0010*/ 	.byte	0x03, 0x5f
        /*0012*/ 	.short	0x0101


	//----- nvinfo : EIATTR_VRC_CTA_INIT_COUNT
	.align		4
        /*0014*/ 	.byte	0x02, 0x4a
	.zero		1
	.zero		1


	//----- nvinfo : EIATTR_EXIT_INSTR_OFFSETS
	.align		4
        /*0018*/ 	.byte	0x04, 0x1c
        /*001a*/ 	.short	(.L_787 - .L_786)


	//   ....[0]....
.L_786:
        /*001c*/ 	.word	0x00000010


	//----- nvinfo : EIATTR_SW_WAR
	.align		4
.L_787:
        /*0020*/ 	.byte	0x04, 0x36
        /*0022*/ 	.short	(.L_789 - .L_788)
.L_788:
        /*0024*/ 	.word	0x00000008
.L_789:


//--------------------- .nv.callgraph             --------------------------
	.section	.nv.callgraph,"",@"SHT_CUDA_CALLGRAPH"
	.align	4
	.sectionentsize	8
	.align		4
        /*0000*/ 	.word	0x00000000
	.align		4
        /*0004*/ 	.word	0xffffffff
	.align		4
        /*0008*/ 	.word	0x00000000
	.align		4
        /*000c*/ 	.word	0xfffffffe
	.align		4
        /*0010*/ 	.word	0x00000000
	.align		4
        /*0014*/ 	.word	0xfffffffd
	.align		4
        /*0018*/ 	.word	0x00000000
	.align		4
        /*001c*/ 	.word	0xfffffffc


//--------------------- .nv.constant4             --------------------------
	.section	.nv.constant4,"a",@progbits
	.align	8
	.align		8
.nv.constant4:
        /*0000*/ 	.dword	a_i
	.align		8
        /*0008*/ 	.dword	a_f
	.align		8
        /*0010*/ 	.dword	a_d
	.align		8
        /*0018*/ 	.dword	_ZN34_INTERNAL_3fad557b_4_k_cu_b5c496b04cuda3std3__45__cpo5beginE
	.align		8
        /*0020*/ 	.dword	_ZN34_INTERNAL_3fad557b_4_k_cu_b5c496b04cuda3std3__45__cpo3endE
	.align		8
        /*0028*/ 	.dword	_ZN34_INTERNAL_3fad557b_4_k_cu_b5c496b04cuda3std3__45__cpo6cbeginE
	.align		8
        /*0030*/ 	.dword	_ZN34_INTERNAL_3fad557b_4_k_cu_b5c496b04cuda3std3__45__cpo4cendE
	.align		8
        /*0038*/ 	.dword	_ZN34_INTERNAL_3fad557b_4_k_cu_b5c496b04cuda3std3__45__cpo6rbeginE
	.align		8
        /*0040*/ 	.dword	_ZN34_INTERNAL_3fad557b_4_k_cu_b5c496b04cuda3std3__45__cpo4rendE
	.align		8
        /*0048*/ 	.dword	_ZN34_INTERNAL_3fad557b_4_k_cu_b5c496b04cuda3std3__45__cpo7crbeginE
	.align		8
        /*0050*/ 	.dword	_ZN34_INTERNAL_3fad557b_4_k_cu_b5c496b04cuda3std3__45__cpo5crendE
	.align		8
        /*0058*/ 	.dword	_ZN34_INTERNAL_3fad557b_4_k_cu_b5c496b04cuda3std3__436_GLOBAL__N__3fad557b_4_k_cu_b5c496b06ignoreE
	.align		8
        /*0060*/ 	.dword	_ZN34_INTERNAL_3fad557b_4_k_cu_b5c496b04cuda3std3__419piecewise_constructE
	.align		8
        /*0068*/ 	.dword	_ZN34_INTERNAL_3fad557b_4_k_cu_b5c496b04cuda3std3__48in_placeE
	.align		8
        /*0070*/ 	.dword	_ZN34_INTERNAL_3fad557b_4_k_cu_b5c496b04cuda3std3__420unreachable_sentinelE
	.align		8
        /*0078*/ 	.dword	_ZN34_INTERNAL_3fad557b_4_k_cu_b5c496b04cuda3std3__47nulloptE
	.align		8
        /*0080*/ 	.dword	_ZN34_INTERNAL_3fad557b_4_k_cu_b5c496b04cuda3std3__48unexpectE
	.align		8
        /*0088*/ 	.dword	_ZN34_INTERNAL_3fad557b_4_k_cu_b5c496b04cuda3std6ranges3__45__cpo4swapE
	.align		8
        /*0090*/ 	.dword	_ZN34_INTERNAL_3fad557b_4_k_cu_b5c496b04cuda3std6ranges3__45__cpo9iter_moveE
	.align		8
        /*0098*/ 	.dword	_ZN34_INTERNAL_3fad557b_4_k_cu_b5c496b04cuda3std6ranges3__45__cpo5beginE
	.align		8
        /*00a0*/ 	.dword	_ZN34_INTERNAL_3fad557b_4_k_cu_b5c496b04cuda3std6ranges3__45__cpo3endE
	.align		8
        /*00a8*/ 	.dword	_ZN34_INTERNAL_3fad557b_4_k_cu_b5c496b04cuda3std6ranges3__45__cpo6cbeginE
	.align		8
        /*00b0*/ 	.dword	_ZN34_INTERNAL_3fad557b_4_k_cu_b5c496b04cuda3std6ranges3__45__cpo4cendE
	.align		8
        /*00b8*/ 	.dword	_ZN34_INTERNAL_3fad557b_4_k_cu_b5c496b04cuda3std6ranges3__45__cpo7advanceE
	.align		8
        /*00c0*/ 	.dword	_ZN34_INTERNAL_3fad557b_4_k_cu_b5c496b04cuda3std6ranges3__45__cpo9iter_swapE
	.align		8
        /*00c8*/ 	.dword	_ZN34_INTERNAL_3fad557b_4_k_cu_b5c496b04cuda3std6ranges3__45__cpo4nextE
	.align		8
        /*00d0*/ 	.dword	_ZN34_INTERNAL_3fad557b_4_k_cu_b5c496b04cuda3std6ranges3__45__cpo4prevE
	.align		8
        /*00d8*/ 	.dword	_ZN34_INTERNAL_3fad557b_4_k_cu_b5c496b04cuda3std6ranges3__45__cpo4dataE
	.align		8
        /*00e0*/ 	.dword	_ZN34_INTERNAL_3fad557b_4_k_cu_b5c496b04cuda3std6ranges3__45__cpo5cdataE
	.align		8
        /*00e8*/ 	.dword	_ZN34_INTERNAL_3fad557b_4_k_cu_b5c496b04cuda3std6ranges3__45__cpo4sizeE
	.align		8
        /*00f0*/ 	.dword	_ZN34_INTERNAL_3fad557b_4_k_cu_b5c496b04cuda3std6ranges3__45__cpo5ssizeE
	.align		8
        /*00f8*/ 	.dword	_ZN34_INTERNAL_3fad557b_4_k_cu_b5c496b04cuda3std6ranges3__45__cpo8distanceE
	.align		8
        /*0100*/ 	.dword	_ZN34_INTERNAL_3fad557b_4_k_cu_b5c496b06thrust24THRUST_300001_SM_1000_NS8cuda_cub3parE
	.align		8
        /*0108*/ 	.dword	_ZN34_INTERNAL_3fad557b_4_k_cu_b5c496b06thrust24THRUST_300001_SM_1000_NS8cuda_cub10par_nosyncE
	.align		8
        /*0110*/ 	.dword	_ZN34_INTERNAL_3fad557b_4_k_cu_b5c496b06thrust24THRUST_300001_SM_1000_NS6system6detail10sequential3seqE
	.align		8
        /*0118*/ 	.dword	_ZN34_INTERNAL_3fad557b_4_k_cu_b5c496b06thrust24THRUST_300001_SM_1000_NS6system3cpp3parE
	.align		8
        /*0120*/ 	.dword	_ZN34_INTERNAL_3fad557b_4_k_cu_b5c496b06thrust24THRUST_300001_SM_1000_NS12placeholders2_1E
	.align		8
        /*0128*/ 	.dword	_ZN34_INTERNAL_3fad557b_4_k_cu_b5c496b06thrust24THRUST_300001_SM_1000_NS12placeholders2_2E
	.align		8
        /*0130*/ 	.dword	_ZN34_INTERNAL_3fad557b_4_k_cu_b5c496b06thrust24THRUST_300001_SM_1000_NS12placeholders2_3E
	.align		8
        /*0138*/ 	.dword	_ZN34_INTERNAL_3fad557b_4_k_cu_b5c496b06thrust24THRUST_300001_SM_1000_NS12placeholders2_4E
	.align		8
        /*0140*/ 	.dword	_ZN34_INTERNAL_3fad557b_4_k_cu_b5c496b06thrust24THRUST_300001_SM_1000_NS12placeholders2_5E
	.align		8
        /*0148*/ 	.dword	_ZN34_INTERNAL_3fad557b_4_k_cu_b5c496b06thrust24THRUST_300001_SM_1000_NS12placeholders2_6E
	.align		8
        /*0150*/ 	.dword	_ZN34_INTERNAL_3fad557b_4_k_cu_b5c496b06thrust24THRUST_300001_SM_1000_NS12placeholders2_7E
	.align		8
        /*0158*/ 	.dword	_ZN34_INTERNAL_3fad557b_4_k_cu_b5c496b06thrust24THRUST_300001_SM_1000_NS12placeholders2_8E
	.align		8
        /*0160*/ 	.dword	_ZN34_INTERNAL_3fad557b_4_k_cu_b5c496b06thrust24THRUST_300001_SM_1000_NS12placeholders2_9E
	.align		8
        /*0168*/ 	.dword	_ZN34_INTERNAL_3fad557b_4_k_cu_b5c496b06thrust24THRUST_300001_SM_1000_NS12placeholders3_10E
	.align		8
        /*0170*/ 	.dword	_ZN34_INTERNAL_3fad557b_4_k_cu_b5c496b06thrust24THRUST_300001_SM_1000_NS3seqE
	.align		8
        /*0178*/ 	.dword	_ZN34_INTERNAL_3fad557b_4_k_cu_b5c496b06thrust24THRUST_300001_SM_1000_NS6deviceE


//--------------------- .text._ZN3cub18CUB_300001_SM_10006detail10merge_sort26DeviceMergeSortMergeKernelINS2_10policy_hubIN6thrust24THRUST_300001_SM_1000_NS10device_ptrIiEEE9Policy600ES8_PNS0_8NullTypeES8_SC_m4cmpdiSB_EEvbT2_T3_T4_PT6_PT7_T5_PSG_SG_NS1_7vsmem_tE --------------------------
	.section	.text._ZN3cub18CUB_300001_SM_10006detail10merge_sort26DeviceMergeSortMergeKernelINS2_10policy_hubIN6thrust24THRUST_300001_SM_1000_NS10device_ptrIiEEE9Policy600ES8_PNS0_8NullTypeES8_SC_m4cmpdiSB_EEvbT2_T3_T4_PT6_PT7_T5_PSG_SG_NS1_7vsmem_tE,"ax",@progbits
	.align	128
        .global         _ZN3cub18CUB_300001_SM_10006detail10merge_sort26DeviceMergeSortMergeKernelINS2_10policy_hubIN6thrust24THRUST_300001_SM_1000_NS10device_ptrIiEEE9Policy600ES8_PNS0_8NullTypeES8_SC_m4cmpdiSB_EEvbT2_T3_T4_PT6_PT7_T5_PSG_SG_NS1_7vsmem_tE
        .type           _ZN3cub18CUB_300001_SM_10006detail10merge_sort26DeviceMergeSortMergeKernelINS2_10policy_hubIN6thrust24THRUST_300001_SM_1000_NS10device_ptrIiEEE9Policy600ES8_PNS0_8NullTypeES8_SC_m4cmpdiSB_EEvbT2_T3_T4_PT6_PT7_T5_PSG_SG_NS1_7vsmem_tE,@function
        .size           _ZN3cub18CUB_300001_SM_10006detail10merge_sort26DeviceMergeSortMergeKernelINS2_10policy_hubIN6thrust24THRUST_300001_SM_1000_NS10device_ptrIiEEE9Policy600ES8_PNS0_8NullTypeES8_SC_m4cmpdiSB_EEvbT2_T3_T4_PT6_PT7_T5_PSG_SG_NS1_7vsmem_tE,(.L_x_1355 - _ZN3cub18CUB_300001_SM_10006detail10merge_sort26DeviceMergeSortMergeKernelINS2_10policy_hubIN6thrust24THRUST_300001_SM_1000_NS10device_ptrIiEEE9Policy600ES8_PNS0_8NullTypeES8_SC_m4cmpdiSB_EEvbT2_T3_T4_PT6_PT7_T5_PSG_SG_NS1_7vsmem_tE)
        .other          _ZN3cub18CUB_300001_SM_10006detail10merge_sort26DeviceMergeSortMergeKernelINS2_10policy_hubIN6thrust24THRUST_300001_SM_1000_NS10device_ptrIiEEE9Policy600ES8_PNS0_8NullTypeES8_SC_m4cmpdiSB_EEvbT2_T3_T4_PT6_PT7_T5_PSG_SG_NS1_7vsmem_tE,@"STO_CUDA_ENTRY STV_DEFAULT"
_ZN3cub18CUB_300001_SM_10006detail10merge_sort26DeviceMergeSortMergeKernelINS2_10policy_hubIN6thrust24THRUST_300001_SM_1000_NS10device_ptrIiEEE9Policy600ES8_PNS0_8NullTypeES8_SC_m4cmpdiSB_EEvbT2_T3_T4_PT6_PT7_T5_PSG_SG_NS1_7vsmem_tE:
.text._ZN3cub18CUB_300001_SM_10006detail10merge_sort26DeviceMergeSortMergeKernelINS2_10policy_hubIN6thrust24THRUST_300001_SM_1000_NS10device_ptrIiEEE9Policy600ES8_PNS0_8NullTypeES8_SC_m4cmpdiSB_EEvbT2_T3_T4_PT6_PT7_T5_PSG_SG_NS1_7vsmem_tE:
[----:B------:R-:W-:Y:S01]  /*0000*/  LDC R1, c[0x0][0x37c] ;  /* 0x0000df00ff017b82 */ /* 0x000fe20000000800 */
[----:B------:R-:W0:Y:S01]  /*0010*/  S2R R0, SR_CTAID.X ;  /* 0x0000000000007919 */ /* 0x000e220000002500 */
[----:B------:R-:W1:Y:S01]  /*0020*/  LDCU UR4, c[0x0][0x370] ;  /* 0x00006e00ff0477ac */ /* 0x000e620008000800 */
[----:B------:R-:W2:Y:S01]  /*0030*/  S2R R2, SR_TID.X ;  /* 0x0000000000027919 */ /* 0x000ea20000002100 */
[----:B------:R-:W3:Y:S01]  /*0040*/  LDCU.64 UR6, c[0x0][0x358] ;  /* 0x00006b00ff0677ac */ /* 0x000ee20008000a00 */
[----:B-1----:R-:W-:-:S06]  /*0050*/  UIADD3 UR4, UPT, UPT, UR4, -0x1, URZ ;  /* 0xffffffff04047890 */ /* 0x002fcc000fffe0ff */
[----:B0-----:R-:W-:-:S13]  /*0060*/  ISETP.GE.U32.AND P0, PT, R0, UR4, PT ;  /* 0x0000000400007c0c */ /* 0x001fda000bf06070 */
[----:B--23--:R-:W-:Y:S05]  /*0070*/  @P0 BRA `(.L_x_0) ;  /* 0x0000003800a40947 */ /* 0x00cfea0003800000 */
[----:B------:R-:W0:Y:S08]  /*0080*/  LDC.64 R6, c[0x0][0x3b8] ;  /* 0x0000ee00ff067b82 */ /* 0x000e300000000a00 */
[----:B------:R-:W1:Y:S08]  /*0090*/  LDC.64 R10, c[0x0][0x3c0] ;  /* 0x0000f000ff0a7b82 */ /* 0x000e700000000a00 */
[----:B------:R-:W2:Y:S01]  /*00a0*/  LDC.64 R14, c[0x0][0x398] ;  /* 0x0000e600ff0e7b82 */ /* 0x000ea20000000a00 */
[----:B------:R-:W-:Y:S01]  /*00b0*/  IMAD.MOV.U32 R5, RZ, RZ, RZ ;  /* 0x000000ffff057224 */ /* 0x000fe200078e00ff */
[----:B------:R-:W3:Y:S01]  /*00c0*/  LDCU.U8 UR4, c[0x0][0x380] ;  /* 0x00007000ff0477ac */ /* 0x000ee20008000000 */
[----:B0-----:R-:W-:-:S05]  /*00d0*/  IMAD.WIDE.U32 R6, R0, 0x8, R6 ;  /* 0x0000000800067825 */ /* 0x001fca00078e0006 */
[----:B------:R-:W4:Y:S04]  /*00e0*/  LDG.E.64 R16, desc[UR6][R6.64+0x8] ;  /* 0x0000080606107981 */ /* 0x000f28000c1e1b00 */
[----:B------:R0:W5:Y:S01]  /*00f0*/  LDG.E.64 R12, desc[UR6][R6.64] ;  /* 0x00000006060c7981 */ /* 0x000162000c1e1b00 */
[----:B-1----:R-:W-:Y:S01]  /*0100*/  IADD3 R3, P1, PT, RZ, -R10, RZ ;  /* 0x8000000aff037210 */ /* 0x002fe20007f3e0ff */
[----:B------:R-:W-:Y:S01]  /*0110*/  ACQBULK ;  /* 0x000000000000782e */ /* 0x000fe20000000000 */
[--C-:B------:R-:W-:Y:S01]  /*0120*/  SHF.R.U32.HI R31, RZ, 0x1, R11.reuse ;  /* 0x00000001ff1f7819 */ /* 0x100fe2000001160b */
[----:B---3--:R-:W-:Y:S01]  /*0130*/  UPRMT UR4, UR4, 0x8880, URZ ;  /* 0x0000888004047896 */ /* 0x008fe200080000ff */
[CC--:B------:R-:W-:Y:S01]  /*0140*/  LOP3.LUT R9, R3.reuse, R0.reuse, RZ, 0xc0, !PT ;  /* 0x0000000003097212 */ /* 0x0c0fe200078ec0ff */
[----:B------:R-:W-:Y:S01]  /*0150*/  IMAD.X R20, RZ, RZ, ~R11, P1 ;  /* 0x000000ffff147224 */ /* 0x000fe200008e0e0b */
[----:B------:R-:W-:Y:S01]  /*0160*/  LOP3.LUT R4, R3, R0, RZ, 0xfc, !PT ;  /* 0x0000000003047212 */ /* 0x000fe200078efcff */
[----:B------:R-:W-:Y:S01]  /*0170*/  IMAD R31, R31, 0x1100, RZ ;  /* 0x000011001f1f7824 */ /* 0x000fe200078e02ff */
[----:B------:R-:W-:Y:S01]  /*0180*/  IADD3 R18, P0, PT, R0, -R9, RZ ;  /* 0x8000000900127210 */ /* 0x000fe20007f1e0ff */
[----:B------:R-:W-:Y:S01]  /*0190*/  IMAD.WIDE.U32 R8, R9, 0x1100, RZ ;  /* 0x0000110009087825 */ /* 0x000fe200078e00ff */
[----:B------:R-:W-:-:S03]  /*01a0*/  UISETP.NE.AND UP0, UPT, UR4, URZ, UPT ;  /* 0x000000ff0400728c */ /* 0x000fc6000bf05270 */
[----:B------:R-:W-:Y:S01]  /*01b0*/  IMAD.X R19, RZ, RZ, -0x1, P0 ;  /* 0xffffffffff137424 */ /* 0x000fe200000e06ff */
[----:B------:R-:W-:Y:S01]  /*01c0*/  ISETP.NE.U32.AND P0, PT, R4, -0x1, PT ;  /* 0xffffffff0400780c */ /* 0x000fe20003f05070 */
[----:B0-----:R-:W-:-:S03]  /*01d0*/  IMAD.WIDE.U32 R6, R18, 0x1100, RZ ;  /* 0x0000110012067825 */ /* 0x001fc600078e00ff */
[----:B------:R-:W-:Y:S01]  /*01e0*/  ISETP.NE.AND.EX P0, PT, R20, -0x1, PT, P0 ;  /* 0xffffffff1400780c */ /* 0x000fe20003f05300 */
[----:B------:R-:W-:Y:S01]  /*01f0*/  IMAD R19, R19, 0x1100, RZ ;  /* 0x0000110013137824 */ /* 0x000fe200078e02ff */
[----:B------:R-:W-:Y:S01]  /*0200*/  ISETP.GT.U32.AND P3, PT, R6, -0x1101, PT ;  /* 0xffffeeff0600780c */ /* 0x000fe20003f64070 */
[----:B------:R-:W-:Y:S02]  /*0210*/  IMAD.IADD R5, R9, 0x1, R5 ;  /* 0x0000000109057824 */ /* 0x000fe400078e0205 */
[----:B------:R-:W-:Y:S01]  /*0220*/  IMAD.IADD R25, R7, 0x1, R19 ;  /* 0x0000000107197824 */ /* 0x000fe200078e0213 */
[----:B------:R-:W-:-:S04]  /*0230*/  SHF.R.U64 R7, R10, 0x1, R11 ;  /* 0x000000010a077819 */ /* 0x000fc8000000120b */
[----:B------:R-:W-:Y:S01]  /*0240*/  ISETP.GT.U32.AND.EX P3, PT, R25, -0x1, PT, P3 ;  /* 0xffffffff1900780c */ /* 0x000fe20003f64130 */
[----:B------:R-:W-:-:S03]  /*0250*/  IMAD.WIDE.U32 R10, R7, 0x1100, RZ ;  /* 0x00001100070a7825 */ /* 0x000fc600078e00ff */
[----:B------:R-:W-:-:S04]  /*0260*/  SEL R19, R6, 0xffffeeff, P3 ;  /* 0xffffeeff06137807 */ /* 0x000fc80001800000 */
[----:B------:R-:W-:Y:S02]  /*0270*/  LOP3.LUT R19, RZ, R19, RZ, 0x33, !PT ;  /* 0x00000013ff137212 */ /* 0x000fe400078e33ff */
[----:B----4-:R-:W-:Y:S02]  /*0280*/  IADD3 R3, P2, PT, R16, -R8, RZ ;  /* 0x8000000810037210 */ /* 0x010fe40007f5e0ff */
[----:B------:R-:W-:Y:S02]  /*0290*/  SEL R16, R25, 0xffffffff, P3 ;  /* 0xffffffff19107807 */ /* 0x000fe40001800000 */
[----:B------:R-:W-:Y:S01]  /*02a0*/  IADD3 R19, P3, P4, -R3, R6, R19 ;  /* 0x0000000603137210 */ /* 0x000fe20007c7e113 */
[----:B------:R-:W-:Y:S01]  /*02b0*/  IMAD.X R23, R17, 0x1, ~R5, P2 ;  /* 0x0000000111177824 */ /* 0x000fe200010e0e05 */
[----:B--2---:R-:W-:Y:S02]  /*02c0*/  IADD3 R17, P1, PT, -R8, R14, RZ ;  /* 0x0000000e08117210 */ /* 0x004fe40007f3e1ff */
[----:B-----5:R-:W-:-:S02]  /*02d0*/  IADD3 R14, P5, PT, R12, -R8, RZ ;  /* 0x800000080c0e7210 */ /* 0x020fc40007fbe0ff */
[----:B------:R-:W-:Y:S01]  /*02e0*/  LOP3.LUT R16, RZ, R16, RZ, 0x33, !PT ;  /* 0x00000010ff107212 */ /* 0x000fe200078e33ff */
[----:B------:R-:W-:Y:S01]  /*02f0*/  IMAD.X R24, R15, 0x1, ~R5, P1 ;  /* 0x000000010f187824 */ /* 0x000fe200008e0e05 */
[----:B------:R-:W-:Y:S01]  /*0300*/  ISETP.GT.U32.AND P1, PT, R17, R10, PT ;  /* 0x0000000a1100720c */ /* 0x000fe20003f24070 */
[----:B------:R-:W-:Y:S01]  /*0310*/  IMAD.IADD R15, R11, 0x1, R31 ;  /* 0x000000010b0f7824 */ /* 0x000fe200078e021f */
[----:B------:R-:W-:Y:S01]  /*0320*/  IADD3 R33, P2, PT, -R14, R6, RZ ;  /* 0x000000060e217210 */ /* 0x000fe20007f5e1ff */
[----:B------:R-:W-:Y:S01]  /*0330*/  IMAD.X R18, R13, 0x1, ~R5, P5 ;  /* 0x000000010d127824 */ /* 0x000fe200028e0e05 */
[----:B------:R-:W-:Y:S02]  /*0340*/  IADD3.X R16, PT, PT, ~R23, R25, R16, P3, P4 ;  /* 0x0000001917107210 */ /* 0x000fe40001fe8510 */
[----:B------:R-:W-:Y:S01]  /*0350*/  ISETP.GT.U32.AND.EX P1, PT, R24, R15, PT, P1 ;  /* 0x0000000f1800720c */ /* 0x000fe20003f24110 */
[----:B------:R-:W-:Y:S01]  /*0360*/  IMAD.X R18, R25, 0x1, ~R18, P2 ;  /* 0x0000000119127824 */ /* 0x000fe200010e0e12 */
[----:B------:R-:W-:-:S02]  /*0370*/  SEL R6, R10, R19, !P0 ;  /* 0x000000130a067207 */ /* 0x000fc40004000000 */
[-C--:B------:R-:W-:Y:S02]  /*0380*/  SEL R21, R17, R10.reuse, P1 ;  /* 0x0000000a11157207 */ /* 0x080fe40000800000 */
[----:B------:R-:W-:Y:S02]  /*0390*/  SEL R22, R24, R15, P1 ;  /* 0x0000000f18167207 */ /* 0x000fe40000800000 */
[----:B------:R-:W-:Y:S02]  /*03a0*/  IADD3 R20, P1, PT, R21, -R10, RZ ;  /* 0x8000000a15147210 */ /* 0x000fe40007f3e0ff */
[----:B------:R-:W-:Y:S02]  /*03b0*/  ISETP.LT.U32.AND P2, PT, R10, R17, PT ;  /* 0x000000110a00720c */ /* 0x000fe40003f41070 */
[----:B------:R-:W-:Y:S01]  /*03c0*/  SEL R16, R15, R16, !P0 ;  /* 0x000000100f107207 */ /* 0x000fe20004000000 */
[----:B------:R-:W-:Y:S01]  /*03d0*/  IMAD.X R19, R22, 0x1, ~R15, P1 ;  /* 0x0000000116137824 */ /* 0x000fe200008e0e0f */
[----:B------:R-:W-:-:S02]  /*03e0*/  ISETP.LT.U32.AND P1, PT, R33, R20, PT ;  /* 0x000000142100720c */ /* 0x000fc40003f21070 */
[----:B------:R-:W-:Y:S02]  /*03f0*/  ISETP.LT.U32.AND P3, PT, R6, R20, PT ;  /* 0x000000140600720c */ /* 0x000fe40003f61070 */
[----:B------:R-:W-:Y:S02]  /*0400*/  ISETP.LT.U32.AND.EX P2, PT, R15, R24, PT, P2 ;  /* 0x000000180f00720c */ /* 0x000fe40003f41120 */
[-C--:B------:R-:W-:Y:S02]  /*0410*/  ISETP.LT.U32.AND.EX P1, PT, R18, R19.reuse, PT, P1 ;  /* 0x000000131200720c */ /* 0x080fe40003f21110 */
[----:B------:R-:W-:Y:S02]  /*0420*/  ISETP.LT.U32.AND.EX P3, PT, R16, R19, PT, P3 ;  /* 0x000000131000720c */ /* 0x000fe40003f61130 */
[----:B------:R-:W-:Y:S02]  /*0430*/  @!P0 SEL R3, R10, R17, P2 ;  /* 0x000000110a038207 */ /* 0x000fe40001000000 */
[----:B------:R-:W-:-:S02]  /*0440*/  SEL R33, R33, R20, P1 ;  /* 0x0000001421217207 */ /* 0x000fc40000800000 */
[----:B------:R-:W-:Y:S01]  /*0450*/  SEL R6, R6, R20, P3 ;  /* 0x0000001406067207 */ /* 0x000fe20001800000 */
[----:B------:R-:W-:Y:S01]  /*0460*/  IMAD.IADD R3, R3, 0x1, -R14 ;  /* 0x0000000103037824 */ /* 0x000fe200078e0a0e */
[----:B------:R-:W-:-:S03]  /*0470*/  SEL R16, R18, R19, P1 ;  /* 0x0000001312107207 */ /* 0x000fc60000800000 */
[----:B------:R-:W-:Y:S01]  /*0480*/  IMAD.IADD R6, R6, 0x1, -R33 ;  /* 0x0000000106067824 */ /* 0x000fe200078e0a21 */
[----:B------:R-:W-:Y:S06]  /*0490*/  BRA.U !UP0, `(.L_x_1) ;  /* 0x0000000508407547 */ /* 0x000fec000b800000 */
[----:B------:R-:W0:Y:S01]  /*04a0*/  LDCU.64 UR4, c[0x0][0x388] ;  /* 0x00007100ff0477ac */ /* 0x000e220008000a00 */
[----:B------:R-:W-:Y:S01]  /*04b0*/  IADD3 R9, P0, P1, R33, R8, R10 ;  /* 0x0000000821097210 */ /* 0x000fe2000791e00a */
[----:B------:R-:W-:Y:S01]  /*04c0*/  VIADD R8, R2, 0x100 ;  /* 0x0000010002087836 */ /* 0x000fe20000000000 */
[----:B------:R-:W-:Y:S01]  /*04d0*/  IADD3 R7, P2, PT, R12, R2, RZ ;  /* 0x000000020c077210 */ /* 0x000fe20007f5e0ff */
[----:B------:R-:W-:Y:S01]  /*04e0*/  IMAD.IADD R4, R2, 0x1, -R3 ;  /* 0x0000000102047824 */ /* 0x000fe200078e0a03 */
[----:B------:R-:W-:Y:S02]  /*04f0*/  IADD3.X R15, PT, PT, R16, R5, R15, P0, P1 ;  /* 0x00000005100f7210 */ /* 0x000fe400007e240f */
[-C--:B------:R-:W-:Y:S01]  /*0500*/  ISETP.GE.AND P3, PT, R8, R3.reuse, PT ;  /* 0x000000030800720c */ /* 0x080fe20003f66270 */
[----:B------:R-:W-:Y:S01]  /*0510*/  IMAD.X R10, RZ, RZ, R13, P2 ;  /* 0x000000ffff0a7224 */ /* 0x000fe200010e060d */
[C---:B------:R-:W-:Y:S01]  /*0520*/  ISETP.GE.AND P2, PT, R2.reuse, R3, PT ;  /* 0x000000030200720c */ /* 0x040fe20003f46270 */
[----:B------:R-:W-:Y:S01]  /*0530*/  VIADD R8, R2, 0x200 ;  /* 0x0000020002087836 */ /* 0x000fe20000000000 */
[----:B------:R-:W-:-:S04]  /*0540*/  IADD3 R5, P1, PT, R4, R9, RZ ;  /* 0x0000000904057210 */ /* 0x000fc80007f3e0ff */
[----:B------:R-:W-:Y:S02]  /*0550*/  ISETP.GE.AND P4, PT, R8, R3, PT ;  /* 0x000000030800720c */ /* 0x000fe40003f86270 */
[----:B------:R-:W-:Y:S02]  /*0560*/  LEA.HI.X.SX32 R4, R4, R15, 0x1, P1 ;  /* 0x0000000f04047211 */ /* 0x000fe400008f0eff */
[----:B0-----:R-:W-:-:S04]  /*0570*/  LEA R12, P0, R7, UR4, 0x2 ;  /* 0x00000004070c7c11 */ /* 0x001fc8000f8010ff */
[----:B------:R-:W-:Y:S02]  /*0580*/  LEA.HI.X R13, R7, UR5, R10, 0x2, P0 ;  /* 0x00000005070d7c11 */ /* 0x000fe400080f140a */
[----:B------:R-:W-:-:S04]  /*0590*/  LEA R16, P0, R5, UR4, 0x2 ;  /* 0x0000000405107c11 */ /* 0x000fc8000f8010ff */
[----:B------:R-:W-:Y:S02]  /*05a0*/  LEA.HI.X R17, R5, UR5, R4, 0x2, P0 ;  /* 0x0000000505117c11 */ /* 0x000fe400080f1404 */
[----:B------:R0:W5:Y:S04]  /*05b0*/  @!P2 LDG.E R5, desc[UR6][R12.64] ;  /* 0x000000060c05a981 */ /* 0x000168000c1e1900 */
[----:B------:R0:W5:Y:S04]  /*05c0*/  @P3 LDG.E R7, desc[UR6][R16.64+0x400] ;  /* 0x0004000610073981 */ /* 0x000168000c1e1900 */
[----:B------:R0:W5:Y:S01]  /*05d0*/  @P4 LDG.E R8, desc[UR6][R16.64+0x800] ;  /* 0x0008000610084981 */ /* 0x000162000c1e1900 */
[C---:B------:R-:W-:Y:S01]  /*05e0*/  VIADD R4, R2.reuse, 0x300 ;  /* 0x0000030002047836 */ /* 0x040fe20000000000 */
[C---:B------:R-:W-:Y:S01]  /*05f0*/  LOP3.LUT R10, R2.reuse, 0x400, RZ, 0xfc, !PT ;  /* 0x00000400020a7812 */ /* 0x040fe200078efcff */
[----:B------:R-:W-:-:S03]  /*0600*/  VIADD R14, R2, 0x700 ;  /* 0x00000700020e7836 */ /* 0x000fc60000000000 */
[-C--:B------:R-:W-:Y:S01]  /*0610*/  ISETP.GE.AND P5, PT, R4, R3.reuse, PT ;  /* 0x000000030400720c */ /* 0x080fe20003fa6270 */
[----:B------:R-:W-:Y:S01]  /*0620*/  VIADD R4, R2, 0x500 ;  /* 0x0000050002047836 */ /* 0x000fe20000000000 */
[----:B------:R-:W-:Y:S01]  /*0630*/  ISETP.GE.AND P6, PT, R10, R3, PT ;  /* 0x000000030a00720c */ /* 0x000fe20003fc6270 */
[----:B------:R-:W-:-:S03]  /*0640*/  VIADD R10, R2, 0x600 ;  /* 0x00000600020a7836 */ /* 0x000fc60000000000 */
[-C--:B------:R-:W-:Y:S02]  /*0650*/  ISETP.GE.AND P0, PT, R4, R3.reuse, PT ;  /* 0x000000030400720c */ /* 0x080fe40003f06270 */
[----:B------:R-:W-:Y:S02]  /*0660*/  ISETP.GE.AND P1, PT, R10, R3, PT ;  /* 0x000000030a00720c */ /* 0x000fe40003f26270 */
[----:B------:R-:W-:-:S03]  /*0670*/  LOP3.LUT R4, R2, 0x800, RZ, 0xfc, !PT ;  /* 0x0000080002047812 */ /* 0x000fc600078efcff */
[----:B------:R0:W5:Y:S04]  /*0680*/  @P5 LDG.E R9, desc[UR6][R16.64+0xc00] ;  /* 0x000c000610095981 */ /* 0x000168000c1e1900 */
[----:B------:R0:W5:Y:S04]  /*0690*/  @P6 LDG.E R10, desc[UR6][R16.64+0x1000] ;  /* 0x00100006100a6981 */ /* 0x000168000c1e1900 */
[----:B------:R0:W5:Y:S04]  /*06a0*/  @P0 LDG.E R11, desc[UR6][R16.64+0x1400] ;  /* 0x00140006100b0981 */ /* 0x000168000c1e1900 */
[----:B------:R0:W5:Y:S04]  /*06b0*/  @P1 LDG.E R30, desc[UR6][R16.64+0x1800] ;  /* 0x00180006101e1981 */ /* 0x000168000c1e1900 */
[----:B------:R0:W5:Y:S01]  /*06c0*/  @P2 LDG.E R5, desc[UR6][R16.64] ;  /* 0x0000000610052981 */ /* 0x000162000c1e1900 */
[----:B------:R-:W-:Y:S01]  /*06d0*/  ISETP.GE.AND P2, PT, R14, R3, PT ;  /* 0x000000030e00720c */ /* 0x000fe20003f46270 */
[----:B------:R-:W-:-:S02]  /*06e0*/  VIADD R14, R2, 0x900 ;  /* 0x00000900020e7836 */ /* 0x000fc40000000000 */
[----:B------:R0:W5:Y:S01]  /*06f0*/  @!P3 LDG.E R7, desc[UR6][R12.64+0x400] ;  /* 0x000400060c07b981 */ /* 0x000162000c1e1900 */
[----:B------:R-:W-:-:S03]  /*0700*/  ISETP.GE.AND P3, PT, R4, R3, PT ;  /* 0x000000030400720c */ /* 0x000fc60003f66270 */
[----:B------:R0:W5:Y:S01]  /*0710*/  @!P4 LDG.E R8, desc[UR6][R12.64+0x800] ;  /* 0x000800060c08c981 */ /* 0x000162000c1e1900 */
[----:B------:R-:W-:-:S05]  /*0720*/  ISETP.GE.AND P4, PT, R14, R3, PT ;  /* 0x000000030e00720c */ /* 0x000fca0003f86270 */
[----:B------:R0:W5:Y:S04]  /*0730*/  @P2 LDG.E R14, desc[UR6][R16.64+0x1c00] ;  /* 0x001c0006100e2981 */ /* 0x000168000c1e1900 */
[----:B------:R0:W5:Y:S04]  /*0740*/  @P3 LDG.E R31, desc[UR6][R16.64+0x2000] ;  /* 0x00200006101f3981 */ /* 0x000168000c1e1900 */
[----:B------:R0:W5:Y:S01]  /*0750*/  @P4 LDG.E R18, desc[UR6][R16.64+0x2400] ;  /* 0x0024000610124981 */ /* 0x000162000c1e1900 */
[C---:B------:R-:W-:Y:S02]  /*0760*/  VIADD R4, R2.reuse, 0xa00 ;  /* 0x00000a0002047836 */ /* 0x040fe40000000000 */
[----:B------:R-:W-:Y:S01]  /*0770*/  VIADD R20, R2, 0xb00 ;  /* 0x00000b0002147836 */ /* 0x000fe20000000000 */
[----:B------:R0:W5:Y:S02]  /*0780*/  @!P5 LDG.E R9, desc[UR6][R12.64+0xc00] ;  /* 0x000c00060c09d981 */ /* 0x000164000c1e1900 */
[----:B------:R-:W-:-:S02]  /*0790*/  ISETP.GE.AND P5, PT, R4, R3, PT ;  /* 0x000000030400720c */ /* 0x000fc40003fa6270 */
[----:B------:R-:W-:Y:S01]  /*07a0*/  LOP3.LUT R4, R2, 0xc00, RZ, 0xfc, !PT ;  /* 0x00000c0002047812 */ /* 0x000fe200078efcff */
[----:B------:R0:W5:Y:S01]  /*07b0*/  @!P6 LDG.E R10, desc[UR6][R12.64+0x1000] ;  /* 0x001000060c0ae981 */ /* 0x000162000c1e1900 */
[-C--:B------:R-:W-:Y:S01]  /*07c0*/  ISETP.GE.AND P6, PT, R20, R3.reuse, PT ;  /* 0x000000031400720c */ /* 0x080fe20003fc6270 */
[----:B------:R-:W-:Y:S02]  /*07d0*/  VIADD R20, R2, 0xd00 ;  /* 0x00000d0002147836 */ /* 0x000fe40000000000 */
[----:B------:R0:W5:Y:S01]  /*07e0*/  @!P0 LDG.E R11, desc[UR6][R12.64+0x1400] ;  /* 0x001400060c0b8981 */ /* 0x000162000c1e1900 */
[-C--:B------:R-:W-:Y:S01]  /*07f0*/  ISETP.GE.AND P0, PT, R4, R3.reuse, PT ;  /* 0x000000030400720c */ /* 0x080fe20003f06270 */
[----:B------:R-:W-:Y:S02]  /*0800*/  VIADD R4, R2, 0xe00 ;  /* 0x00000e0002047836 */ /* 0x000fe40000000000 */
[----:B------:R0:W5:Y:S01]  /*0810*/  @!P1 LDG.E R30, desc[UR6][R12.64+0x1800] ;  /* 0x001800060c1e9981 */ /* 0x000162000c1e1900 */
[----:B------:R-:W-:Y:S01]  /*0820*/  ISETP.GE.AND P1, PT, R20, R3, PT ;  /* 0x000000031400720c */ /* 0x000fe20003f26270 */
[----:B------:R-:W-:-:S04]  /*0830*/  VIADD R20, R2, 0xf00 ;  /* 0x00000f0002147836 */ /* 0x000fc80000000000 */
[----:B------:R0:W5:Y:S04]  /*0840*/  @P6 LDG.E R22, desc[UR6][R16.64+0x2c00] ;  /* 0x002c000610166981 */ /* 0x000168000c1e1900 */
[----:B------:R0:W5:Y:S04]  /*0850*/  @P0 LDG.E R24, desc[UR6][R16.64+0x3000] ;  /* 0x0030000610180981 */ /* 0x000168000c1e1900 */
[----:B------:R0:W5:Y:S04]  /*0860*/  @P1 LDG.E R26, desc[UR6][R16.64+0x3400] ;  /* 0x00340006101a1981 */ /* 0x000168000c1e1900 */
[----:B------:R0:W5:Y:S01]  /*0870*/  @!P2 LDG.E R14, desc[UR6][R12.64+0x1c00] ;  /* 0x001c00060c0ea981 */ /* 0x000162000c1e1900 */
[----:B------:R-:W-:-:S02]  /*0880*/  ISETP.GE.AND P2, PT, R4, R3, PT ;  /* 0x000000030400720c */ /* 0x000fc40003f46270 */
[----:B------:R-:W-:Y:S01]  /*0890*/  LOP3.LUT R4, R2, 0x1000, RZ, 0xfc, !PT ;  /* 0x0000100002047812 */ /* 0x000fe200078efcff */
[----:B------:R0:W5:Y:S01]  /*08a0*/  @!P3 LDG.E R31, desc[UR6][R12.64+0x2000] ;  /* 0x002000060c1fb981 */ /* 0x000162000c1e1900 */
[----:B------:R-:W-:-:S03]  /*08b0*/  ISETP.GE.AND P3, PT, R20, R3, PT ;  /* 0x000000031400720c */ /* 0x000fc60003f66270 */
[----:B------:R0:W5:Y:S01]  /*08c0*/  @!P4 LDG.E R18, desc[UR6][R12.64+0x2400] ;  /* 0x002400060c12c981 */ /* 0x000162000c1e1900 */
[----:B------:R-:W-:-:S03]  /*08d0*/  ISETP.GE.AND P4, PT, R4, R3, PT ;  /* 0x000000030400720c */ /* 0x000fc60003f86270 */
[----:B------:R0:W5:Y:S04]  /*08e0*/  @P5 LDG.E R20, desc[UR6][R16.64+0x2800] ;  /* 0x0028000610145981 */ /* 0x000168000c1e1900 */
[----:B------:R0:W5:Y:S04]  /*08f0*/  @P2 LDG.E R28, desc[UR6][R16.64+0x3800] ;  /* 0x00380006101c2981 */ /* 0x000168000c1e1900 */
[----:B------:R0:W5:Y:S04]  /*0900*/  @P3 LDG.E R34, desc[UR6][R16.64+0x3c00] ;  /* 0x003c000610223981 */ /* 0x000168000c1e1900 */
[----:B------:R0:W5:Y:S04]  /*0910*/  @P4 LDG.E R32, desc[UR6][R16.64+0x4000] ;  /* 0x0040000610204981 */ /* 0x000168000c1e1900 */
[----:B------:R0:W5:Y:S04]  /*0920*/  @!P6 LDG.E R22, desc[UR6][R12.64+0x2c00] ;  /* 0x002c00060c16e981 */ /* 0x000168000c1e1900 */
[----:B------:R0:W5:Y:S04]  /*0930*/  @!P0 LDG.E R24, desc[UR6][R12.64+0x3000] ;  /* 0x003000060c188981 */ /* 0x000168000c1e1900 */
[----:B------:R0:W5:Y:S04]  /*0940*/  @!P1 LDG.E R26, desc[UR6][R12.64+0x3400] ;  /* 0x003400060c1a9981 */ /* 0x000168000c1e1900 */
[----:B------:R0:W5:Y:S04]  /*0950*/  @!P5 LDG.E R20, desc[UR6][R12.64+0x2800] ;  /* 0x002800060c14d981 */ /* 0x000168000c1e1900 */
[----:B------:R0:W5:Y:S04]  /*0960*/  @!P2 LDG.E R28, desc[UR6][R12.64+0x3800] ;  /* 0x003800060c1ca981 */ /* 0x000168000c1e1900 */
[----:B------:R0:W5:Y:S04]  /*0970*/  @!P3 LDG.E R34, desc[UR6][R12.64+0x3c00] ;  /* 0x003c00060c22b981 */ /* 0x000168000c1e1900 */
[----:B------:R0:W5:Y:S01]  /*0980*/  @!P4 LDG.E R32, desc[UR6][R12.64+0x4000] ;  /* 0x004000060c20c981 */ /* 0x000162000c1e1900 */
[----:B------:R-:W-:Y:S05]  /*0990*/  BRA `(.L_x_2) ;  /* 0x0000000c00847947 */ /* 0x000fea0003800000 */
.L_x_1:
[----:B------:R-:W-:Y:S01]  /*09a0*/  IMAD.MOV.U32 R4, RZ, RZ, R8 ;  /* 0x000000ffff047224 */ /* 0x000fe200078e0008 */
[CC--:B------:R-:W-:Y:S01]  /*09b0*/  ISETP.GE.AND P1, PT, R2.reuse, R3.reuse, PT ;  /* 0x000000030200720c */ /* 0x0c0fe20003f26270 */
[C---:B------:R-:W-:Y:S01]  /*09c0*/  VIADD R8, R2.reuse, 0x100 ;  /* 0x0000010002087836 */ /* 0x040fe20000000000 */
[----:B------:R-:W0:Y:S01]  /*09d0*/  LDCU.64 UR4, c[0x0][0x3a0] ;  /* 0x00007400ff0477ac */ /* 0x000e220008000a00 */
[----:B------:R-:W-:Y:S01]  /*09e0*/  IMAD.WIDE.U32 R4, R7, 0x1100, R4 ;  /* 0x0000110007047825 */ /* 0x000fe200078e0004 */
[----:B------:R-:W-:Y:S02]  /*09f0*/  LOP3.LUT R28, R2, 0x400, RZ, 0xfc, !PT ;  /* 0x00000400021c7812 */ /* 0x000fe400078efcff */
[----:B------:R-:W-:Y:S01]  /*0a00*/  ISETP.GE.AND P2, PT, R8, R3, PT ;  /* 0x000000030800720c */ /* 0x000fe20003f46270 */
[--C-:B------:R-:W-:Y:S01]  /*0a10*/  IMAD.IADD R15, R2, 0x1, -R3.reuse ;  /* 0x00000001020f7824 */ /* 0x100fe200078e0a03 */
[----:B------:R-:W-:Y:S01]  /*0a20*/  IADD3 R33, P0, PT, R33, R4, RZ ;  /* 0x0000000421217210 */ /* 0x000fe20007f1e0ff */
[----:B------:R-:W-:Y:S01]  /*0a30*/  IMAD.IADD R10, R8, 0x1, -R3 ;  /* 0x00000001080a7824 */ /* 0x000fe200078e0a03 */
[C---:B------:R-:W-:Y:S01]  /*0a40*/  LOP3.LUT R22, R2.reuse, 0x800, RZ, 0xfc, !PT ;  /* 0x0000080002167812 */ /* 0x040fe200078efcff */
[----:B------:R-:W-:Y:S01]  /*0a50*/  VIADD R4, R2, 0x200 ;  /* 0x0000020002047836 */ /* 0x000fe20000000000 */
[----:B------:R-:W-:Y:S01]  /*0a60*/  IADD3.X R31, PT, PT, R16, R31, R5, P0, !PT ;  /* 0x0000001f101f7210 */ /* 0x000fe200007fe405 */
[C---:B------:R-:W-:Y:S01]  /*0a70*/  VIADD R20, R2.reuse, 0x500 ;  /* 0x0000050002147836 */ /* 0x040fe20000000000 */
[----:B------:R-:W-:Y:S01]  /*0a80*/  SEL R5, R2, R15, !P1 ;  /* 0x0000000f02057207 */ /* 0x000fe20004800000 */
[----:B------:R-:W-:Y:S01]  /*0a90*/  IMAD.IADD R11, R4, 0x1, -R3 ;  /* 0x00000001040b7824 */ /* 0x000fe200078e0a03 */
[----:B------:R-:W-:-:S02]  /*0aa0*/  SEL R14, R12, R33, !P1 ;  /* 0x000000210c0e7207 */ /* 0x000fc40004800000 */
[----:B------:R-:W-:Y:S02]  /*0ab0*/  SEL R8, R8, R10, !P2 ;  /* 0x0000000a08087207 */ /* 0x000fe40005000000 */
[----:B------:R-:W-:Y:S02]  /*0ac0*/  SEL R7, R12, R33, !P2 ;  /* 0x000000210c077207 */ /* 0x000fe40005000000 */
[----:B------:R-:W-:Y:S01]  /*0ad0*/  IADD3 R5, P4, PT, R5, R14, RZ ;  /* 0x0000000e05057210 */ /* 0x000fe20007f9e0ff */
[----:B------:R-:W-:Y:S01]  /*0ae0*/  VIADD R14, R2, 0x300 ;  /* 0x00000300020e7836 */ /* 0x000fe20000000000 */
[----:B------:R-:W-:Y:S02]  /*0af0*/  ISETP.GE.AND P6, PT, R4, R3, PT ;  /* 0x000000030400720c */ /* 0x000fe40003fc6270 */
[----:B------:R-:W-:Y:S01]  /*0b00*/  IADD3 R8, P3, PT, R8, R7, RZ ;  /* 0x0000000708087210 */ /* 0x000fe20007f7e0ff */
[----:B------:R-:W-:Y:S01]  /*0b10*/  IMAD.IADD R7, R14, 0x1, -R3 ;  /* 0x000000010e077824 */ /* 0x000fe200078e0a03 */
[----:B------:R-:W-:-:S02]  /*0b20*/  SEL R9, R4, R11, !P6 ;  /* 0x0000000b04097207 */ /* 0x000fc40007000000 */
[----:B------:R-:W-:Y:S02]  /*0b30*/  SHF.R.S32.HI R16, RZ, 0x1f, R15 ;  /* 0x0000001fff107819 */ /* 0x000fe4000001140f */
[----:B------:R-:W-:Y:S02]  /*0b40*/  SEL R4, R12, R33, !P6 ;  /* 0x000000210c047207 */ /* 0x000fe40007000000 */
[----:B------:R-:W-:Y:S02]  /*0b50*/  ISETP.GE.AND P0, PT, R14, R3, PT ;  /* 0x000000030e00720c */ /* 0x000fe40003f06270 */
[----:B------:R-:W-:Y:S02]  /*0b60*/  SEL R15, R13, R31, !P1 ;  /* 0x0000001f0d0f7207 */ /* 0x000fe40004800000 */
[----:B------:R-:W-:Y:S02]  /*0b70*/  SEL R16, R16, RZ, P1 ;  /* 0x000000ff10107207 */ /* 0x000fe40000800000 */
[----:B------:R-:W-:Y:S01]  /*0b80*/  IADD3 R9, P5, PT, R9, R4, RZ ;  /* 0x0000000409097210 */ /* 0x000fe20007fbe0ff */
[----:B------:R-:W-:Y:S01]  /*0b90*/  IMAD.IADD R4, R28, 0x1, -R3 ;  /* 0x000000011c047824 */ /* 0x000fe200078e0a03 */
[----:B------:R-:W-:Y:S01]  /*0ba0*/  SEL R27, R14, R7, !P0 ;  /* 0x000000070e1b7207 */ /* 0x000fe20004000000 */
[----:B------:R-:W-:Y:S01]  /*0bb0*/  IMAD.X R16, R16, 0x1, R15, P4 ;  /* 0x0000000110107824 */ /* 0x000fe200020e060f */
[----:B------:R-:W-:-:S02]  /*0bc0*/  SEL R14, R12, R33, !P0 ;  /* 0x000000210c0e7207 */ /* 0x000fc40004000000 */
[C---:B------:R-:W-:Y:S02]  /*0bd0*/  ISETP.GE.AND P1, PT, R28.reuse, R3, PT ;  /* 0x000000031c00720c */ /* 0x040fe40003f26270 */
[----:B------:R-:W-:Y:S02]  /*0be0*/  SHF.R.S32.HI R10, RZ, 0x1f, R10 ;  /* 0x0000001fff0a7819 */ /* 0x000fe4000001140a */
[----:B------:R-:W-:Y:S02]  /*0bf0*/  IADD3 R27, P4, PT, R27, R14, RZ ;  /* 0x0000000e1b1b7210 */ /* 0x000fe40007f9e0ff */
[----:B------:R-:W-:Y:S02]  /*0c00*/  SHF.R.S32.HI R11, RZ, 0x1f, R11 ;  /* 0x0000001fff0b7819 */ /* 0x000fe4000001140b */
[----:B------:R-:W-:Y:S02]  /*0c10*/  SEL R28, R28, R4, !P1 ;  /* 0x000000041c1c7207 */ /* 0x000fe40004800000 */
[----:B------:R-:W-:-:S02]  /*0c20*/  SEL R15, R12, R33, !P1 ;  /* 0x000000210c0f7207 */ /* 0x000fc40004800000 */
[----:B------:R-:W-:Y:S02]  /*0c30*/  SEL R17, R13, R31, !P2 ;  /* 0x0000001f0d117207 */ /* 0x000fe40005000000 */
[----:B------:R-:W-:Y:S02]  /*0c40*/  SEL R14, R10, RZ, P2 ;  /* 0x000000ff0a0e7207 */ /* 0x000fe40001000000 */
[----:B------:R-:W-:Y:S02]  /*0c50*/  SEL R10, R11, RZ, P6 ;  /* 0x000000ff0b0a7207 */ /* 0x000fe40003000000 */
[----:B------:R-:W-:Y:S01]  /*0c60*/  IADD3 R28, P2, PT, R28, R15, RZ ;  /* 0x0000000f1c1c7210 */ /* 0x000fe20007f5e0ff */
[----:B------:R-:W-:Y:S01]  /*0c70*/  IMAD.X R15, R14, 0x1, R17, P3 ;  /* 0x000000010e0f7824 */ /* 0x000fe200018e0611 */
[----:B------:R-:W-:Y:S02]  /*0c80*/  SEL R11, R13, R31, !P6 ;  /* 0x0000001f0d0b7207 */ /* 0x000fe40007000000 */
[----:B0-----:R-:W-:-:S02]  /*0c90*/  LEA R24, P3, R5, UR4, 0x2 ;  /* 0x0000000405187c11 */ /* 0x001fc4000f8610ff */
[----:B------:R-:W-:Y:S01]  /*0ca0*/  LEA R14, P6, R9, UR4, 0x2 ;  /* 0x00000004090e7c11 */ /* 0x000fe2000f8c10ff */
[----:B------:R-:W-:Y:S01]  /*0cb0*/  IMAD.X R10, R10, 0x1, R11, P5 ;  /* 0x000000010a0a7824 */ /* 0x000fe200028e060b */
[----:B------:R-:W-:Y:S01]  /*0cc0*/  LEA.HI.X R25, R5, UR5, R16, 0x2, P3 ;  /* 0x0000000505197c11 */ /* 0x000fe200098f1410 */
[----:B------:R-:W-:Y:S01]  /*0cd0*/  VIADD R16, R2, 0x600 ;  /* 0x0000060002107836 */ /* 0x000fe20000000000 */
[----:B------:R-:W-:Y:S02]  /*0ce0*/  LEA R18, P5, R8, UR4, 0x2 ;  /* 0x0000000408127c11 */ /* 0x000fe4000f8a10ff */
[-C--:B------:R-:W-:Y:S01]  /*0cf0*/  ISETP.GE.AND P3, PT, R20, R3.reuse, PT ;  /* 0x000000031400720c */ /* 0x080fe20003f66270 */
[----:B------:R-:W-:Y:S01]  /*0d00*/  IMAD.IADD R5, R16, 0x1, -R3 ;  /* 0x0000000110057824 */ /* 0x000fe200078e0a03 */
[----:B------:R-:W-:Y:S01]  /*0d10*/  LEA.HI.X R19, R8, UR5, R15, 0x2, P5 ;  /* 0x0000000508137c11 */ /* 0x000fe2000a8f140f */
[----:B------:R-:W-:Y:S01]  /*0d20*/  IMAD.IADD R8, R20, 0x1, -R3 ;  /* 0x0000000114087824 */ /* 0x000fe200078e0a03 */
[----:B------:R-:W-:-:S02]  /*0d30*/  ISETP.GE.AND P5, PT, R16, R3, PT ;  /* 0x000000031000720c */ /* 0x000fc40003fa6270 */
[----:B------:R-:W-:Y:S02]  /*0d40*/  LEA.HI.X R15, R9, UR5, R10, 0x2, P6 ;  /* 0x00000005090f7c11 */ /* 0x000fe4000b0f140a */
[----:B------:R-:W-:Y:S02]  /*0d50*/  SEL R10, R16, R5, !P5 ;  /* 0x00000005100a7207 */ /* 0x000fe40006800000 */
[----:B------:R-:W-:Y:S01]  /*0d60*/  SEL R9, R20, R8, !P3 ;  /* 0x0000000814097207 */ /* 0x000fe20005800000 */
[----:B------:R-:W-:Y:S01]  /*0d70*/  VIADD R20, R2, 0x700 ;  /* 0x0000070002147836 */ /* 0x000fe20000000000 */
[----:B------:R-:W-:Y:S02]  /*0d80*/  SEL R16, R12, R33, !P3 ;  /* 0x000000210c107207 */ /* 0x000fe40005800000 */
[----:B------:R-:W-:Y:S02]  /*0d90*/  SHF.R.S32.HI R4, RZ, 0x1f, R4 ;  /* 0x0000001fff047819 */ /* 0x000fe40000011404 */
[----:B------:R-:W-:-:S02]  /*0da0*/  IADD3 R9, P6, PT, R9, R16, RZ ;  /* 0x0000001009097210 */ /* 0x000fc40007fde0ff */
[----:B------:R-:W-:Y:S02]  /*0db0*/  SHF.R.S32.HI R7, RZ, 0x1f, R7 ;  /* 0x0000001fff077819 */ /* 0x000fe40000011407 */
[----:B------:R-:W-:Y:S02]  /*0dc0*/  SEL R16, R13, R31, !P1 ;  /* 0x0000001f0d107207 */ /* 0x000fe40004800000 */
[----:B------:R-:W-:Y:S01]  /*0dd0*/  SEL R29, R4, RZ, P1 ;  /* 0x000000ff041d7207 */ /* 0x000fe20000800000 */
[C---:B------:R-:W-:Y:S01]  /*0de0*/  IMAD.IADD R4, R22.reuse, 0x1, -R3 ;  /* 0x0000000116047824 */ /* 0x040fe200078e0a03 */
[----:B------:R-:W-:Y:S02]  /*0df0*/  ISETP.GE.AND P1, PT, R22, R3, PT ;  /* 0x000000031600720c */ /* 0x000fe40003f26270 */
[----:B------:R-:W-:Y:S01]  /*0e00*/  SEL R11, R12, R33, !P5 ;  /* 0x000000210c0b7207 */ /* 0x000fe20006800000 */
[----:B------:R-:W-:Y:S01]  /*0e10*/  IMAD.X R29, R29, 0x1, R16, P2 ;  /* 0x000000011d1d7824 */ /* 0x000fe200010e0610 */
[----:B------:R-:W-:-:S02]  /*0e20*/  SEL R7, R7, RZ, P0 ;  /* 0x000000ff07077207 */ /* 0x000fc40000000000 */
[----:B------:R-:W-:Y:S02]  /*0e30*/  SEL R32, R13, R31, !P0 ;  /* 0x0000001f0d207207 */ /* 0x000fe40004000000 */
[----:B------:R-:W-:Y:S02]  /*0e40*/  SHF.R.S32.HI R8, RZ, 0x1f, R8 ;  /* 0x0000001fff087819 */ /* 0x000fe40000011408 */
[----:B------:R-:W-:Y:S01]  /*0e50*/  SEL R17, R22, R4, !P1 ;  /* 0x0000000416117207 */ /* 0x000fe20004800000 */
[----:B------:R-:W-:Y:S01]  /*0e60*/  IMAD.X R32, R7, 0x1, R32, P4 ;  /* 0x0000000107207824 */ /* 0x000fe200020e0620 */
[----:B------:R-:W-:Y:S01]  /*0e70*/  SEL R16, R12, R33, !P1 ;  /* 0x000000210c107207 */ /* 0x000fe20004800000 */
[----:B------:R-:W-:Y:S01]  /*0e80*/  IMAD.IADD R7, R20, 0x1, -R3 ;  /* 0x0000000114077824 */ /* 0x000fe200078e0a03 */
[----:B------:R-:W-:Y:S01]  /*0e90*/  IADD3 R10, P0, PT, R10, R11, RZ ;  /* 0x0000000b0a0a7210 */ /* 0x000fe20007f1e0ff */
[----:B------:R-:W-:Y:S01]  /*0ea0*/  VIADD R22, R2, 0x900 ;  /* 0x0000090002167836 */ /* 0x000fe20000000000 */
[----:B------:R-:W-:-:S02]  /*0eb0*/  SEL R8, R8, RZ, P3 ;  /* 0x000000ff08087207 */ /* 0x000fc40001800000 */
[----:B------:R-:W-:Y:S01]  /*0ec0*/  SEL R11, R13, R31, !P3 ;  /* 0x0000001f0d0b7207 */ /* 0x000fe20005800000 */
[----:B------:R-:W-:Y:S01]  /*0ed0*/  IMAD.IADD R26, R22, 0x1, -R3 ;  /* 0x00000001161a7824 */ /* 0x000fe200078e0a03 */
[----:B------:R-:W-:Y:S01]  /*0ee0*/  IADD3 R17, P2, PT, R17, R16, RZ ;  /* 0x0000001011117210 */ /* 0x000fe20007f5e0ff */
[----:B------:R-:W-:Y:S01]  /*0ef0*/  VIADD R16, R2, 0xa00 ;  /* 0x00000a0002107836 */ /* 0x000fe20000000000 */
[----:B------:R-:W-:Y:S01]  /*0f00*/  ISETP.GE.AND P4, PT, R20, R3, PT ;  /* 0x000000031400720c */ /* 0x000fe20003f86270 */
[----:B------:R-:W-:Y:S01]  /*0f10*/  IMAD.X R30, R8, 0x1, R11, P6 ;  /* 0x00000001081e7824 */ /* 0x000fe200030e060b */
[----:B------:R-:W-:Y:S01]  /*0f20*/  SHF.R.S32.HI R5, RZ, 0x1f, R5 ;  /* 0x0000001fff057819 */ /* 0x000fe20000011405 */
[----:B------:R-:W-:Y:S01]  /*0f30*/  IMAD.IADD R34, R16, 0x1, -R3 ;  /* 0x0000000110227824 */ /* 0x000fe200078e0a03 */
[----:B------:R-:W-:Y:S02]  /*0f40*/  SEL R35, R20, R7, !P4 ;  /* 0x0000000714237207 */ /* 0x000fe40006000000 */
[----:B------:R-:W-:-:S02]  /*0f50*/  SEL R8, R13, R31, !P5 ;  /* 0x0000001f0d087207 */ /* 0x000fc40006800000 */
[----:B------:R-:W-:Y:S02]  /*0f60*/  SEL R5, R5, RZ, P5 ;  /* 0x000000ff05057207 */ /* 0x000fe40002800000 */
[----:B------:R-:W-:Y:S02]  /*0f70*/  SEL R20, R12, R33, !P4 ;  /* 0x000000210c147207 */ /* 0x000fe40006000000 */
[-C--:B------:R-:W-:Y:S01]  /*0f80*/  ISETP.GE.AND P5, PT, R16, R3.reuse, PT ;  /* 0x000000031000720c */ /* 0x080fe20003fa6270 */
[----:B------:R-:W-:Y:S01]  /*0f90*/  VIADD R23, R2, 0xb00 ;  /* 0x00000b0002177836 */ /* 0x000fe20000000000 */
[----:B------:R-:W-:Y:S01]  /*0fa0*/  SHF.R.S32.HI R7, RZ, 0x1f, R7 ;  /* 0x0000001fff077819 */ /* 0x000fe20000011407 */
[----:B------:R-:W-:Y:S01]  /*0fb0*/  IMAD.X R11, R5, 0x1, R8, P0 ;  /* 0x00000001050b7824 */ /* 0x000fe200000e0608 */
[----:B------:R-:W-:Y:S02]  /*0fc0*/  IADD3 R35, P3, PT, R35, R20, RZ ;  /* 0x0000001423237210 */ /* 0x000fe40007f7e0ff */
[----:B------:R-:W-:-:S02]  /*0fd0*/  ISETP.GE.AND P6, PT, R22, R3, PT ;  /* 0x000000031600720c */ /* 0x000fc40003fc6270 */
[----:B------:R-:W-:Y:S02]  /*0fe0*/  SEL R21, R16, R34, !P5 ;  /* 0x0000002210157207 */ /* 0x000fe40006800000 */
[----:B------:R-:W-:Y:S02]  /*0ff0*/  SEL R7, R7, RZ, P4 ;  /* 0x000000ff07077207 */ /* 0x000fe40002000000 */
[----:B------:R-:W-:Y:S02]  /*1000*/  SEL R16, R13, R31, !P4 ;  /* 0x0000001f0d107207 */ /* 0x000fe40006000000 */
[----:B------:R-:W-:Y:S02]  /*1010*/  SHF.R.S32.HI R20, RZ, 0x1f, R4 ;  /* 0x0000001fff147819 */ /* 0x000fe40000011404 */
[----:B------:R-:W-:Y:S01]  /*1020*/  SEL R5, R12, R33, !P6 ;  /* 0x000000210c057207 */ /* 0x000fe20007000000 */
[----:B------:R-:W-:Y:S01]  /*1030*/  IMAD.X R16, R7, 0x1, R16, P3 ;  /* 0x0000000107107824 */ /* 0x000fe200018e0610 */
[----:B------:R-:W-:Y:S01]  /*1040*/  SEL R22, R22, R26, !P6 ;  /* 0x0000001a16167207 */ /* 0x000fe20007000000 */
[----:B------:R-:W-:Y:S01]  /*1050*/  IMAD.IADD R4, R23, 0x1, -R3 ;  /* 0x0000000117047824 */ /* 0x000fe200078e0a03 */
[----:B------:R-:W-:Y:S01]  /*1060*/  SEL R37, R13, R31, !P1 ;  /* 0x0000001f0d257207 */ /* 0x000fe20004800000 */
[----:B------:R0:W5:Y:S01]  /*1070*/  LDG.E R7, desc[UR6][R18.64] ;  /* 0x0000000612077981 */ /* 0x000162000c1e1900 */
[----:B------:R-:W-:-:S02]  /*1080*/  SEL R20, R20, RZ, P1 ;  /* 0x000000ff14147207 */ /* 0x000fc40000800000 */
[----:B------:R-:W-:Y:S02]  /*1090*/  LOP3.LUT R36, R2, 0xc00, RZ, 0xfc, !PT ;  /* 0x00000c0002247812 */ /* 0x000fe400078efcff */
[C---:B------:R-:W-:Y:S01]  /*10a0*/  ISETP.GE.AND P3, PT, R23.reuse, R3, PT ;  /* 0x000000031700720c */ /* 0x040fe20003f66270 */
[----:B------:R-:W-:Y:S01]  /*10b0*/  IMAD.X R20, R20, 0x1, R37, P2 ;  /* 0x0000000114147824 */ /* 0x000fe200010e0625 */
[----:B------:R-:W-:Y:S02]  /*10c0*/  SEL R8, R12, R33, !P5 ;  /* 0x000000210c087207 */ /* 0x000fe40006800000 */
[----:B------:R-:W-:Y:S01]  /*10d0*/  IADD3 R22, P0, PT, R22, R5, RZ ;  /* 0x0000000516167210 */ /* 0x000fe20007f1e0ff */
[C---:B0-----:R-:W-:Y:S01]  /*10e0*/  IMAD.IADD R18, R36.reuse, 0x1, -R3 ;  /* 0x0000000124127824 */ /* 0x041fe200078e0a03 */
[----:B------:R0:W5:Y:S01]  /*10f0*/  LDG.E R5, desc[UR6][R24.64] ;  /* 0x0000000618057981 */ /* 0x000162000c1e1900 */
[----:B------:R-:W-:Y:S02]  /*1100*/  SEL R23, R23, R4, !P3 ;  /* 0x0000000417177207 */ /* 0x000fe40005800000 */
[----:B------:R-:W-:-:S02]  /*1110*/  ISETP.GE.AND P2, PT, R36, R3, PT ;  /* 0x000000032400720c */ /* 0x000fc40003f46270 */
[----:B------:R-:W-:Y:S02]  /*1120*/  SHF.R.S32.HI R26, RZ, 0x1f, R26 ;  /* 0x0000001fff1a7819 */ /* 0x000fe4000001141a */
[----:B------:R-:W-:Y:S02]  /*1130*/  SHF.R.S32.HI R34, RZ, 0x1f, R34 ;  /* 0x0000001fff227819 */ /* 0x000fe40000011422 */
[----:B------:R-:W-:Y:S02]  /*1140*/  IADD3 R21, P4, PT, R21, R8, RZ ;  /* 0x0000000815157210 */ /* 0x000fe40007f9e0ff */
[----:B0-----:R-:W-:Y:S01]  /*1150*/  SEL R24, R12, R33, !P3 ;  /* 0x000000210c187207 */ /* 0x001fe20005800000 */
[----:B------:R0:W5:Y:S01]  /*1160*/  LDG.E R8, desc[UR6][R14.64] ;  /* 0x000000060e087981 */ /* 0x000162000c1e1900 */
[----:B------:R-:W-:Y:S02]  /*1170*/  SEL R25, R36, R18, !P2 ;  /* 0x0000001224197207 */ /* 0x000fe40005000000 */
[----:B------:R-:W-:-:S02]  /*1180*/  IADD3 R23, P1, PT, R23, R24, RZ ;  /* 0x0000001817177210 */ /* 0x000fc40007f3e0ff */
[CC--:B------:R-:W-:Y:S02]  /*1190*/  SEL R36, R13.reuse, R31.reuse, !P6 ;  /* 0x0000001f0d247207 */ /* 0x0c0fe40007000000 */
[----:B------:R-:W-:Y:S02]  /*11a0*/  SEL R19, R26, RZ, P6 ;  /* 0x000000ff1a137207 */ /* 0x000fe40003000000 */
[----:B------:R-:W-:Y:S02]  /*11b0*/  SEL R24, R34, RZ, P5 ;  /* 0x000000ff22187207 */ /* 0x000fe40002800000 */
[----:B0-----:R-:W-:Y:S01]  /*11c0*/  SEL R15, R13, R31, !P5 ;  /* 0x0000001f0d0f7207 */ /* 0x001fe20006800000 */
[----:B------:R-:W-:Y:S01]  /*11d0*/  IMAD.X R19, R19, 0x1, R36, P0 ;  /* 0x0000000113137824 */ /* 0x000fe200000e0624 */
[----:B------:R-:W-:-:S03]  /*11e0*/  LEA R26, P0, R27, UR4, 0x2 ;  /* 0x000000041b1a7c11 */ /* 0x000fc6000f8010ff */
[----:B------:R-:W-:Y:S01]  /*11f0*/  IMAD.X R24, R24, 0x1, R15, P4 ;  /* 0x0000000118187824 */ /* 0x000fe200020e060f */
[----:B------:R-:W-:Y:S01]  /*1200*/  LEA R36, P4, R28, UR4, 0x2 ;  /* 0x000000041c247c11 */ /* 0x000fe2000f8810ff */
[----:B------:R-:W-:Y:S01]  /*1210*/  VIADD R34, R2, 0xd00 ;  /* 0x00000d0002227836 */ /* 0x000fe20000000000 */
[----:B------:R-:W-:Y:S02]  /*1220*/  LEA.HI.X R27, R27, UR5, R32, 0x2, P0 ;  /* 0x000000051b1b7c11 */ /* 0x000fe400080f1420 */
[----:B------:R-:W-:Y:S02]  /*1230*/  LEA.HI.X R37, R28, UR5, R29, 0x2, P4 ;  /* 0x000000051c257c11 */ /* 0x000fe4000a0f141d */
[C---:B------:R-:W-:Y:S01]  /*1240*/  LEA R28, P0, R9.reuse, UR4, 0x2 ;  /* 0x00000004091c7c11 */ /* 0x040fe2000f8010ff */
[----:B------:R-:W-:Y:S01]  /*1250*/  IMAD.IADD R32, R34, 0x1, -R3 ;  /* 0x0000000122207824 */ /* 0x000fe200078e0a03 */
[----:B------:R-:W-:Y:S02]  /*1260*/  SEL R14, R12, R33, !P2 ;  /* 0x000000210c0e7207 */ /* 0x000fe40005000000 */
[----:B------:R-:W-:-:S02]  /*1270*/  LEA.HI.X R29, R9, UR5, R30, 0x2, P0 ;  /* 0x00000005091d7c11 */ /* 0x000fc400080f141e */
[----:B------:R0:W5:Y:S01]  /*1280*/  LDG.E R9, desc[UR6][R26.64] ;  /* 0x000000061a097981 */ /* 0x000162000c1e1900 */
[----:B------:R-:W-:Y:S02]  /*1290*/  ISETP.GE.AND P6, PT, R34, R3, PT ;  /* 0x000000032200720c */ /* 0x000fe40003fc6270 */
[----:B------:R-:W-:Y:S02]  /*12a0*/  IADD3 R25, P5, PT, R25, R14, RZ ;  /* 0x0000000e19197210 */ /* 0x000fe40007fbe0ff */
[----:B------:R-:W-:Y:S01]  /*12b0*/  LEA R14, P4, R10, UR4, 0x2 ;  /* 0x000000040a0e7c11 */ /* 0x000fe2000f8810ff */
[----:B0-----:R-:W-:Y:S01]  /*12c0*/  VIADD R26, R2, 0xe00 ;  /* 0x00000e00021a7836 */ /* 0x001fe20000000000 */
[----:B------:R-:W-:-:S03]  /*12d0*/  SEL R27, R34, R32, !P6 ;  /* 0x00000020221b7207 */ /* 0x000fc60007000000 */
[C---:B------:R-:W-:Y:S01]  /*12e0*/  IMAD.IADD R34, R26.reuse, 0x1, -R3 ;  /* 0x000000011a227824 */ /* 0x040fe200078e0a03 */
[----:B------:R-:W-:Y:S02]  /*12f0*/  ISETP.GE.AND P0, PT, R26, R3, PT ;  /* 0x000000031a00720c */ /* 0x000fe40003f06270 */
[----:B------:R-:W-:Y:S02]  /*1300*/  LEA.HI.X R15, R10, UR5, R11, 0x2, P4 ;  /* 0x000000050a0f7c11 */ /* 0x000fe4000a0f140b */
[----:B------:R0:W5:Y:S01]  /*1310*/  LDG.E R11, desc[UR6][R28.64] ;  /* 0x000000061c0b7981 */ /* 0x000162000c1e1900 */
[----:B------:R-:W-:Y:S02]  /*1320*/  SHF.R.S32.HI R4, RZ, 0x1f, R4 ;  /* 0x0000001fff047819 */ /* 0x000fe40000011404 */
[----:B------:R-:W-:Y:S01]  /*1330*/  SEL R26, R26, R34, !P0 ;  /* 0x000000221a1a7207 */ /* 0x000fe20004000000 */
[----:B------:R1:W5:Y:S01]  /*1340*/  LDG.E R10, desc[UR6][R36.64] ;  /* 0x00000006240a7981 */ /* 0x000362000c1e1900 */
[----:B------:R-:W-:-:S02]  /*1350*/  SHF.R.S32.HI R18, RZ, 0x1f, R18 ;  /* 0x0000001fff127819 */ /* 0x000fc40000011412 */
[----:B------:R-:W-:Y:S01]  /*1360*/  SHF.R.S32.HI R32, RZ, 0x1f, R32 ;  /* 0x0000001fff207819 */ /* 0x000fe20000011420 */
[----:B------:R2:W5:Y:S01]  /*1370*/  LDG.E R30, desc[UR6][R14.64] ;  /* 0x000000060e1e7981 */ /* 0x000562000c1e1900 */
[----:B0-----:R-:W-:Y:S02]  /*1380*/  SEL R29, R12, R33, !P0 ;  /* 0x000000210c1d7207 */ /* 0x001fe40004000000 */
[----:B------:R-:W-:Y:S02]  /*1390*/  SEL R28, R4, RZ, P3 ;  /* 0x000000ff041c7207 */ /* 0x000fe40001800000 */
[----:B-1----:R-:W-:Y:S02]  /*13a0*/  SEL R37, R13, R31, !P3 ;  /* 0x0000001f0d257207 */ /* 0x002fe40005800000 */
[----:B------:R-:W-:Y:S02]  /*13b0*/  IADD3 R4, P3, PT, R26, R29, RZ ;  /* 0x0000001d1a047210 */ /* 0x000fe40007f7e0ff */
[----:B------:R-:W-:-:S02]  /*13c0*/  SEL R18, R18, RZ, P2 ;  /* 0x000000ff12127207 */ /* 0x000fc40001000000 */
[----:B------:R-:W-:Y:S02]  /*13d0*/  SEL R29, R13, R31, !P2 ;  /* 0x0000001f0d1d7207 */ /* 0x000fe40005000000 */
[----:B--2---:R-:W-:Y:S02]  /*13e0*/  SEL R14, R12, R33, !P6 ;  /* 0x000000210c0e7207 */ /* 0x004fe40007000000 */
[----:B------:R-:W-:Y:S01]  /*13f0*/  SHF.R.S32.HI R34, RZ, 0x1f, R34 ;  /* 0x0000001fff227819 */ /* 0x000fe20000011422 */
[----:B------:R-:W-:Y:S01]  /*1400*/  IMAD.X R26, R28, 0x1, R37, P1 ;  /* 0x000000011c1a7824 */ /* 0x000fe200008e0625 */
[----:B------:R-:W-:Y:S01]  /*1410*/  IADD3 R27, P4, PT, R27, R14, RZ ;  /* 0x0000000e1b1b7210 */ /* 0x000fe20007f9e0ff */
[----:B------:R-:W-:Y:S01]  /*1420*/  IMAD.X R28, R18, 0x1, R29, P5 ;  /* 0x00000001121c7824 */ /* 0x000fe200028e061d */
[----:B------:R-:W-:Y:S02]  /*1430*/  SEL R32, R32, RZ, P6 ;  /* 0x000000ff20207207 */ /* 0x000fe40003000000 */
[----:B------:R-:W-:-:S02]  /*1440*/  SEL R15, R13, R31, !P6 ;  /* 0x0000001f0d0f7207 */ /* 0x000fc40007000000 */
[----:B------:R-:W-:Y:S02]  /*1450*/  SEL R29, R34, RZ, P0 ;  /* 0x000000ff221d7207 */ /* 0x000fe40000000000 */
[----:B------:R-:W-:Y:S02]  /*1460*/  SEL R18, R13, R31, !P0 ;  /* 0x0000001f0d127207 */ /* 0x000fe40004000000 */
[----:B------:R-:W-:Y:S01]  /*1470*/  LEA R14, P0, R35, UR4, 0x2 ;  /* 0x00000004230e7c11 */ /* 0x000fe2000f8010ff */
[----:B------:R-:W-:-:S03]  /*1480*/  IMAD.X R32, R32, 0x1, R15, P4 ;  /* 0x0000000120207824 */ /* 0x000fc600020e060f */
[----:B------:R-:W-:Y:S02]  /*1490*/  LEA.HI.X R15, R35, UR5, R16, 0x2, P0 ;  /* 0x00000005230f7c11 */ /* 0x000fe400080f1410 */
[----:B------:R-:W-:Y:S01]  /*14a0*/  LEA R16, P0, R17, UR4, 0x2 ;  /* 0x0000000411107c11 */ /* 0x000fe2000f8010ff */
[----:B------:R-:W-:Y:S01]  /*14b0*/  IMAD.X R29, R29, 0x1, R18, P3 ;  /* 0x000000011d1d7824 */ /* 0x000fe200018e0612 */
[----:B------:R-:W-:Y:S01]  /*14c0*/  LEA R18, P1, R22, UR4, 0x2 ;  /* 0x0000000416127c11 */ /* 0x000fe2000f8210ff */
[----:B------:R-:W-:Y:S01]  /*14d0*/  VIADD R34, R2, 0xf00 ;  /* 0x00000f0002227836 */ /* 0x000fe20000000000 */
[----:B------:R-:W-:Y:S01]  /*14e0*/  LEA.HI.X R17, R17, UR5, R20, 0x2, P0 ;  /* 0x0000000511117c11 */ /* 0x000fe200080f1414 */
[----:B------:R1:W5:Y:S01]  /*14f0*/  LDG.E R14, desc[UR6][R14.64] ;  /* 0x000000060e0e7981 */ /* 0x000362000c1e1900 */
[----:B------:R-:W-:Y:S02]  /*1500*/  LEA R20, P0, R21, UR4, 0x2 ;  /* 0x0000000415147c11 */ /* 0x000fe4000f8010ff */
[----:B------:R-:W-:-:S02]  /*1510*/  LEA.HI.X R19, R22, UR5, R19, 0x2, P1 ;  /* 0x0000000516137c11 */ /* 0x000fc400088f1413 */
[----:B------:R-:W-:Y:S02]  /*1520*/  LEA.HI.X R21, R21, UR5, R24, 0x2, P0 ;  /* 0x0000000515157c11 */ /* 0x000fe400080f1418 */
[----:B------:R-:W-:Y:S01]  /*1530*/  LEA R24, P0, R25, UR4, 0x2 ;  /* 0x0000000419187c11 */ /* 0x000fe2000f8010ff */
[----:B------:R1:W5:Y:S01]  /*1540*/  LDG.E R18, desc[UR6][R18.64] ;  /* 0x0000000612127981 */ /* 0x000362000c1e1900 */
[----:B------:R-:W-:Y:S02]  /*1550*/  LEA R22, P1, R23, UR4, 0x2 ;  /* 0x0000000417167c11 */ /* 0x000fe4000f8210ff */
[----:B------:R-:W-:Y:S01]  /*1560*/  LEA.HI.X R25, R25, UR5, R28, 0x2, P0 ;  /* 0x0000000519197c11 */ /* 0x000fe200080f141c */
[----:B------:R1:W5:Y:S01]  /*1570*/  LDG.E R20, desc[UR6][R20.64] ;  /* 0x0000000614147981 */ /* 0x000362000c1e1900 */
[----:B------:R-:W-:Y:S02]  /*1580*/  LEA.HI.X R23, R23, UR5, R26, 0x2, P1 ;  /* 0x0000000517177c11 */ /* 0x000fe400088f141a */
[----:B------:R-:W-:Y:S01]  /*1590*/  LEA R28, P0, R4, UR4, 0x2 ;  /* 0x00000004041c7c11 */ /* 0x000fe2000f8010ff */
[----:B------:R1:W5:Y:S01]  /*15a0*/  LDG.E R24, desc[UR6][R24.64] ;  /* 0x0000000618187981 */ /* 0x000362000c1e1900 */
[----:B------:R-:W-:-:S02]  /*15b0*/  LEA R26, P1, R27, UR4, 0x2 ;  /* 0x000000041b1a7c11 */ /* 0x000fc4000f8210ff */
[----:B------:R-:W-:Y:S01]  /*15c0*/  LEA.HI.X R29, R4, UR5, R29, 0x2, P0 ;  /* 0x00000005041d7c11 */ /* 0x000fe200080f141d */
[C---:B------:R-:W-:Y:S01]  /*15d0*/  IMAD.IADD R4, R34.reuse, 0x1, -R3 ;  /* 0x0000000122047824 */ /* 0x040fe200078e0a03 */
[----:B------:R-:W-:Y:S01]  /*15e0*/  LEA.HI.X R27, R27, UR5, R32, 0x2, P1 ;  /* 0x000000051b1b7c11 */ /* 0x000fe200088f1420 */
[----:B------:R1:W5:Y:S01]  /*15f0*/  LDG.E R22, desc[UR6][R22.64] ;  /* 0x0000000616167981 */ /* 0x000362000c1e1900 */
[C---:B------:R-:W-:Y:S02]  /*1600*/  ISETP.GE.AND P1, PT, R34.reuse, R3, PT ;  /* 0x000000032200720c */ /* 0x040fe40003f26270 */
[----:B------:R-:W-:Y:S01]  /*1610*/  SHF.R.S32.HI R32, RZ, 0x1f, R4 ;  /* 0x0000001fff207819 */ /* 0x000fe20000011404 */
[----:B------:R1:W5:Y:S01]  /*1620*/  LDG.E R26, desc[UR6][R26.64] ;  /* 0x000000061a1a7981 */ /* 0x000362000c1e1900 */
[----:B------:R-:W-:Y:S02]  /*1630*/  SEL R34, R34, R4, !P1 ;  /* 0x0000000422227207 */ /* 0x000fe40004800000 */
[----:B------:R-:W-:Y:S01]  /*1640*/  SEL R35, R12, R33, !P1 ;  /* 0x000000210c237207 */ /* 0x000fe20004800000 */
[----:B------:R1:W5:Y:S01]  /*1650*/  LDG.E R28, desc[UR6][R28.64] ;  /* 0x000000061c1c7981 */ /* 0x000362000c1e1900 */
[----:B------:R-:W-:-:S02]  /*1660*/  SEL R32, R32, RZ, P1 ;  /* 0x000000ff20207207 */ /* 0x000fc40000800000 */
[----:B------:R-:W-:Y:S02]  /*1670*/  IADD3 R4, P0, PT, R34, R35, RZ ;  /* 0x0000002322047210 */ /* 0x000fe40007f1e0ff */
[----:B------:R-:W-:-:S05]  /*1680*/  SEL R35, R13, R31, !P1 ;  /* 0x0000001f0d237207 */ /* 0x000fca0004800000 */
[----:B------:R-:W-:Y:S01]  /*1690*/  IMAD.X R35, R32, 0x1, R35, P0 ;  /* 0x0000000120237824 */ /* 0x000fe200000e0623 */
[----:B------:R-:W-:Y:S02]  /*16a0*/  LEA R34, P0, R4, UR4, 0x2 ;  /* 0x0000000404227c11 */ /* 0x000fe4000f8010ff */
[----:B------:R-:W-:Y:S02]  /*16b0*/  LOP3.LUT R32, R2, 0x1000, RZ, 0xfc, !PT ;  /* 0x0000100002207812 */ /* 0x000fe400078efcff */
[----:B------:R-:W-:Y:S02]  /*16c0*/  LEA.HI.X R35, R4, UR5, R35, 0x2, P0 ;  /* 0x0000000504237c11 */ /* 0x000fe400080f1423 */
[C---:B------:R-:W-:Y:S01]  /*16d0*/  ISETP.GE.AND P1, PT, R32.reuse, R3, PT ;  /* 0x000000032000720c */ /* 0x040fe20003f26270 */
[----:B------:R-:W-:Y:S02]  /*16e0*/  IMAD.IADD R4, R32, 0x1, -R3 ;  /* 0x0000000120047824 */ /* 0x000fe400078e0a03 */
[----:B------:R1:W5:Y:S01]  /*16f0*/  LDG.E R34, desc[UR6][R34.64] ;  /* 0x0000000622227981 */ /* 0x000362000c1e1900 */
[----:B------:R-:W-:-:S02]  /*1700*/  SEL R33, R12, R33, !P1 ;  /* 0x000000210c217207 */ /* 0x000fc40004800000 */
[----:B------:R-:W-:Y:S02]  /*1710*/  SEL R12, R32, R4, !P1 ;  /* 0x00000004200c7207 */ /* 0x000fe40004800000 */
[----:B------:R-:W-:Y:S02]  /*1720*/  SHF.R.S32.HI R4, RZ, 0x1f, R4 ;  /* 0x0000001fff047819 */ /* 0x000fe40000011404 */
[----:B------:R-:W-:Y:S02]  /*1730*/  SEL R13, R13, R31, !P1 ;  /* 0x0000001f0d0d7207 */ /* 0x000fe40004800000 */
[----:B------:R-:W-:Y:S01]  /*1740*/  IADD3 R33, P0, PT, R12, R33, RZ ;  /* 0x000000210c217210 */ /* 0x000fe20007f1e0ff */
[----:B------:R1:W5:Y:S01]  /*1750*/  LDG.E R31, desc[UR6][R16.64] ;  /* 0x00000006101f7981 */ /* 0x000362000c1e1900 */
[----:B------:R-:W-:-:S05]  /*1760*/  SEL R4, R4, RZ, P1 ;  /* 0x000000ff04047207 */ /* 0x000fca0000800000 */
[----:B------:R-:W-:Y:S01]  /*1770*/  IMAD.X R4, R4, 0x1, R13, P0 ;  /* 0x0000000104047824 */ /* 0x000fe200000e060d */
[----:B------:R-:W-:-:S04]  /*1780*/  LEA R12, P0, R33, UR4, 0x2 ;  /* 0x00000004210c7c11 */ /* 0x000fc8000f8010ff */
[----:B------:R-:W-:-:S05]  /*1790*/  LEA.HI.X R13, R33, UR5, R4, 0x2, P0 ;  /* 0x00000005210d7c11 */ /* 0x000fca00080f1404 */
[----:B------:R1:W5:Y:S04]  /*17a0*/  LDG.E R32, desc[UR6][R12.64] ;  /* 0x000000060c207981 */ /* 0x000368000c1e1900 */
.L_x_2:
[----:B01----:R-:W0:Y:S01]  /*17b0*/  S2R R13, SR_CgaCtaId ;  /* 0x00000000000d7919 */ /* 0x003e220000008800 */
[----:B------:R-:W-:-:S04]  /*17c0*/  MOV R4, 0x400 ;  /* 0x0000040000047802 */ /* 0x000fc80000000f00 */
[----:B0-----:R-:W-:-:S05]  /*17d0*/  LEA R4, R13, R4, 0x18 ;  /* 0x000000040d047211 */ /* 0x001fca00078ec0ff */
[----:B------:R-:W-:-:S05]  /*17e0*/  IMAD R13, R2, 0x4, R4 ;  /* 0x00000004020d7824 */ /* 0x000fca00078e0204 */
[----:B-----5:R-:W-:Y:S04]  /*17f0*/  STS [R13], R5 ;  /* 0x000000050d007388 */ /* 0x020fe80000000800 */
[----:B------:R-:W-:Y:S04]  /*1800*/  STS [R13+0x400], R7 ;  /* 0x000400070d007388 */ /* 0x000fe80000000800 */
[----:B------:R0:W-:Y:S04]  /*1810*/  STS [R13+0x800], R8 ;  /* 0x000800080d007388 */ /* 0x0001e80000000800 */
[----:B------:R-:W-:Y:S04]  /*1820*/  STS [R13+0xc00], R9 ;  /* 0x000c00090d007388 */ /* 0x000fe80000000800 */
[----:B------:R1:W-:Y:S04]  /*1830*/  STS [R13+0x1000], R10 ;  /* 0x0010000a0d007388 */ /* 0x0003e80000000800 */
        /* <DEDUP_REMOVED lines=11> */
[----:B------:R2:W-:Y:S01]  /*18f0*/  STS [R13+0x4000], R32 ;  /* 0x004000200d007388 */ /* 0x0005e20000000800 */
[----:B------:R-:W-:Y:S08]  /*1900*/  BAR.SYNC.DEFER_BLOCKING 0x0 ;  /* 0x0000000000007b1d */ /* 0x000ff00000010000 */
[----:B------:R-:W3:Y:S01]  /*1910*/  LDC.64 R16, c[0x4][0x10] ;  /* 0x01000400ff107b82 */ /* 0x000ee20000000a00 */
[----:B0-----:R-:W-:-:S02]  /*1920*/  IMAD R8, R2, 0x11, RZ ;  /* 0x0000001102087824 */ /* 0x001fc400078e02ff */
[C---:B------:R-:W-:Y:S02]  /*1930*/  IMAD.IADD R5, R3.reuse, 0x1, R6 ;  /* 0x0000000103057824 */ /* 0x040fe400078e0206 */
[----:B------:R-:W-:-:S03]  /*1940*/  IMAD R12, R3, 0x4, R4 ;  /* 0x00000004030c7824 */ /* 0x000fc600078e0204 */
[----:B------:R-:W-:Y:S01]  /*1950*/  PREEXIT ;  /* 0x000000000000782d */ /* 0x000fe20000000000 */
[----:B------:R-:W-:-:S04]  /*1960*/  VIMNMX R8, PT, PT, R5, R8, PT ;  /* 0x0000000805087248 */ /* 0x000fc80003fe0100 */
[C---:B------:R-:W-:Y:S01]  /*1970*/  ISETP.GE.AND P0, PT, R8.reuse, R6, PT ;  /* 0x000000060800720c */ /* 0x040fe20003f06270 */
[----:B------:R-:W-:Y:S01]  /*1980*/  IMAD.IADD R6, R8, 0x1, -R6 ;  /* 0x0000000108067824 */ /* 0x000fe200078e0a06 */
[----:B-1----:R-:W-:-:S04]  /*1990*/  VIMNMX R10, PT, PT, R3, R8, PT ;  /* 0x00000008030a7248 */ /* 0x002fc80003fe0100 */
[----:B------:R-:W-:-:S04]  /*19a0*/  SEL R9, R6, RZ, P0 ;  /* 0x000000ff06097207 */ /* 0x000fc80000000000 */
[----:B------:R-:W-:Y:S01]  /*19b0*/  ISETP.GE.AND P0, PT, R9, R10, PT ;  /* 0x0000000a0900720c */ /* 0x000fe20003f06270 */
[----:B---3--:R-:W5:Y:S01]  /*19c0*/  LDG.E.64 R16, desc[UR6][R16.64] ;  /* 0x0000000610107981 */ /* 0x008f62000c1e1b00 */
[----:B------:R-:W-:Y:S11]  /*19d0*/  BSSY.RECONVERGENT B0, `(.L_x_3) ;  /* 0x0000015000007945 */ /* 0x000ff60003800200 */
[----:B--2---:R-:W-:Y:S05]  /*19e0*/  @P0 BRA `(.L_x_4) ;  /* 0x00000000004c0947 */ /* 0x004fea0003800000 */
[----:B------:R-:W-:-:S07]  /*19f0*/  IMAD.MOV.U32 R14, RZ, RZ, R10 ;  /* 0x000000ffff0e7224 */ /* 0x000fce00078e000a */
.L_x_5:
[----:B------:R-:W-:-:S05]  /*1a00*/  IMAD.IADD R6, R14, 0x1, -R9 ;  /* 0x000000010e067824 */ /* 0x000fca00078e0a09 */
[----:B------:R-:W-:-:S04]  /*1a10*/  LEA.HI R6, R6, R6, RZ, 0x1 ;  /* 0x0000000606067211 */ /* 0x000fc800078f08ff */
[----:B------:R-:W-:-:S04]  /*1a20*/  LEA.HI.SX32 R13, R6, R9, 0x1f ;  /* 0x00000009060d7211 */ /* 0x000fc800078ffaff */
[----:B------:R-:W-:Y:S01]  /*1a30*/  LOP3.LUT R7, RZ, R13, RZ, 0x33, !PT ;  /* 0x0000000dff077212 */ /* 0x000fe200078e33ff */
[----:B------:R-:W-:-:S04]  /*1a40*/  IMAD R15, R13, 0x4, R4 ;  /* 0x000000040d0f7824 */ /* 0x000fc800078e0204 */
[----:B------:R-:W-:Y:S01]  /*1a50*/  IMAD.IADD R7, R8, 0x1, R7 ;  /* 0x0000000108077824 */ /* 0x000fe200078e0207 */
[----:B------:R-:W0:Y:S03]  /*1a60*/  LDS R11, [R15] ;  /* 0x000000000f0b7984 */ /* 0x000e260000000800 */
[----:B------:R-:W-:-:S05]  /*1a70*/  IMAD R18, R7, 0x4, R12 ;  /* 0x0000000407127824 */ /* 0x000fca00078e020c */
[----:B------:R-:W1:Y:S01]  /*1a80*/  LDS R7, [R18] ;  /* 0x0000000012077984 */ /* 0x000e620000000800 */
[----:B0----5:R-:W-:-:S06]  /*1a90*/  IMAD.WIDE R10, R11, 0x8, R16 ;  /* 0x000000080b0a7825 */ /* 0x021fcc00078e0210 */
[----:B------:R-:W2:Y:S01]  /*1aa0*/  LD.E.64 R10, desc[UR6][R10.64] ;  /* 0x000000060a0a7980 */ /* 0x000ea2000c101b00 */
[----:B-1----:R-:W-:-:S06]  /*1ab0*/  IMAD.WIDE R6, R7, 0x8, R16 ;  /* 0x0000000807067825 */ /* 0x002fcc00078e0210 */
[----:B------:R-:W2:Y:S02]  /*1ac0*/  LD.E.64 R6, desc[UR6][R6.64] ;  /* 0x0000000606067980 */ /* 0x000ea4000c101b00 */
[----:B--2---:R-:W-:-:S06]  /*1ad0*/  DSETP.GEU.AND P0, PT, R6, R10, PT ;  /* 0x0000000a0600722a */ /* 0x004fcc0003f0e000 */
[----:B------:R-:W-:-:S08]  /*1ae0*/  SEL R14, R14, R13, P0 ;  /* 0x0000000d0e0e7207 */ /* 0x000fd00000000000 */
[----:B------:R-:W-:-:S05]  /*1af0*/  @P0 VIADD R9, R13, 0x1 ;  /* 0x000000010d090836 */ /* 0x000fca0000000000 */
[----:B------:R-:W-:-:S13]  /*1b00*/  ISETP.GE.AND P0, PT, R9, R14, PT ;  /* 0x0000000e0900720c */ /* 0x000fda0003f06270 */
[----:B------:R-:W-:Y:S05]  /*1b10*/  @!P0 BRA `(.L_x_5) ;  /* 0xfffffffc00b88947 */ /* 0x000fea000383ffff */
.L_x_4:
[----:B------:R-:W-:Y:S05]  /*1b20*/  BSYNC.RECONVERGENT B0 ;  /* 0x0000000000007941 */ /* 0x000fea0003800200 */
.L_x_3:
[----:B------:R-:W-:Y:S01]  /*1b30*/  IMAD.IADD R8, R8, 0x1, -R9 ;  /* 0x0000000108087824 */ /* 0x000fe200078e0a09 */
[----:B------:R-:W-:Y:S01]  /*1b40*/  BSSY.RECONVERGENT B0, `(.L_x_6) ;  /* 0x0000011000007945 */ /* 0x000fe20003800200 */
[----:B------:R-:W-:Y:S01]  /*1b50*/  IMAD R21, R9, 0x4, R4 ;  /* 0x0000000409157824 */ /* 0x000fe200078e0204 */
[----:B------:R-:W-:Y:S01]  /*1b60*/  PLOP3.LUT P0, PT, PT, PT, PT, 0x8, 0x80 ;  /* 0x000000000080781c */ /* 0x000fe20003f0e170 */
[----:B------:R-:W-:Y:S02]  /*1b70*/  IMAD R20, R8, 0x4, R12 ;  /* 0x0000000408147824 */ /* 0x000fe400078e020c */
[----:B------:R-:W-:Y:S01]  /*1b80*/  IMAD.IADD R18, R3, 0x1, R8 ;  /* 0x0000000103127824 */ /* 0x000fe200078e0208 */
[----:B------:R0:W1:Y:S04]  /*1b90*/  LDS R6, [R21] ;  /* 0x0000000015067984 */ /* 0x0000680000000800 */
[----:B------:R0:W2:Y:S01]  /*1ba0*/  LDS R7, [R20] ;  /* 0x0000000014077984 */ /* 0x0000a20000000800 */
[----:B------:R-:W-:-:S13]  /*1bb0*/  ISETP.GE.AND P1, PT, R18, R5, PT ;  /* 0x000000051200720c */ /* 0x000fda0003f26270 */
[----:B0-----:R-:W-:Y:S05]  /*1bc0*/  @P1 BRA `(.L_x_7) ;  /* 0x0000000000201947 */ /* 0x001fea0003800000 */
[----:B------:R-:W-:Y:S02]  /*1bd0*/  ISETP.GE.AND P1, PT, R9, R3, PT ;  /* 0x000000030900720c */ /* 0x000fe40003f26270 */
[----:B------:R-:W-:-:S11]  /*1be0*/  PLOP3.LUT P0, PT, PT, PT, PT, 0x80, 0x8 ;  /* 0x000000000008781c */ /* 0x000fd60003f0f070 */
[----:B------:R-:W-:Y:S05]  /*1bf0*/  @P1 BRA `(.L_x_7) ;  /* 0x0000000000141947 */ /* 0x000fea0003800000 */
[----:B--2--5:R-:W-:-:S04]  /*1c00*/  IMAD.WIDE R10, R7, 0x8, R16 ;  /* 0x00000008070a7825 */ /* 0x024fc800078e0210 */
[----:B-1----:R-:W-:Y:S02]  /*1c10*/  IMAD.WIDE R12, R6, 0x8, R16 ;  /* 0x00000008060c7825 */ /* 0x002fe400078e0210 */
[----:B------:R-:W2:Y:S04]  /*1c20*/  LD.E.64 R10, desc[UR6][R10.64] ;  /* 0x000000060a0a7980 */ /* 0x000ea8000c101b00 */
[----:B------:R-:W2:Y:S02]  /*1c30*/  LD.E.64 R12, desc[UR6][R12.64] ;  /* 0x000000060c0c7980 */ /* 0x000ea4000c101b00 */
[----:B--2---:R-:W-:-:S14]  /*1c40*/  DSETP.LT.AND P0, PT, R10, R12, PT ;  /* 0x0000000c0a00722a */ /* 0x004fdc0003f01000 */
.L_x_7:
[----:B------:R-:W-:Y:S05]  /*1c50*/  BSYNC.RECONVERGENT B0 ;  /* 0x0000000000007941 */ /* 0x000fea0003800200 */
.L_x_6:
[----:B------:R-:W-:Y:S01]  /*1c60*/  VIADD R14, R18, 0x1 ;  /* 0x00000001120e7836 */ /* 0x000fe20000000000 */
[----:B------:R-:W-:Y:S01]  /*1c70*/  BSSY.RECONVERGENT B0, `(.L_x_8) ;  /* 0x0000014000007945 */ /* 0x000fe20003800200 */
[----:B------:R-:W-:Y:S01]  /*1c80*/  @!P0 IMAD.MOV R14, RZ, RZ, R18 ;  /* 0x000000ffff0e8224 */ /* 0x000fe200078e0212 */
[----:B-12---:R-:W-:Y:S01]  /*1c90*/  SEL R8, R7, R6, P0 ;  /* 0x0000000607087207 */ /* 0x006fe20000000000 */
[----:B------:R-:W-:Y:S01]  /*1ca0*/  VIADD R18, R9, 0x1 ;  /* 0x0000000109127836 */ /* 0x000fe20000000000 */
[----:B------:R0:W1:Y:S01]  /*1cb0*/  @P0 LDS R7, [R20+0x4] ;  /* 0x0000040014070984 */ /* 0x0000620000000800 */
[----:B------:R-:W-:Y:S01]  /*1cc0*/  @P0 IMAD.MOV R18, RZ, RZ, R9 ;  /* 0x000000ffff120224 */ /* 0x000fe200078e0209 */
[C---:B------:R-:W-:Y:S01]  /*1cd0*/  ISETP.GE.AND P1, PT, R14.reuse, R5, PT ;  /* 0x000000050e00720c */ /* 0x040fe20003f26270 */
[----:B------:R-:W-:Y:S01]  /*1ce0*/  VIADD R15, R14, 0x1 ;  /* 0x000000010e0f7836 */ /* 0x000fe20000000000 */
[----:B------:R0:W2:Y:S01]  /*1cf0*/  @!P0 LDS R6, [R21+0x4] ;  /* 0x0000040015068984 */ /* 0x0000a20000000800 */
[----:B------:R-:W-:Y:S01]  /*1d00*/  VIADD R19, R18, 0x1 ;  /* 0x0000000112137836 */ /* 0x000fe20000000000 */
[----:B------:R-:W-:-:S09]  /*1d10*/  PLOP3.LUT P0, PT, PT, PT, PT, 0x8, 0x80 ;  /* 0x000000000080781c */ /* 0x000fd20003f0e170 */
[----:B0-----:R-:W-:Y:S05]  /*1d20*/  @P1 BRA `(.L_x_9) ;  /* 0x0000000000201947 */ /* 0x001fea0003800000 */
[----:B------:R-:W-:Y:S02]  /*1d30*/  ISETP.GE.AND P1, PT, R18, R3, PT ;  /* 0x000000031200720c */ /* 0x000fe40003f26270 */
[----:B------:R-:W-:-:S11]  /*1d40*/  PLOP3.LUT P0, PT, PT, PT, PT, 0x80, 0x8 ;  /* 0x000000000008781c */ /* 0x000fd60003f0f070 */
[----:B------:R-:W-:Y:S05]  /*1d50*/  @P1 BRA `(.L_x_9) ;  /* 0x0000000000141947 */ /* 0x000fea0003800000 */
[----:B-1---5:R-:W-:-:S04]  /*1d60*/  IMAD.WIDE R10, R7, 0x8, R16 ;  /* 0x00000008070a7825 */ /* 0x022fc800078e0210 */
[----:B--2---:R-:W-:Y:S02]  /*1d70*/  IMAD.WIDE R12, R6, 0x8, R16 ;  /* 0x00000008060c7825 */ /* 0x004fe400078e0210 */
[----:B------:R-:W2:Y:S04]  /*1d80*/  LD.E.64 R10, desc[UR6][R10.64] ;  /* 0x000000060a0a7980 */ /* 0x000ea8000c101b00 */
[----:B------:R-:W2:Y:S02]  /*1d90*/  LD.E.64 R12, desc[UR6][R12.64] ;  /* 0x000000060c0c7980 */ /* 0x000ea4000c101b00 */
[----:B--2---:R-:W-:-:S14]  /*1da0*/  DSETP.LT.AND P0, PT, R10, R12, PT ;  /* 0x0000000c0a00722a */ /* 0x004fdc0003f01000 */
.L_x_9:
[----:B------:R-:W-:Y:S05]  /*1db0*/  BSYNC.RECONVERGENT B0 ;  /* 0x0000000000007941 */ /* 0x000fea0003800200 */
.L_x_8:
[----:B------:R-:W-:Y:S01]  /*1dc0*/  @!P0 IMAD.MOV R15, RZ, RZ, R14 ;  /* 0x000000ffff0f8224 */ /* 0x000fe200078e020e */
[----:B------:R-:W-:Y:S01]  /*1dd0*/  BSSY.RECONVERGENT B0, `(.L_x_10) ;  /* 0x0000014000007945 */ /* 0x000fe20003800200 */
[----:B------:R-:W-:Y:S01]  /*1de0*/  @P0 IMAD.MOV R19, RZ, RZ, R18 ;  /* 0x000000ffff130224 */ /* 0x000fe200078e0212 */
[----:B-12---:R-:W-:Y:S01]  /*1df0*/  SEL R9, R7, R6, P0 ;  /* 0x0000000607097207 */ /* 0x006fe20000000000 */
[C-C-:B------:R-:W-:Y:S01]  /*1e00*/  @P0 IMAD R11, R15.reuse, 0x4, R4.reuse ;  /* 0x000000040f0b0824 */ /* 0x140fe200078e0204 */
[----:B------:R-:W-:Y:S01]  /*1e10*/  ISETP.GE.AND P1, PT, R15, R5, PT ;  /* 0x000000050f00720c */ /* 0x000fe20003f26270 */
[----:B------:R-:W-:Y:S02]  /*1e20*/  @!P0 IMAD R10, R19, 0x4, R4 ;  /* 0x00000004130a8824 */ /* 0x000fe400078e0204 */
[----:B------:R-:W-:Y:S01]  /*1e30*/  VIADD R18, R15, 0x1 ;  /* 0x000000010f127836 */ /* 0x000fe20000000000 */
[----:B------:R0:W1:Y:S01]  /*1e40*/  @P0 LDS R7, [R11] ;  /* 0x000000000b070984 */ /* 0x0000620000000800 */
[----:B------:R-:W-:-:S03]  /*1e50*/  VIADD R20, R19, 0x1 ;  /* 0x0000000113147836 */ /* 0x000fc60000000000 */
[----:B------:R0:W2:Y:S01]  /*1e60*/  @!P0 LDS R6, [R10] ;  /* 0x000000000a068984 */ /* 0x0000a20000000800 */
[----:B------:R-:W-:-:S04]  /*1e70*/  PLOP3.LUT P0, PT, PT, PT, PT, 0x8, 0x80 ;  /* 0x000000000080781c */ /* 0x000fc80003f0e170 */
[----:B------:R-:W-:Y:S09]  /*1e80*/  @P1 BRA `(.L_x_11) ;  /* 0x0000000000201947 */ /* 0x000ff20003800000 */
[----:B------:R-:W-:Y:S02]  /*1e90*/  ISETP.GE.AND P1, PT, R19, R3, PT ;  /* 0x000000031300720c */ /* 0x000fe40003f26270 */
[----:B------:R-:W-:-:S11]  /*1ea0*/  PLOP3.LUT P0, PT, PT, PT, PT, 0x80, 0x8 ;  /* 0x000000000008781c */ /* 0x000fd60003f0f070 */
[----:B------:R-:W-:Y:S05]  /*1eb0*/  @P1 BRA `(.L_x_11) ;  /* 0x0000000000141947 */ /* 0x000fea0003800000 */
[----:B01---5:R-:W-:-:S04]  /*1ec0*/  IMAD.WIDE R10, R7, 0x8, R16 ;  /* 0x00000008070a7825 */ /* 0x023fc800078e0210 */
[----:B--2---:R-:W-:Y:S02]  /*1ed0*/  IMAD.WIDE R12, R6, 0x8, R16 ;  /* 0x00000008060c7825 */ /* 0x004fe400078e0210 */
[----:B------:R-:W2:Y:S04]  /*1ee0*/  LD.E.64 R10, desc[UR6][R10.64] ;  /* 0x000000060a0a7980 */ /* 0x000ea8000c101b00 */
[----:B------:R-:W2:Y:S02]  /*1ef0*/  LD.E.64 R12, desc[UR6][R12.64] ;  /* 0x000000060c0c7980 */ /* 0x000ea4000c101b00 */
[----:B--2---:R-:W-:-:S14]  /*1f00*/  DSETP.LT.AND P0, PT, R10, R12, PT ;  /* 0x0000000c0a00722a */ /* 0x004fdc0003f01000 */
.L_x_11:
[----:B------:R-:W-:Y:S05]  /*1f10*/  BSYNC.RECONVERGENT B0 ;  /* 0x0000000000007941 */ /* 0x000fea0003800200 */
.L_x_10:
[----:B------:R-:W-:Y:S01]  /*1f20*/  @!P0 IMAD.MOV R18, RZ, RZ, R15 ;  /* 0x000000ffff128224 */ /* 0x000fe200078e020f */
[----:B------:R-:W-:Y:S01]  /*1f30*/  BSSY.RECONVERGENT B0, `(.L_x_12) ;  /* 0x0000014000007945 */ /* 0x000fe20003800200 */
[----:B------:R-:W-:Y:S01]  /*1f40*/  @P0 IMAD.MOV R20, RZ, RZ, R19 ;  /* 0x000000ffff140224 */ /* 0x000fe200078e0213 */
[----:B012---:R-:W-:Y:S01]  /*1f50*/  SEL R10, R7, R6, P0 ;  /* 0x00000006070a7207 */ /* 0x007fe20000000000 */
        /* <DEDUP_REMOVED lines=17> */
.L_x_13:
[----:B------:R-:W-:Y:S05]  /*2070*/  BSYNC.RECONVERGENT B0 ;  /* 0x0000000000007941 */ /* 0x000fea0003800200 */
.L_x_12:
[----:B------:R-:W-:Y:S01]  /*2080*/  @!P0 IMAD.MOV R19, RZ, RZ, R18 ;  /* 0x000000ffff138224 */ /* 0x000fe200078e0212 */
[----:B------:R-:W-:Y:S01]  /*2090*/  BSSY.RECONVERGENT B0, `(.L_x_14) ;  /* 0x0000014000007945 */ /* 0x000fe20003800200 */
[----:B------:R-:W-:Y:S01]  /*20a0*/  @P0 IMAD.MOV R22, RZ, RZ, R20 ;  /* 0x000000ffff160224 */ /* 0x000fe200078e0214 */
[----:B012---:R-:W-:Y:S01]  /*20b0*/  SEL R11, R7, R6, P0 ;  /* 0x00000006070b7207 */ /* 0x007fe20000000000 */
[C-C-:B------:R-:W-:Y:S01]  /*20c0*/  @P0 IMAD R13, R19.reuse, 0x4, R4.reuse ;  /* 0x00000004130d0824 */ /* 0x140fe200078e0204 */
[C---:B------:R-:W-:Y:S01]  /*20d0*/  ISETP.GE.AND P1, PT, R19.reuse, R5, PT ;  /* 0x000000051300720c */ /* 0x040fe20003f26270 */
[C---:B------:R-:W-:Y:S02]  /*20e0*/  @!P0 IMAD R12, R22.reuse, 0x4, R4 ;  /* 0x00000004160c8824 */ /* 0x040fe400078e0204 */
        /* <DEDUP_REMOVED lines=9> */
[----:B-1---5:R-:W-:-:S04]  /*2180*/  IMAD.WIDE R14, R7, 0x8, R16 ;  /* 0x00000008070e7825 */ /* 0x022fc800078e0210 */
[----:B0-2---:R-:W-:Y:S02]  /*2190*/  IMAD.WIDE R12, R6, 0x8, R16 ;  /* 0x00000008060c7825 */ /* 0x005fe400078e0210 */
[----:B------:R-:W2:Y:S04]  /*21a0*/  LD.E.64 R14, desc[UR6][R14.64] ;  /* 0x000000060e0e7980 */ /* 0x000ea8000c101b00 */
[----:B------:R-:W2:Y:S02]  /*21b0*/  LD.E.64 R12, desc[UR6][R12.64] ;  /* 0x000000060c0c7980 */ /* 0x000ea4000c101b00 */
[----:B--2---:R-:W-:-:S14]  /*21c0*/  DSETP.LT.AND P0, PT, R14, R12, PT ;  /* 0x0000000c0e00722a */ /* 0x004fdc0003f01000 */
.L_x_15:
[----:B------:R-:W-:Y:S05]  /*21d0*/  BSYNC.RECONVERGENT B0 ;  /* 0x0000000000007941 */ /* 0x000fea0003800200 */
.L_x_14:
        /* <DEDUP_REMOVED lines=21> */
.L_x_17:
[----:B------:R-:W-:Y:S05]  /*2330*/  BSYNC.RECONVERGENT B0 ;  /* 0x0000000000007941 */ /* 0x000fea0003800200 */
.L_x_16:
        /* <DEDUP_REMOVED lines=21> */
.L_x_19:
[----:B------:R-:W-:Y:S05]  /*2490*/  BSYNC.RECONVERGENT B0 ;  /* 0x0000000000007941 */ /* 0x000fea0003800200 */
.L_x_18:
        /* <DEDUP_REMOVED lines=21> */
.L_x_21:
[----:B------:R-:W-:Y:S05]  /*25f0*/  BSYNC.RECONVERGENT B0 ;  /* 0x0000000000007941 */ /* 0x000fea0003800200 */
.L_x_20:
        /* <DEDUP_REMOVED lines=21> */
.L_x_23:
[----:B------:R-:W-:Y:S05]  /*2750*/  BSYNC.RECONVERGENT B0 ;  /* 0x0000000000007941 */ /* 0x000fea0003800200 */
.L_x_22:
[----:B------:R-:W-:Y:S01]  /*2760*/  @!P0 IMAD.MOV R23, RZ, RZ, R22 ;  /* 0x000000ffff178224 */ /* 0x000fe200078e0216 */
[----:B------:R-:W-:Y:S01]  /*2770*/  BSSY.RECONVERGENT B0, `(.L_x_24) ;  /* 0x0000014000007945 */ /* 0x000fe20003800200 */
[----:B------:R-:W-:Y:S01]  /*2780*/  @P0 IMAD.MOV R25, RZ, RZ, R24 ;  /* 0x000000ffff190224 */ /* 0x000fe200078e0218 */
[----:B-12---:R-:W-:Y:S01]  /*2790*/  SEL R22, R7, R6, P0 ;  /* 0x0000000607167207 */ /* 0x006fe20000000000 */
[C-C-:B0-----:R-:W-:Y:S01]  /*27a0*/  @P0 IMAD R19, R23.reuse, 0x4, R4.reuse ;  /* 0x0000000417130824 */ /* 0x141fe200078e0204 */
        /* <DEDUP_REMOVED lines=16> */
.L_x_25:
[----:B------:R-:W-:Y:S05]  /*28b0*/  BSYNC.RECONVERGENT B0 ;  /* 0x0000000000007941 */ /* 0x000fea0003800200 */
.L_x_24:
        /* <DEDUP_REMOVED lines=21> */
.L_x_27:
[----:B------:R-:W-:Y:S05]  /*2a10*/  BSYNC.RECONVERGENT B0 ;  /* 0x0000000000007941 */ /* 0x000fea0003800200 */
.L_x_26:
        /* <DEDUP_REMOVED lines=21> */
.L_x_29:
[----:B------:R-:W-:Y:S05]  /*2b70*/  BSYNC.RECONVERGENT B0 ;  /* 0x0000000000007941 */ /* 0x000fea0003800200 */
.L_x_28:
[----:B------:R-:W-:Y:S01]  /*2b80*/  @!P0 IMAD.MOV R26, RZ, RZ, R25 ;  /* 0x000000ffff1a8224 */ /* 0x000fe200078e0219 */
[----:B------:R-:W-:Y:S01]  /*2b90*/  BSSY.RECONVERGENT B0, `(.L_x_30) ;  /* 0x0000014000007945 */ /* 0x000fe20003800200 */
[----:B------:R-:W-:Y:S01]  /*2ba0*/  @P0 IMAD.MOV R29, RZ, RZ, R27 ;  /* 0x000000ffff1d0224 */ /* 0x000fe200078e021b */
[----:B-12---:R-:W-:Y:S01]  /*2bb0*/  SEL R25, R7, R6, P0 ;  /* 0x0000000607197207 */ /* 0x006fe20000000000 */
[C-C-:B0-----:R-:W-:Y:S01]  /*2bc0*/  @P0 IMAD R19, R26.reuse, 0x4, R4.reuse ;  /* 0x000000041a130824 */ /* 0x141fe200078e0204 */
        /* <DEDUP_REMOVED lines=16> */
.L_x_31:
[----:B------:R-:W-:Y:S05]  /*2cd0*/  BSYNC.RECONVERGENT B0 ;  /* 0x0000000000007941 */ /* 0x000fea0003800200 */
.L_x_30:
        /* <DEDUP_REMOVED lines=21> */
.L_x_33:
[----:B------:R-:W-:Y:S05]  /*2e30*/  BSYNC.RECONVERGENT B0 ;  /* 0x0000000000007941 */ /* 0x000fea0003800200 */
.L_x_32:
[----:B------:R-:W-:Y:S01]  /*2e40*/  @!P0 IMAD.MOV R29, RZ, RZ, R27 ;  /* 0x000000ffff1d8224 */ /* 0x000fe200078e021b */
[----:B------:R-:W-:Y:S01]  /*2e50*/  BSSY.RECONVERGENT B0, `(.L_x_34) ;  /* 0x0000013000007945 */ /* 0x000fe20003800200 */
[----:B------:R-:W-:Y:S01]  /*2e60*/  @P0 IMAD.MOV R30, RZ, RZ, R28 ;  /* 0x000000ffff1e0224 */ /* 0x000fe200078e021c */
[----:B-12---:R-:W-:Y:S01]  /*2e70*/  SEL R27, R7, R6, P0 ;  /* 0x00000006071b7207 */ /* 0x006fe20000000000 */
[C-C-:B0-----:R-:W-:Y:S01]  /*2e80*/  @P0 IMAD R19, R29.reuse, 0x4, R4.reuse ;  /* 0x000000041d130824 */ /* 0x141fe200078e0204 */
[----:B------:R-:W-:Y:S01]  /*2e90*/  ISETP.GE.AND P1, PT, R29, R5, PT ;  /* 0x000000051d00720c */ /* 0x000fe20003f26270 */
[C---:B------:R-:W-:Y:S02]  /*2ea0*/  @!P0 IMAD R18, R30.reuse, 0x4, R4 ;  /* 0x000000041e128824 */ /* 0x040fe400078e0204 */
[----:B------:R-:W-:Y:S01]  /*2eb0*/  VIADD R28, R30, 0x1 ;  /* 0x000000011e1c7836 */ /* 0x000fe20000000000 */
[----:B------:R0:W1:Y:S04]  /*2ec0*/  @P0 LDS R7, [R19] ;  /* 0x0000000013070984 */ /* 0x0000680000000800 */
        /* <DEDUP_REMOVED lines=11> */
.L_x_35:
[----:B------:R-:W-:Y:S05]  /*2f80*/  BSYNC.RECONVERGENT B0 ;  /* 0x0000000000007941 */ /* 0x000fea0003800200 */
.L_x_34:
[----:B------:R-:W-:Y:S01]  /*2f90*/  VIADD R31, R29, 0x1 ;  /* 0x000000011d1f7836 */ /* 0x000fe20000000000 */
[----:B------:R-:W-:Y:S01]  /*2fa0*/  BSSY.RECONVERGENT B0, `(.L_x_36) ;  /* 0x0000013000007945 */ /* 0x000fe20003800200 */
[----:B------:R-:W-:Y:S01]  /*2fb0*/  @!P0 IMAD.MOV R31, RZ, RZ, R29 ;  /* 0x000000ffff1f8224 */ /* 0x000fe200078e021d */
[----:B-12---:R-:W-:Y:S01]  /*2fc0*/  SEL R29, R7, R6, P0 ;  /* 0x00000006071d7207 */ /* 0x006fe20000000000 */
[----:B------:R-:W-:Y:S02]  /*2fd0*/  @P0 IMAD.MOV R28, RZ, RZ, R30 ;  /* 0x000000ffff1c0224 */ /* 0x000fe400078e021e */
[C-C-:B0-----:R-:W-:Y:S01]  /*2fe0*/  @P0 IMAD R19, R31.reuse, 0x4, R4.reuse ;  /* 0x000000041f130824 */ /* 0x141fe200078e0204 */
[----:B------:R-:W-:Y:S01]  /*2ff0*/  ISETP.GE.AND P1, PT, R31, R5, PT ;  /* 0x000000051f00720c */ /* 0x000fe20003f26270 */
[----:B------:R-:W-:-:S03]  /*3000*/  @!P0 IMAD R18, R28, 0x4, R4 ;  /* 0x000000041c128824 */ /* 0x000fc600078e0204 */
[----:B------:R0:W1:Y:S04]  /*3010*/  @P0 LDS R7, [R19] ;  /* 0x0000000013070984 */ /* 0x0000680000000800 */
        /* <DEDUP_REMOVED lines=11> */
.L_x_37:
[----:B------:R-:W-:Y:S05]  /*30d0*/  BSYNC.RECONVERGENT B0 ;  /* 0x0000000000007941 */ /* 0x000fea0003800200 */
.L_x_36:
[----:B0-----:R-:W-:Y:S01]  /*30e0*/  VIADD R19, R28, 0x1 ;  /* 0x000000011c137836 */ /* 0x001fe20000000000 */
[----:B-12---:R-:W-:Y:S01]  /*30f0*/  SEL R20, R7, R6, P0 ;  /* 0x0000000607147207 */ /* 0x006fe20000000000 */
[----:B------:R-:W-:Y:S01]  /*3100*/  @P0 IMAD.MOV R19, RZ, RZ, R28 ;  /* 0x000000ffff130224 */ /* 0x000fe200078e021c */
[----:B------:R-:W-:Y:S01]  /*3110*/  BSSY.RECONVERGENT B0, `(.L_x_38) ;  /* 0x0000013000007945 */ /* 0x000fe20003800200 */
[----:B------:R-:W-:Y:S02]  /*3120*/  VIADD R18, R31, 0x1 ;  /* 0x000000011f127836 */ /* 0x000fe40000000000 */
[----:B------:R-:W-:Y:S02]  /*3130*/  @!P0 IMAD.MOV R18, RZ, RZ, R31 ;  /* 0x000000ffff128224 */ /* 0x000fe400078e021f */
[----:B------:R-:W-:-:S03]  /*3140*/  @!P0 IMAD R21, R19, 0x4, R4 ;  /* 0x0000000413158824 */ /* 0x000fc600078e0204 */
[C---:B------:R-:W-:Y:S01]  /*3150*/  ISETP.GE.AND P1, PT, R18.reuse, R5, PT ;  /* 0x000000051200720c */ /* 0x040fe20003f26270 */
[----:B------:R-:W-:Y:S01]  /*3160*/  @P0 IMAD R18, R18, 0x4, R4 ;  /* 0x0000000412120824 */ /* 0x000fe200078e0204 */
[----:B------:R-:W0:Y:S04]  /*3170*/  @!P0 LDS R6, [R21] ;  /* 0x0000000015068984 */ /* 0x000e280000000800 */
[----:B------:R1:W2:Y:S01]  /*3180*/  @P0 LDS R7, [R18] ;  /* 0x0000000012070984 */ /* 0x0002a20000000800 */
[----:B0-----:R-:W-:-:S06]  /*3190*/  IMAD.MOV.U32 R5, RZ, RZ, R6 ;  /* 0x000000ffff057224 */ /* 0x001fcc00078e0006 */
[----:B-1----:R-:W-:Y:S05]  /*31a0*/  @P1 BRA `(.L_x_39) ;  /* 0x0000000000241947 */ /* 0x002fea0003800000 */
[----:B------:R-:W-:Y:S01]  /*31b0*/  ISETP.GE.AND P0, PT, R19, R3, PT ;  /* 0x000000031300720c */ /* 0x000fe20003f06270 */
[----:B--2---:R-:W-:-:S12]  /*31c0*/  IMAD.MOV.U32 R5, RZ, RZ, R7 ;  /* 0x000000ffff057224 */ /* 0x004fd800078e0007 */
[----:B------:R-:W-:Y:S05]  /*31d0*/  @P0 BRA `(.L_x_39) ;  /* 0x0000000000180947 */ /* 0x000fea0003800000 */
[----:B-----5:R-:W-:-:S04]  /*31e0*/  IMAD.WIDE R18, R7, 0x8, R16 ;  /* 0x0000000807127825 */ /* 0x020fc800078e0210 */
[----:B------:R-:W-:Y:S02]  /*31f0*/  IMAD.WIDE R16, R6, 0x8, R16 ;  /* 0x0000000806107825 */ /* 0x000fe400078e0210 */
[----:B------:R-:W2:Y:S04]  /*3200*/  LD.E.64 R18, desc[UR6][R18.64] ;  /* 0x0000000612127980 */ /* 0x000ea8000c101b00 */
[----:B------:R-:W2:Y:S02]  /*3210*/  LD.E.64 R16, desc[UR6][R16.64] ;  /* 0x0000000610107980 */ /* 0x000ea4000c101b00 */
[----:B--2---:R-:W-:-:S06]  /*3220*/  DSETP.GEU.AND P0, PT, R18, R16, PT ;  /* 0x000000101200722a */ /* 0x004fcc0003f0e000 */
[----:B------:R-:W-:-:S08]  /*3230*/  SEL R5, R7, R6, !P0 ;  /* 0x0000000607057207 */ /* 0x000fd00004000000 */
.L_x_39:
[----:B------:R-:W-:Y:S05]  /*3240*/  BSYNC.RECONVERGENT B0 ;  /* 0x0000000000007941 */ /* 0x000fea0003800200 */
.L_x_38:
[----:B------:R-:W-:Y:S06]  /*3250*/  BAR.SYNC.DEFER_BLOCKING 0x0 ;  /* 0x0000000000007b1d */ /* 0x000fec0000010000 */
[----:B------:R-:W-:Y:S05]  /*3260*/  BRA.U !UP0, `(.L_x_40) ;  /* 0x0000000508107547 */ /* 0x000fea000b800000 */
[----:B-----5:R-:W0:Y:S01]  /*3270*/  S2R R16, SR_LANEID ;  /* 0x0000000000107919 */ /* 0x020e220000000000 */
[----:B------:R-:W-:Y:S01]  /*3280*/  SHF.R.U32.HI R3, RZ, 0x5, R2 ;  /* 0x00000005ff037819 */ /* 0x000fe20000011602 */
[----:B------:R-:W1:Y:S04]  /*3290*/  LDCU.64 UR4, c[0x0][0x3a0] ;  /* 0x00007400ff0477ac */ /* 0x000e680008000a00 */
[----:B0-----:R-:W-:-:S04]  /*32a0*/  IMAD R3, R3, 0x20, R16 ;  /* 0x0000002003037824 */ /* 0x001fc800078e0210 */
[----:B------:R-:W-:-:S04]  /*32b0*/  IMAD R3, R3, 0x11, RZ ;  /* 0x0000001103037824 */ /* 0x000fc800078e02ff */
[----:B------:R-:W-:Y:S02]  /*32c0*/  IMAD R6, R3, 0x4, R4 ;  /* 0x0000000403067824 */ /* 0x000fe400078e0204 */
[----:B------:R-:W-:-:S03]  /*32d0*/  IMAD R3, R16, -0x10, R3 ;  /* 0xfffffff010037824 */ /* 0x000fc600078e0203 */
[----:B------:R-:W-:Y:S01]  /*32e0*/  STS [R6], R8 ;  /* 0x0000000806007388 */ /* 0x000fe20000000800 */
[----:B--2---:R-:W-:Y:S01]  /*32f0*/  IMAD R7, R3, 0x4, R4 ;  /* 0x0000000403077824 */ /* 0x004fe200078e0204 */
[C---:B------:R-:W-:Y:S02]  /*3300*/  LOP3.LUT R3, R2.reuse, 0x3e0, RZ, 0xc0, !PT ;  /* 0x000003e002037812 */ /* 0x040fe400078ec0ff */
[----:B------:R-:W-:Y:S01]  /*3310*/  STS [R6+0x4], R9 ;  /* 0x0000040906007388 */ /* 0x000fe20000000800 */
[----:B------:R-:W-:-:S03]  /*3320*/  LOP3.LUT R2, R2, 0x1f, RZ, 0xc0, !PT ;  /* 0x0000001f02027812 */ /* 0x000fc600078ec0ff */
[----:B------:R-:W-:Y:S02]  /*3330*/  STS [R6+0x8], R10 ;  /* 0x0000080a06007388 */ /* 0x000fe40000000800 */
[----:B------:R-:W-:Y:S02]  /*3340*/  IMAD R2, R3, 0x11, R2 ;  /* 0x0000001103027824 */ /* 0x000fe400078e0202 */
[----:B------:R-:W-:Y:S01]  /*3350*/  STS [R6+0xc], R11 ;  /* 0x00000c0b06007388 */ /* 0x000fe20000000800 */
[----:B------:R-:W-:-:S03]  /*3360*/  IMAD.MOV.U32 R3, RZ, RZ, RZ ;  /* 0x000000ffff037224 */ /* 0x000fc600078e00ff */
[----:B------:R-:W-:Y:S01]  /*3370*/  STS [R6+0x10], R12 ;  /* 0x0000100c06007388 */ /* 0x000fe20000000800 */
[----:B------:R-:W-:-:S03]  /*3380*/  IMAD.WIDE.U32 R2, R0, 0x1100, R2 ;  /* 0x0000110000027825 */ /* 0x000fc600078e0002 */
[----:B------:R-:W-:Y:S01]  /*3390*/  STS [R6+0x14], R13 ;  /* 0x0000140d06007388 */ /* 0x000fe20000000800 */
[----:B-1----:R-:W-:-:S03]  /*33a0*/  LEA R4, P0, R2, UR4, 0x2 ;  /* 0x0000000402047c11 */ /* 0x002fc6000f8010ff */
[----:B------:R-:W-:Y:S04]  /*33b0*/  STS [R6+0x18], R14 ;  /* 0x0000180e06007388 */ /* 0x000fe80000000800 */
        /* <DEDUP_REMOVED lines=9> */
[----:B------:R0:W-:Y:S01]  /*3450*/  STS [R6+0x40], R5 ;  /* 0x0000400506007388 */ /* 0x0001e20000000800 */
[----:B------:R-:W-:-:S03]  /*3460*/  NOP ;  /* 0x0000000000007918 */ /* 0x000fc60000000000 */
[----:B------:R-:W1:Y:S01]  /*3470*/  LDS R9, [R7] ;  /* 0x0000000007097984 */ /* 0x000e620000000800 */
[----:B0-----:R-:W-:-:S03]  /*3480*/  LEA.HI.X R5, R2, UR5, R3, 0x2, P0 ;  /* 0x0000000502057c11 */ /* 0x001fc600080f1403 */
[----:B------:R-:W0:Y:S04]  /*3490*/  LDS R11, [R7+0x80] ;  /* 0x00008000070b7984 */ /* 0x000e280000000800 */
[----:B------:R-:W2:Y:S04]  /*34a0*/  LDS R13, [R7+0x100] ;  /* 0x00010000070d7984 */ /* 0x000ea80000000800 */
[----:B------:R-:W3:Y:S04]  /*34b0*/  LDS R15, [R7+0x180] ;  /* 0x00018000070f7984 */ /* 0x000ee80000000800 */
[----:B------:R-:W4:Y:S04]  /*34c0*/  LDS R17, [R7+0x200] ;  /* 0x0002000007117984 */ /* 0x000f280000000800 */
        /* <DEDUP_REMOVED lines=12> */
[----:B-1----:R-:W-:Y:S04]  /*3590*/  STG.E desc[UR6][R4.64], R9 ;  /* 0x0000000904007986 */ /* 0x002fe8000c101906 */
[----:B0-----:R-:W-:Y:S04]  /*35a0*/  STG.E desc[UR6][R4.64+0x80], R11 ;  /* 0x0000800b04007986 */ /* 0x001fe8000c101906 */
[----:B--2---:R-:W-:Y:S04]  /*35b0*/  STG.E desc[UR6][R4.64+0x100], R13 ;  /* 0x0001000d04007986 */ /* 0x004fe8000c101906 */
[----:B---3--:R-:W-:Y:S04]  /*35c0*/  STG.E desc[UR6][R4.64+0x180], R15 ;  /* 0x0001800f04007986 */ /* 0x008fe8000c101906 */
[----:B----4-:R-:W-:Y:S04]  /*35d0*/  STG.E desc[UR6][R4.64+0x200], R17 ;  /* 0x0002001104007986 */ /* 0x010fe8000c101906 */
[----:B------:R-:W-:Y:S04]  /*35e0*/  STG.E desc[UR6][R4.64+0x280], R19 ;  /* 0x0002801304007986 */ /* 0x000fe8000c101906 */
        /* <DEDUP_REMOVED lines=10> */
[----:B------:R-:W-:Y:S01]  /*3690*/  STG.E desc[UR6][R4.64+0x800], R8 ;  /* 0x0008000804007986 */ /* 0x000fe2000c101906 */
[----:B------:R-:W-:Y:S05]  /*36a0*/  EXIT ;  /* 0x000000000000794d */ /* 0x000fea0003800000 */
.L_x_40:
[----:B------:R-:W0:Y:S01]  /*36b0*/  S2R R3, SR_LANEID ;  /* 0x0000000000037919 */ /* 0x000e220000000000 */
[----:B------:R-:W-:Y:S01]  /*36c0*/  SHF.R.U32.HI R6, RZ, 0x5, R2 ;  /* 0x00000005ff067819 */ /* 0x000fe20000011602 */
[----:B------:R-:W1:Y:S04]  /*36d0*/  LDCU.64 UR4, c[0x0][0x388] ;  /* 0x00007100ff0477ac */ /* 0x000e680008000a00 */
[----:B0-----:R-:W-:-:S04]  /*36e0*/  IMAD R6, R6, 0x20, R3 ;  /* 0x0000002006067824 */ /* 0x001fc800078e0203 */
[----:B------:R-:W-:-:S04]  /*36f0*/  IMAD R6, R6, 0x11, RZ ;  /* 0x0000001106067824 */ /* 0x000fc800078e02ff */
[----:B------:R-:W-:Y:S02]  /*3700*/  IMAD R3, R3, -0x10, R6 ;  /* 0xfffffff003037824 */ /* 0x000fe400078e0206 */
[--C-:B-----5:R-:W-:Y:S01]  /*3710*/  IMAD R16, R6, 0x4, R4.reuse ;  /* 0x0000000406107824 */ /* 0x120fe200078e0204 */
[C---:B------:R-:W-:Y:S01]  /*3720*/  LOP3.LUT R6, R2.reuse, 0x3e0, RZ, 0xc0, !PT ;  /* 0x000003e002067812 */ /* 0x040fe200078ec0ff */
[----:B------:R-:W-:Y:S01]  /*3730*/  IMAD R4, R3, 0x4, R4 ;  /* 0x0000000403047824 */ /* 0x000fe200078e0204 */
[----:B------:R-:W-:Y:S01]  /*3740*/  LOP3.LUT R2, R2, 0x1f, RZ, 0xc0, !PT ;  /* 0x0000001f02027812 */ /* 0x000fe200078ec0ff */
[----:B------:R-:W-:Y:S01]  /*3750*/  IMAD.MOV.U32 R3, RZ, RZ, RZ ;  /* 0x000000ffff037224 */ /* 0x000fe200078e00ff */
[----:B------:R-:W-:Y:S03]  /*3760*/  STS [R16], R8 ;  /* 0x0000000810007388 */ /* 0x000fe60000000800 */
[----:B------:R-:W-:Y:S01]  /*3770*/  IMAD.WIDE.U32 R2, R0, 0x1100, R2 ;  /* 0x0000110000027825 */ /* 0x000fe200078e0002 */
[----:B------:R-:W-:Y:S03]  /*3780*/  STS [R16+0x4], R9 ;  /* 0x0000040910007388 */ /* 0x000fe60000000800 */
[----:B------:R-:W-:Y:S01]  /*3790*/  IMAD R0, R6, 0x11, RZ ;  /* 0x0000001106007824 */ /* 0x000fe200078e02ff */
[----:B------:R-:W-:Y:S04]  /*37a0*/  STS [R16+0x8], R10 ;  /* 0x0000080a10007388 */ /* 0x000fe80000000800 */
[----:B------:R-:W-:Y:S01]  /*37b0*/  STS [R16+0xc], R11 ;  /* 0x00000c0b10007388 */ /* 0x000fe20000000800 */
[----:B------:R-:W-:-:S03]  /*37c0*/  IADD3 R0, P0, PT, R0, R2, RZ ;  /* 0x0000000200007210 */ /* 0x000fc60007f1e0ff */
[----:B------:R-:W-:Y:S02]  /*37d0*/  STS [R16+0x10], R12 ;  /* 0x0000100c10007388 */ /* 0x000fe40000000800 */
[----:B------:R-:W-:Y:S01]  /*37e0*/  IMAD.X R3, RZ, RZ, R3, P0 ;  /* 0x000000ffff037224 */ /* 0x000fe200000e0603 */
[C---:B-1----:R-:W-:Y:S01]  /*37f0*/  LEA R2, P0, R0.reuse, UR4, 0x2 ;  /* 0x0000000400027c11 */ /* 0x042fe2000f8010ff */
[----:B------:R-:W-:Y:S03]  /*3800*/  STS [R16+0x14], R13 ;  /* 0x0000140d10007388 */ /* 0x000fe60000000800 */
[----:B------:R-:W-:Y:S01]  /*3810*/  LEA.HI.X R3, R0, UR5, R3, 0x2, P0 ;  /* 0x0000000500037c11 */ /* 0x000fe200080f1403 */
        /* <DEDUP_REMOVED lines=10> */
[----:B------:R-:W-:Y:S01]  /*38c0*/  STS [R16+0x40], R5 ;  /* 0x0000400510007388 */ /* 0x000fe20000000800 */
[----:B------:R-:W-:-:S03]  /*38d0*/  NOP ;  /* 0x0000000000007918 */ /* 0x000fc60000000000 */
[----:B--2---:R-:W0:Y:S04]  /*38e0*/  LDS R7, [R4] ;  /* 0x0000000004077984 */ /* 0x004e280000000800 */
[----:B------:R-:W1:Y:S04]  /*38f0*/  LDS R9, [R4+0x80] ;  /* 0x0000800004097984 */ /* 0x000e680000000800 */
        /* <DEDUP_REMOVED lines=15> */
[----:B0-----:R-:W-:Y:S04]  /*39f0*/  STG.E desc[UR6][R2.64], R7 ;  /* 0x0000000702007986 */ /* 0x001fe8000c101906 */
[----:B-1----:R-:W-:Y:S04]  /*3a00*/  STG.E desc[UR6][R2.64+0x80], R9 ;  /* 0x0000800902007986 */ /* 0x002fe8000c101906 */
        /* <DEDUP_REMOVED lines=16> */
.L_x_0:
[----:B------:R-:W0:Y:S01]  /*3b10*/  LDC.64 R4, c[0x0][0x3b8] ;  /* 0x0000ee00ff047b82 */ /* 0x000e220000000a00 */
[----:B------:R-:W1:Y:S07]  /*3b20*/  LDCU.U8 UR4, c[0x0][0x380] ;  /* 0x00007000ff0477ac */ /* 0x000e6e0008000000 */
[----:B------:R-:W2:Y:S08]  /*3b30*/  LDC.64 R12, c[0x0][0x3c0] ;  /* 0x0000f000ff0c7b82 */ /* 0x000eb00000000a00 */
[----:B------:R-:W3:Y:S01]  /*3b40*/  LDC.64 R8, c[0x0][0x398] ;  /* 0x0000e600ff087b82 */ /* 0x000ee20000000a00 */
[----:B0-----:R-:W-:-:S05]  /*3b50*/  IMAD.WIDE.U32 R6, R0, 0x8, R4 ;  /* 0x0000000800067825 */ /* 0x001fca00078e0004 */
[----:B------:R-:W4:Y:S04]  /*3b60*/  LDG.E.64 R16, desc[UR6][R6.64] ;  /* 0x0000000606107981 */ /* 0x000f28000c1e1b00 */
[----:B------:R0:W5:Y:S01]  /*3b70*/  LDG.E.64 R10, desc[UR6][R6.64+0x8] ;  /* 0x00000806060a7981 */ /* 0x000162000c1e1b00 */
[----:B--2---:R-:W-:Y:S01]  /*3b80*/  IADD3 R5, P1, PT, RZ, -R12, RZ ;  /* 0x8000000cff057210 */ /* 0x004fe20007f3e0ff */
[----:B-1----:R-:W-:Y:S01]  /*3b90*/  UPRMT UR4, UR4, 0x8880, URZ ;  /* 0x0000888004047896 */ /* 0x002fe200080000ff */
[--C-:B------:R-:W-:Y:S01]  /*3ba0*/  SHF.R.U64 R26, R12, 0x1, R13.reuse ;  /* 0x000000010c1a7819 */ /* 0x100fe2000000120d */
[----:B------:R-:W-:Y:S01]  /*3bb0*/  BSSY.RECONVERGENT B0, `(.L_x_41) ;  /* 0x00001d1000007945 */ /* 0x000fe20003800200 */
[CC--:B------:R-:W-:Y:S01]  /*3bc0*/  LOP3.LUT R3, R5.reuse, R0.reuse, RZ, 0xc0, !PT ;  /* 0x0000000005037212 */ /* 0x0c0fe200078ec0ff */
[----:B------:R-:W-:Y:S01]  /*3bd0*/  UISETP.NE.AND UP0, UPT, UR4, URZ, UPT ;  /* 0x000000ff0400728c */ /* 0x000fe2000bf05270 */
[----:B------:R-:W-:Y:S01]  /*3be0*/  LOP3.LUT R18, R5, R0, RZ, 0xfc, !PT ;  /* 0x0000000005127212 */ /* 0x000fe200078efcff */
[----:B------:R-:W-:Y:S01]  /*3bf0*/  IMAD.WIDE.U32 R26, R26, 0x1100, RZ ;  /* 0x000011001a1a7825 */ /* 0x000fe200078e00ff */
[----:B------:R-:W-:Y:S01]  /*3c00*/  IADD3 R4, P0, PT, R0, -R3, RZ ;  /* 0x8000000300047210 */ /* 0x000fe20007f1e0ff */
[----:B------:R-:W-:Y:S01]  /*3c10*/  ACQBULK ;  /* 0x000000000000782e */ /* 0x000fe20000000000 */
[--C-:B0-----:R-:W-:Y:S01]  /*3c20*/  SHF.R.U32.HI R6, RZ, 0x1, R13.reuse ;  /* 0x00000001ff067819 */ /* 0x101fe2000001160d */
[----:B------:R-:W-:-:S02]  /*3c30*/  IMAD.X R13, RZ, RZ, ~R13, P1 ;  /* 0x000000ffff0d7224 */ /* 0x000fc400008e0e0d */
[----:B------:R-:W-:Y:S01]  /*3c40*/  IMAD.X R14, RZ, RZ, -0x1, P0 ;  /* 0xffffffffff0e7424 */ /* 0x000fe200000e06ff */
[----:B------:R-:W-:Y:S01]  /*3c50*/  ISETP.NE.U32.AND P0, PT, R18, -0x1, PT ;  /* 0xffffffff1200780c */ /* 0x000fe20003f05070 */
[----:B------:R-:W-:-:S03]  /*3c60*/  IMAD.WIDE.U32 R4, R4, 0x1100, RZ ;  /* 0x0000110004047825 */ /* 0x000fc600078e00ff */
[----:B------:R-:W-:Y:S01]  /*3c70*/  ISETP.NE.AND.EX P0, PT, R13, -0x1, PT, P0 ;  /* 0xffffffff0d00780c */ /* 0x000fe20003f05300 */
[----:B------:R-:W-:Y:S01]  /*3c80*/  IMAD R15, R14, 0x1100, RZ ;  /* 0x000011000e0f7824 */ /* 0x000fe200078e02ff */
[----:B------:R-:W-:Y:S01]  /*3c90*/  ISETP.GT.U32.AND P2, PT, R4, -0x1101, PT ;  /* 0xffffeeff0400780c */ /* 0x000fe20003f44070 */
[----:B---3--:R-:W-:-:S04]  /*3ca0*/  IMAD.WIDE.U32 R8, R3, -0x1100, R8 ;  /* 0xffffef0003087825 */ /* 0x008fc800078e0008 */
[----:B------:R-:W-:Y:S01]  /*3cb0*/  IMAD.IADD R12, R5, 0x1, R15 ;  /* 0x00000001050c7824 */ /* 0x000fe200078e020f */
[----:B------:R-:W-:Y:S01]  /*3cc0*/  ISETP.GT.U32.AND P1, PT, R8, R26, PT ;  /* 0x0000001a0800720c */ /* 0x000fe20003f24070 */
[----:B------:R-:W-:Y:S01]  /*3cd0*/  IMAD R5, R6, 0x1100, RZ ;  /* 0x0000110006057824 */ /* 0x000fe200078e02ff */
[----:B------:R-:W-:Y:S01]  /*3ce0*/  ISETP.LT.U32.AND P3, PT, R26, R8, PT ;  /* 0x000000081a00720c */ /* 0x000fe20003f61070 */
[----:B------:R-:W-:Y:S01]  /*3cf0*/  IMAD.IADD R15, R9, 0x1, -R3 ;  /* 0x00000001090f7824 */ /* 0x000fe200078e0a03 */
[----:B------:R-:W-:Y:S01]  /*3d00*/  ISETP.GT.U32.AND.EX P2, PT, R12, -0x1, PT, P2 ;  /* 0xffffffff0c00780c */ /* 0x000fe20003f44120 */
[----:B------:R-:W-:-:S03]  /*3d10*/  IMAD.IADD R5, R27, 0x1, R5 ;  /* 0x000000011b057824 */ /* 0x000fc600078e0205 */
[----:B------:R-:W-:Y:S02]  /*3d20*/  SEL R13, R4, 0xffffeeff, P2 ;  /* 0xffffeeff040d7807 */ /* 0x000fe40001000000 */
[----:B------:R-:W-:Y:S02]  /*3d30*/  ISETP.GT.U32.AND.EX P1, PT, R15, R5, PT, P1 ;  /* 0x000000050f00720c */ /* 0x000fe40003f24110 */
[----:B------:R-:W-:Y:S02]  /*3d40*/  LOP3.LUT R19, RZ, R13, RZ, 0x33, !PT ;  /* 0x0000000dff137212 */ /* 0x000fe400078e33ff */
[----:B------:R-:W-:Y:S02]  /*3d50*/  SEL R14, R12, 0xffffffff, P2 ;  /* 0xffffffff0c0e7807 */ /* 0x000fe40001000000 */
[----:B------:R-:W-:Y:S02]  /*3d60*/  ISETP.LT.U32.AND.EX P3, PT, R5, R15, PT, P3 ;  /* 0x0000000f0500720c */ /* 0x000fe40003f61130 */
[----:B------:R-:W-:-:S02]  /*3d70*/  LOP3.LUT R18, RZ, R14, RZ, 0x33, !PT ;  /* 0x0000000eff127212 */ /* 0x000fc400078e33ff */
[----:B------:R-:W-:Y:S02]  /*3d80*/  SEL R15, R15, R5, P1 ;  /* 0x000000050f0f7207 */ /* 0x000fe40000800000 */
[----:B------:R-:W-:Y:S01]  /*3d90*/  SEL R25, R26, R8, P3 ;  /* 0x000000081a197207 */ /* 0x000fe20001800000 */
[----:B----4-:R-:W-:-:S04]  /*3da0*/  IMAD.WIDE.U32 R6, R3, -0x1100, R16 ;  /* 0xffffef0003067825 */ /* 0x010fc800078e0010 */
[----:B-----5:R-:W-:Y:S01]  /*3db0*/  IMAD.WIDE.U32 R10, R3, -0x1100, R10 ;  /* 0xffffef00030a7825 */ /* 0x020fe200078e000a */
[----:B------:R-:W-:-:S03]  /*3dc0*/  IADD3 R13, P4, PT, R4, -R6, RZ ;  /* 0x80000006040d7210 */ /* 0x000fc60007f9e0ff */
[----:B------:R-:W-:Y:S01]  /*3dd0*/  IMAD.IADD R21, R7, 0x1, -R3 ;  /* 0x0000000107157824 */ /* 0x000fe200078e0a03 */
[----:B------:R-:W-:Y:S01]  /*3de0*/  IADD3 R9, P5, P6, -R10, R4, R19 ;  /* 0x000000040a097210 */ /* 0x000fe20007ebe113 */
[----:B------:R-:W-:Y:S01]  /*3df0*/  IMAD.IADD R19, R11, 0x1, -R3 ;  /* 0x000000010b137824 */ /* 0x000fe200078e0a03 */
[-C--:B------:R-:W-:Y:S01]  /*3e00*/  SEL R7, R8, R26.reuse, P1 ;  /* 0x0000001a08077207 */ /* 0x080fe20000800000 */
[----:B------:R-:W-:Y:S01]  /*3e10*/  IMAD.X R11, R12, 0x1, ~R21, P4 ;  /* 0x000000010c0b7824 */ /* 0x000fe200020e0e15 */
[----:B------:R-:W-:Y:S02]  /*3e20*/  SEL R22, R26, R9, !P0 ;  /* 0x000000091a167207 */ /* 0x000fe40004000000 */
[----:B------:R-:W-:Y:S02]  /*3e30*/  IADD3 R14, P1, PT, R7, -R26, RZ ;  /* 0x8000001a070e7210 */ /* 0x000fe40007f3e0ff */
[----:B------:R-:W-:Y:S02]  /*3e40*/  IADD3.X R7, PT, PT, ~R19, R12, R18, P5, P6 ;  /* 0x0000000c13077210 */ /* 0x000fe40002fec512 */
[-C--:B------:R-:W-:Y:S01]  /*3e50*/  ISETP.LT.U32.AND P2, PT, R22, R14.reuse, PT ;  /* 0x0000000e1600720c */ /* 0x080fe20003f41070 */
[----:B------:R-:W-:Y:S01]  /*3e60*/  IMAD.X R12, R15, 0x1, ~R5, P1 ;  /* 0x000000010f0c7824 */ /* 0x000fe200008e0e05 */
[----:B------:R-:W-:-:S02]  /*3e70*/  ISETP.LT.U32.AND P1, PT, R13, R14, PT ;  /* 0x0000000e0d00720c */ /* 0x000fc40003f21070 */
[----:B------:R-:W-:Y:S02]  /*3e80*/  SEL R7, R5, R7, !P0 ;  /* 0x0000000705077207 */ /* 0x000fe40004000000 */
[-C--:B------:R-:W-:Y:S02]  /*3e90*/  ISETP.LT.U32.AND.EX P1, PT, R11, R12.reuse, PT, P1 ;  /* 0x0000000c0b00720c */ /* 0x080fe40003f21110 */
[----:B------:R-:W-:Y:S02]  /*3ea0*/  ISETP.LT.U32.AND.EX P2, PT, R7, R12, PT, P2 ;  /* 0x0000000c0700720c */ /* 0x000fe40003f41120 */
[----:B------:R-:W-:Y:S02]  /*3eb0*/  SEL R25, R25, R10, !P0 ;  /* 0x0000000a19197207 */ /* 0x000fe40004000000 */
[-C--:B------:R-:W-:Y:S02]  /*3ec0*/  SEL R7, R13, R14.reuse, P1 ;  /* 0x0000000e0d077207 */ /* 0x080fe40000800000 */
[----:B------:R-:W-:Y:S01]  /*3ed0*/  SEL R22, R22, R14, P2 ;  /* 0x0000000e16167207 */ /* 0x000fe20001000000 */
[----:B------:R-:W-:Y:S01]  /*3ee0*/  IMAD.IADD R25, R25, 0x1, -R6 ;  /* 0x0000000119197824 */ /* 0x000fe200078e0a06 */
[----:B------:R-:W-:-:S03]  /*3ef0*/  SEL R9, R11, R12, P1 ;  /* 0x0000000c0b097207 */ /* 0x000fc60000800000 */
[----:B------:R-:W-:Y:S01]  /*3f00*/  IMAD.IADD R22, R22, 0x1, -R7 ;  /* 0x0000000116167824 */ /* 0x000fe200078e0a07 */
[----:B------:R-:W-:Y:S06]  /*3f10*/  BRA.U !UP0, `(.L_x_42) ;  /* 0x0000000908587547 */ /* 0x000fec000b800000 */
[----:B------:R-:W0:Y:S01]  /*3f20*/  LDCU.64 UR8, c[0x0][0x388] ;  /* 0x00007100ff0877ac */ /* 0x000e220008000a00 */
[----:B------:R-:W-:Y:S01]  /*3f30*/  IMAD.MOV.U32 R4, RZ, RZ, R26 ;  /* 0x000000ffff047224 */ /* 0x000fe200078e001a */
[----:B------:R-:W-:Y:S01]  /*3f40*/  IADD3 R6, P0, PT, R16, R2, RZ ;  /* 0x0000000210067210 */ /* 0x000fe20007f1e0ff */
[----:B------:R-:W-:Y:S01]  /*3f50*/  IMAD.IADD R23, R25, 0x1, R22 ;  /* 0x0000000119177824 */ /* 0x000fe200078e0216 */
[----:B------:R-:W-:Y:S01]  /*3f60*/  UMOV UR4, URZ ;  /* 0x000000ff00047c82 */ /* 0x000fe20008000000 */
[----:B------:R-:W-:Y:S01]  /*3f70*/  IMAD.WIDE.U32 R4, R3, 0x1100, R4 ;  /* 0x0000110003047825 */ /* 0x000fe200078e0004 */
[----:B------:R-:W-:Y:S03]  /*3f80*/  BSSY.RECONVERGENT B1, `(.L_x_43) ;  /* 0x0000016000017945 */ /* 0x000fe60003800200 */
[C---:B------:R-:W-:Y:S02]  /*3f90*/  IMAD.IADD R3, R2.reuse, 0x1, -R25 ;  /* 0x0000000102037824 */ /* 0x040fe400078e0a19 */
[----:B------:R-:W-:Y:S01]  /*3fa0*/  IMAD.X R17, RZ, RZ, R17, P0 ;  /* 0x000000ffff117224 */ /* 0x000fe200000e0611 */
[C---:B------:R-:W-:Y:S01]  /*3fb0*/  ISETP.GE.AND P0, PT, R2.reuse, R23, PT ;  /* 0x000000170200720c */ /* 0x040fe20003f06270 */
[----:B------:R-:W-:Y:S01]  /*3fc0*/  VIADD R8, R5, UR4 ;  /* 0x0000000405087c36 */ /* 0x000fe20008000000 */
[----:B------:R-:W-:Y:S01]  /*3fd0*/  IADD3 R4, P1, P2, R3, R4, R7 ;  /* 0x0000000403047210 */ /* 0x000fe20007a3e007 */
[----:B------:R-:W-:Y:S01]  /*3fe0*/  VIADD R10, R2, 0x200 ;  /* 0x00000200020a7836 */ /* 0x000fe20000000000 */
[----:B------:R-:W-:-:S02]  /*3ff0*/  SHF.R.S32.HI R3, RZ, 0x1f, R3 ;  /* 0x0000001fff037819 */ /* 0x000fc40000011403 */
[----:B0-----:R-:W-:Y:S02]  /*4000*/  LEA R18, P3, R6, UR8, 0x2 ;  /* 0x0000000806127c11 */ /* 0x001fe4000f8610ff */
[----:B------:R-:W-:Y:S01]  /*4010*/  IADD3.X R3, PT, PT, R3, R8, R9, P1, P2 ;  /* 0x0000000803037210 */ /* 0x000fe20000fe4409 */
[----:B------:R-:W-:Y:S01]  /*4020*/  VIADD R8, R2, 0x100 ;  /* 0x0000010002087836 */ /* 0x000fe20000000000 */
[----:B------:R-:W-:Y:S02]  /*4030*/  LEA R26, P4, R4, UR8, 0x2 ;  /* 0x00000008041a7c11 */ /* 0x000fe4000f8810ff */
[----:B------:R-:W-:Y:S02]  /*4040*/  LEA.HI.X R19, R6, UR9, R17, 0x2, P3 ;  /* 0x0000000906137c11 */ /* 0x000fe400098f1411 */
[----:B------:R-:W-:Y:S01]  /*4050*/  LEA.HI.X R27, R4, UR9, R3, 0x2, P4 ;  /* 0x00000009041b7c11 */ /* 0x000fe2000a0f1403 */
[----:B------:R-:W-:Y:S01]  /*4060*/  VIADD R4, R2, 0x300 ;  /* 0x0000030002047836 */ /* 0x000fe20000000000 */
[----:B------:R-:W-:-:S02]  /*4070*/  ISETP.GE.AND P1, PT, R8, R23, PT ;  /* 0x000000170800720c */ /* 0x000fc40003f26270 */
[----:B------:R-:W-:Y:S02]  /*4080*/  ISETP.GE.AND P2, PT, R10, R23, PT ;  /* 0x000000170a00720c */ /* 0x000fe40003f46270 */
[----:B------:R-:W-:Y:S01]  /*4090*/  LOP3.LUT R6, R2, 0x400, RZ, 0xfc, !PT ;  /* 0x0000040002067812 */ /* 0x000fe200078efcff */
[----:B------:R-:W-:Y:S10]  /*40a0*/  @P0 BRA `(.L_x_44) ;  /* 0x00000000000c0947 */ /* 0x000ff40003800000 */
[----:B------:R-:W-:-:S13]  /*40b0*/  ISETP.GE.AND P0, PT, R2, R25, PT ;  /* 0x000000190200720c */ /* 0x000fda0003f06270 */
[----:B------:R0:W5:Y:S04]  /*40c0*/  @!P0 LDG.E R21, desc[UR6][R18.64] ;  /* 0x0000000612158981 */ /* 0x000168000c1e1900 */
[----:B------:R0:W5:Y:S02]  /*40d0*/  @P0 LDG.E R21, desc[UR6][R26.64] ;  /* 0x000000061a150981 */ /* 0x000164000c1e1900 */
.L_x_44:
[----:B------:R-:W-:Y:S05]  /*40e0*/  BSYNC.RECONVERGENT B1 ;  /* 0x0000000000017941 */ /* 0x000fea0003800200 */
.L_x_43:
[----:B------:R-:W-:Y:S04]  /*40f0*/  BSSY.RECONVERGENT B1, `(.L_x_45) ;  /* 0x0000005000017945 */ /* 0x000fe80003800200 */
[----:B------:R-:W-:Y:S05]  /*4100*/  @P1 BRA `(.L_x_46) ;  /* 0x00000000000c1947 */ /* 0x000fea0003800000 */
[----:B------:R-:W-:-:S13]  /*4110*/  ISETP.GE.AND P0, PT, R8, R25, PT ;  /* 0x000000190800720c */ /* 0x000fda0003f06270 */
[----:B------:R1:W5:Y:S04]  /*4120*/  @P0 LDG.E R20, desc[UR6][R26.64+0x400] ;  /* 0x000400061a140981 */ /* 0x000368000c1e1900 */
[----:B------:R1:W5:Y:S02]  /*4130*/  @!P0 LDG.E R20, desc[UR6][R18.64+0x400] ;  /* 0x0004000612148981 */ /* 0x000364000c1e1900 */
.L_x_46:
[----:B------:R-:W-:Y:S05]  /*4140*/  BSYNC.RECONVERGENT B1 ;  /* 0x0000000000017941 */ /* 0x000fea0003800200 */
.L_x_45:
[----:B------:R-:W-:Y:S04]  /*4150*/  BSSY.RECONVERGENT B1, `(.L_x_47) ;  /* 0x0000005000017945 */ /* 0x000fe80003800200 */
[----:B------:R-:W-:Y:S05]  /*4160*/  @P2 BRA `(.L_x_48) ;  /* 0x00000000000c2947 */ /* 0x000fea0003800000 */
[----:B------:R-:W-:-:S13]  /*4170*/  ISETP.GE.AND P0, PT, R10, R25, PT ;  /* 0x000000190a00720c */ /* 0x000fda0003f06270 */
[----:B------:R2:W5:Y:S04]  /*4180*/  @P0 LDG.E R3, desc[UR6][R26.64+0x800] ;  /* 0x000800061a030981 */ /* 0x000568000c1e1900 */
[----:B------:R2:W5:Y:S02]  /*4190*/  @!P0 LDG.E R3, desc[UR6][R18.64+0x800] ;  /* 0x0008000612038981 */ /* 0x000564000c1e1900 */
.L_x_48:
[----:B------:R-:W-:Y:S05]  /*41a0*/  BSYNC.RECONVERGENT B1 ;  /* 0x0000000000017941 */ /* 0x000fea0003800200 */
.L_x_47:
[-C--:B------:R-:W-:Y:S01]  /*41b0*/  ISETP.GE.AND P6, PT, R4, R23.reuse, PT ;  /* 0x000000170400720c */ /* 0x080fe20003fc6270 */
[C---:B------:R-:W-:Y:S01]  /*41c0*/  VIADD R8, R2.reuse, 0x500 ;  /* 0x0000050002087836 */ /* 0x040fe20000000000 */
[C---:B------:R-:W-:Y:S01]  /*41d0*/  LOP3.LUT R14, R2.reuse, 0x800, RZ, 0xfc, !PT ;  /* 0x00000800020e7812 */ /* 0x040fe200078efcff */
[C---:B------:R-:W-:Y:S01]  /*41e0*/  VIADD R10, R2.reuse, 0x600 ;  /* 0x00000600020a7836 */ /* 0x040fe20000000000 */
[----:B------:R-:W-:Y:S01]  /*41f0*/  BSSY.RECONVERGENT B1, `(.L_x_49) ;  /* 0x000000d000017945 */ /* 0x000fe20003800200 */
[----:B------:R-:W-:Y:S01]  /*4200*/  VIADD R12, R2, 0x700 ;  /* 0x00000700020c7836 */ /* 0x000fe20000000000 */
[-C--:B------:R-:W-:Y:S01]  /*4210*/  ISETP.GE.AND P0, PT, R6, R23.reuse, PT ;  /* 0x000000170600720c */ /* 0x080fe20003f06270 */
[----:B------:R-:W-:Y:S01]  /*4220*/  VIADD R16, R2, 0x900 ;  /* 0x0000090002107836 */ /* 0x000fe20000000000 */
[-C--:B------:R-:W-:Y:S02]  /*4230*/  ISETP.GE.AND P1, PT, R8, R23.reuse, PT ;  /* 0x000000170800720c */ /* 0x080fe40003f26270 */
[----:B------:R-:W-:-:S02]  /*4240*/  ISETP.GE.AND P2, PT, R10, R23, PT ;  /* 0x000000170a00720c */ /* 0x000fc40003f46270 */
[-C--:B------:R-:W-:Y:S02]  /*4250*/  ISETP.GE.AND P3, PT, R12, R23.reuse, PT ;  /* 0x000000170c00720c */ /* 0x080fe40003f66270 */
[-C--:B------:R-:W-:Y:S02]  /*4260*/  ISETP.GE.AND P4, PT, R14, R23.reuse, PT ;  /* 0x000000170e00720c */ /* 0x080fe40003f86270 */
[----:B------:R-:W-:Y:S01]  /*4270*/  ISETP.GE.AND P5, PT, R16, R23, PT ;  /* 0x000000171000720c */ /* 0x000fe20003fa6270 */
[----:B------:R-:W-:-:S12]  /*4280*/  @P6 BRA `(.L_x_50) ;  /* 0x00000000000c6947 */ /* 0x000fd80003800000 */
[----:B------:R-:W-:-:S13]  /*4290*/  ISETP.GE.AND P6, PT, R4, R25, PT ;  /* 0x000000190400720c */ /* 0x000fda0003fc6270 */
[----:B------:R3:W5:Y:S04]  /*42a0*/  @P6 LDG.E R4, desc[UR6][R26.64+0xc00] ;  /* 0x000c00061a046981 */ /* 0x000768000c1e1900 */
[----:B------:R3:W5:Y:S02]  /*42b0*/  @!P6 LDG.E R4, desc[UR6][R18.64+0xc00] ;  /* 0x000c00061204e981 */ /* 0x000764000c1e1900 */
.L_x_50:
[----:B------:R-:W-:Y:S05]  /*42c0*/  BSYNC.RECONVERGENT B1 ;  /* 0x0000000000017941 */ /* 0x000fea0003800200 */
.L_x_49:
[----:B------:R-:W-:Y:S04]  /*42d0*/  BSSY.RECONVERGENT B1, `(.L_x_51) ;  /* 0x0000005000017945 */ /* 0x000fe80003800200 */
[----:B------:R-:W-:Y:S05]  /*42e0*/  @P0 BRA `(.L_x_52) ;  /* 0x00000000000c0947 */ /* 0x000fea0003800000 */
[----:B------:R-:W-:-:S13]  /*42f0*/  ISETP.GE.AND P0, PT, R6, R25, PT ;  /* 0x000000190600720c */ /* 0x000fda0003f06270 */
[----:B------:R4:W5:Y:S04]  /*4300*/  @P0 LDG.E R5, desc[UR6][R26.64+0x1000] ;  /* 0x001000061a050981 */ /* 0x000968000c1e1900 */
[----:B------:R4:W5:Y:S02]  /*4310*/  @!P0 LDG.E R5, desc[UR6][R18.64+0x1000] ;  /* 0x0010000612058981 */ /* 0x000964000c1e1900 */
.L_x_52:
[----:B------:R-:W-:Y:S05]  /*4320*/  BSYNC.RECONVERGENT B1 ;  /* 0x0000000000017941 */ /* 0x000fea0003800200 */
.L_x_51:
[----:B------:R-:W-:Y:S04]  /*4330*/  BSSY.RECONVERGENT B1, `(.L_x_53) ;  /* 0x0000005000017945 */ /* 0x000fe80003800200 */
[----:B------:R-:W-:Y:S05]  /*4340*/  @P1 BRA `(.L_x_54) ;  /* 0x00000000000c1947 */ /* 0x000fea0003800000 */
[----:B------:R-:W-:-:S13]  /*4350*/  ISETP.GE.AND P0, PT, R8, R25, PT ;  /* 0x000000190800720c */ /* 0x000fda0003f06270 */
[----:B------:R0:W5:Y:S04]  /*4360*/  @P0 LDG.E R6, desc[UR6][R26.64+0x1400] ;  /* 0x001400061a060981 */ /* 0x000168000c1e1900 */
[----:B------:R0:W5:Y:S02]  /*4370*/  @!P0 LDG.E R6, desc[UR6][R18.64+0x1400] ;  /* 0x0014000612068981 */ /* 0x000164000c1e1900 */
.L_x_54:
[----:B------:R-:W-:Y:S05]  /*4380*/  BSYNC.RECONVERGENT B1 ;  /* 0x0000000000017941 */ /* 0x000fea0003800200 */
.L_x_53:
[----:B------:R-:W-:Y:S01]  /*4390*/  BSSY.RECONVERGENT B1, `(.L_x_55) ;  /* 0x0000007000017945 */ /* 0x000fe20003800200 */
[C---:B------:R-:W-:Y:S02]  /*43a0*/  VIADD R24, R2.reuse, 0xa00 ;  /* 0x00000a0002187836 */ /* 0x040fe40000000000 */
[----:B------:R-:W-:Y:S01]  /*43b0*/  VIADD R28, R2, 0xb00 ;  /* 0x00000b00021c7836 */ /* 0x000fe20000000000 */
[----:B------:R-:W-:Y:S06]  /*43c0*/  @P2 BRA `(.L_x_56) ;  /* 0x00000000000c2947 */ /* 0x000fec0003800000 */
[----:B------:R-:W-:-:S13]  /*43d0*/  ISETP.GE.AND P0, PT, R10, R25, PT ;  /* 0x000000190a00720c */ /* 0x000fda0003f06270 */
[----:B------:R0:W5:Y:S04]  /*43e0*/  @P0 LDG.E R7, desc[UR6][R26.64+0x1800] ;  /* 0x001800061a070981 */ /* 0x000168000c1e1900 */
[----:B------:R0:W5:Y:S02]  /*43f0*/  @!P0 LDG.E R7, desc[UR6][R18.64+0x1800] ;  /* 0x0018000612078981 */ /* 0x000164000c1e1900 */
.L_x_56:
[----:B------:R-:W-:Y:S05]  /*4400*/  BSYNC.RECONVERGENT B1 ;  /* 0x0000000000017941 */ /* 0x000fea0003800200 */
.L_x_55:
[----:B------:R-:W-:Y:S04]  /*4410*/  BSSY.RECONVERGENT B1, `(.L_x_57) ;  /* 0x0000005000017945 */ /* 0x000fe80003800200 */
[----:B------:R-:W-:Y:S05]  /*4420*/  @P3 BRA `(.L_x_58) ;  /* 0x00000000000c3947 */ /* 0x000fea0003800000 */
[----:B------:R-:W-:-:S13]  /*4430*/  ISETP.GE.AND P0, PT, R12, R25, PT ;  /* 0x000000190c00720c */ /* 0x000fda0003f06270 */
[----:B------:R0:W5:Y:S04]  /*4440*/  @P0 LDG.E R8, desc[UR6][R26.64+0x1c00] ;  /* 0x001c00061a080981 */ /* 0x000168000c1e1900 */
[----:B------:R0:W5:Y:S02]  /*4450*/  @!P0 LDG.E R8, desc[UR6][R18.64+0x1c00] ;  /* 0x001c000612088981 */ /* 0x000164000c1e1900 */
.L_x_58:
[----:B------:R-:W-:Y:S05]  /*4460*/  BSYNC.RECONVERGENT B1 ;  /* 0x0000000000017941 */ /* 0x000fea0003800200 */
.L_x_57:
[----:B------:R-:W-:Y:S04]  /*4470*/  BSSY.RECONVERGENT B1, `(.L_x_59) ;  /* 0x0000005000017945 */ /* 0x000fe80003800200 */
[----:B------:R-:W-:Y:S05]  /*4480*/  @P4 BRA `(.L_x_60) ;  /* 0x00000000000c4947 */ /* 0x000fea0003800000 */
[----:B------:R-:W-:-:S13]  /*4490*/  ISETP.GE.AND P0, PT, R14, R25, PT ;  /* 0x000000190e00720c */ /* 0x000fda0003f06270 */
[----:B------:R0:W5:Y:S04]  /*44a0*/  @P0 LDG.E R9, desc[UR6][R26.64+0x2000] ;  /* 0x002000061a090981 */ /* 0x000168000c1e1900 */
[----:B------:R0:W5:Y:S02]  /*44b0*/  @!P0 LDG.E R9, desc[UR6][R18.64+0x2000] ;  /* 0x0020000612098981 */ /* 0x000164000c1e1900 */
.L_x_60:
[----:B------:R-:W-:Y:S05]  /*44c0*/  BSYNC.RECONVERGENT B1 ;  /* 0x0000000000017941 */ /* 0x000fea0003800200 */
.L_x_59:
[----:B------:R-:W-:Y:S04]  /*44d0*/  BSSY.RECONVERGENT B1, `(.L_x_61) ;  /* 0x0000005000017945 */ /* 0x000fe80003800200 */
[----:B------:R-:W-:Y:S05]  /*44e0*/  @P5 BRA `(.L_x_62) ;  /* 0x00000000000c5947 */ /* 0x000fea0003800000 */
[----:B------:R-:W-:-:S13]  /*44f0*/  ISETP.GE.AND P0, PT, R16, R25, PT ;  /* 0x000000191000720c */ /* 0x000fda0003f06270 */
[----:B------:R0:W5:Y:S04]  /*4500*/  @P0 LDG.E R10, desc[UR6][R26.64+0x2400] ;  /* 0x002400061a0a0981 */ /* 0x000168000c1e1900 */
[----:B------:R0:W5:Y:S02]  /*4510*/  @!P0 LDG.E R10, desc[UR6][R18.64+0x2400] ;  /* 0x00240006120a8981 */ /* 0x000164000c1e1900 */
.L_x_62:
[----:B------:R-:W-:Y:S05]  /*4520*/  BSYNC.RECONVERGENT B1 ;  /* 0x0000000000017941 */ /* 0x000fea0003800200 */
.L_x_61:
[-C--:B------:R-:W-:Y:S01]  /*4530*/  ISETP.GE.AND P6, PT, R24, R23.reuse, PT ;  /* 0x000000171800720c */ /* 0x080fe20003fc6270 */
[C---:B------:R-:W-:Y:S01]  /*4540*/  VIADD R16, R2.reuse, 0xd00 ;  /* 0x00000d0002107836 */ /* 0x040fe20000000000 */
[C---:B------:R-:W-:Y:S01]  /*4550*/  LOP3.LUT R14, R2.reuse, 0xc00, RZ, 0xfc, !PT ;  /* 0x00000c00020e7812 */ /* 0x040fe200078efcff */
[C---:B------:R-:W-:Y:S01]  /*4560*/  VIADD R30, R2.reuse, 0xe00 ;  /* 0x00000e00021e7836 */ /* 0x040fe20000000000 */
[C---:B------:R-:W-:Y:S01]  /*4570*/  LOP3.LUT R34, R2.reuse, 0x1000, RZ, 0xfc, !PT ;  /* 0x0000100002227812 */ /* 0x040fe200078efcff */
[----:B------:R-:W-:Y:S01]  /*4580*/  VIADD R32, R2, 0xf00 ;  /* 0x00000f0002207836 */ /* 0x000fe20000000000 */
[----:B------:R-:W-:Y:S01]  /*4590*/  BSSY.RECONVERGENT B1, `(.L_x_63) ;  /* 0x000000b000017945 */ /* 0x000fe20003800200 */
[-C--:B------:R-:W-:Y:S02]  /*45a0*/  ISETP.GE.AND P0, PT, R28, R23.reuse, PT ;  /* 0x000000171c00720c */ /* 0x080fe40003f06270 */
        /* <DEDUP_REMOVED lines=9> */
.L_x_64:
[----:B------:R-:W-:Y:S05]  /*4640*/  BSYNC.RECONVERGENT B1 ;  /* 0x0000000000017941 */ /* 0x000fea0003800200 */
.L_x_63:
[----:B------:R-:W-:Y:S04]  /*4650*/  BSSY.RECONVERGENT B1, `(.L_x_65) ;  /* 0x0000005000017945 */ /* 0x000fe80003800200 */
[----:B------:R-:W-:Y:S05]  /*4660*/  @P0 BRA `(.L_x_66) ;  /* 0x00000000000c0947 */ /* 0x000fea0003800000 */
[----:B------:R-:W-:-:S13]  /*4670*/  ISETP.GE.AND P0, PT, R28, R25, PT ;  /* 0x000000191c00720c */ /* 0x000fda0003f06270 */
[----:B------:R0:W5:Y:S04]  /*4680*/  @P0 LDG.E R12, desc[UR6][R26.64+0x2c00] ;  /* 0x002c00061a0c0981 */ /* 0x000168000c1e1900 */
[----:B------:R0:W5:Y:S02]  /*4690*/  @!P0 LDG.E R12, desc[UR6][R18.64+0x2c00] ;  /* 0x002c0006120c8981 */ /* 0x000164000c1e1900 */
.L_x_66:
[----:B------:R-:W-:Y:S05]  /*46a0*/  BSYNC.RECONVERGENT B1 ;  /* 0x0000000000017941 */ /* 0x000fea0003800200 */
.L_x_65:
[----:B------:R-:W-:Y:S04]  /*46b0*/  BSSY.RECONVERGENT B1, `(.L_x_67) ;  /* 0x0000005000017945 */ /* 0x000fe80003800200 */
[----:B------:R-:W-:Y:S05]  /*46c0*/  @P1 BRA `(.L_x_68) ;  /* 0x00000000000c1947 */ /* 0x000fea0003800000 */
[----:B------:R-:W-:-:S13]  /*46d0*/  ISETP.GE.AND P0, PT, R14, R25, PT ;  /* 0x000000190e00720c */ /* 0x000fda0003f06270 */
[----:B------:R0:W5:Y:S04]  /*46e0*/  @P0 LDG.E R13, desc[UR6][R26.64+0x3000] ;  /* 0x003000061a0d0981 */ /* 0x000168000c1e1900 */
[----:B------:R0:W5:Y:S02]  /*46f0*/  @!P0 LDG.E R13, desc[UR6][R18.64+0x3000] ;  /* 0x00300006120d8981 */ /* 0x000164000c1e1900 */
.L_x_68:
[----:B------:R-:W-:Y:S05]  /*4700*/  BSYNC.RECONVERGENT B1 ;  /* 0x0000000000017941 */ /* 0x000fea0003800200 */
.L_x_67:
[----:B------:R-:W-:Y:S04]  /*4710*/  BSSY.RECONVERGENT B1, `(.L_x_69) ;  /* 0x0000005000017945 */ /* 0x000fe80003800200 */
[----:B------:R-:W-:Y:S05]  /*4720*/  @P2 BRA `(.L_x_70) ;  /* 0x00000000000c2947 */ /* 0x000fea0003800000 */
[----:B------:R-:W-:-:S13]  /*4730*/  ISETP.GE.AND P0, PT, R16, R25, PT ;  /* 0x000000191000720c */ /* 0x000fda0003f06270 */
[----:B------:R0:W5:Y:S04]  /*4740*/  @P0 LDG.E R14, desc[UR6][R26.64+0x3400] ;  /* 0x003400061a0e0981 */ /* 0x000168000c1e1900 */
[----:B------:R0:W5:Y:S02]  /*4750*/  @!P0 LDG.E R14, desc[UR6][R18.64+0x3400] ;  /* 0x00340006120e8981 */ /* 0x000164000c1e1900 */
.L_x_70:
[----:B------:R-:W-:Y:S05]  /*4760*/  BSYNC.RECONVERGENT B1 ;  /* 0x0000000000017941 */ /* 0x000fea0003800200 */
.L_x_69:
[----:B------:R-:W-:Y:S04]  /*4770*/  BSSY.RECONVERGENT B1, `(.L_x_71) ;  /* 0x0000005000017945 */ /* 0x000fe80003800200 */
[----:B------:R-:W-:Y:S05]  /*4780*/  @P3 BRA `(.L_x_72) ;  /* 0x00000000000c3947 */ /* 0x000fea0003800000 */
[----:B------:R-:W-:-:S13]  /*4790*/  ISETP.GE.AND P0, PT, R30, R25, PT ;  /* 0x000000191e00720c */ /* 0x000fda0003f06270 */
[----:B------:R0:W5:Y:S04]  /*47a0*/  @P0 LDG.E R15, desc[UR6][R26.64+0x3800] ;  /* 0x003800061a0f0981 */ /* 0x000168000c1e1900 */
[----:B------:R0:W5:Y:S02]  /*47b0*/  @!P0 LDG.E R15, desc[UR6][R18.64+0x3800] ;  /* 0x00380006120f8981 */ /* 0x000164000c1e1900 */
.L_x_72:
[----:B------:R-:W-:Y:S05]  /*47c0*/  BSYNC.RECONVERGENT B1 ;  /* 0x0000000000017941 */ /* 0x000fea0003800200 */
.L_x_71:
[----:B------:R-:W-:Y:S04]  /*47d0*/  BSSY.RECONVERGENT B1, `(.L_x_73) ;  /* 0x0000005000017945 */ /* 0x000fe80003800200 */
[----:B------:R-:W-:Y:S05]  /*47e0*/  @P4 BRA `(.L_x_74) ;  /* 0x00000000000c4947 */ /* 0x000fea0003800000 */
[----:B------:R-:W-:-:S13]  /*47f0*/  ISETP.GE.AND P0, PT, R32, R25, PT ;  /* 0x000000192000720c */ /* 0x000fda0003f06270 */
[----:B------:R0:W5:Y:S04]  /*4800*/  @P0 LDG.E R16, desc[UR6][R26.64+0x3c00] ;  /* 0x003c00061a100981 */ /* 0x000168000c1e1900 */
[----:B------:R0:W5:Y:S02]  /*4810*/  @!P0 LDG.E R16, desc[UR6][R18.64+0x3c00] ;  /* 0x003c000612108981 */ /* 0x000164000c1e1900 */
.L_x_74:
[----:B------:R-:W-:Y:S05]  /*4820*/  BSYNC.RECONVERGENT B1 ;  /* 0x0000000000017941 */ /* 0x000fea0003800200 */
.L_x_73:
[----:B------:R-:W-:Y:S05]  /*4830*/  @P5 BRA `(.L_x_75) ;  /* 0x0000001000205947 */ /* 0x000fea0003800000 */
[----:B------:R-:W-:-:S13]  /*4840*/  ISETP.GE.AND P0, PT, R34, R25, PT ;  /* 0x000000192200720c */ /* 0x000fda0003f06270 */
[----:B------:R0:W5:Y:S04]  /*4850*/  @P0 LDG.E R17, desc[UR6][R26.64+0x4000] ;  /* 0x004000061a110981 */ /* 0x000168000c1e1900 */
[----:B------:R0:W5:Y:S01]  /*4860*/  @!P0 LDG.E R17, desc[UR6][R18.64+0x4000] ;  /* 0x0040000612118981 */ /* 0x000162000c1e1900 */
[----:B------:R-:W-:Y:S05]  /*4870*/  BRA `(.L_x_75) ;  /* 0x0000001000107947 */ /* 0x000fea0003800000 */
.L_x_42:
[----:B------:R-:W-:Y:S02]  /*4880*/  IMAD.IADD R23, R25, 0x1, R22 ;  /* 0x0000000119177824 */ /* 0x000fe400078e0216 */
[----:B------:R-:W-:Y:S02]  /*4890*/  VIADD R28, R2, 0x100 ;  /* 0x00000100021c7836 */ /* 0x000fe40000000000 */
[----:B------:R-:W-:Y:S02]  /*48a0*/  IMAD.MOV.U32 R27, RZ, RZ, R5 ;  /* 0x000000ffff1b7224 */ /* 0x000fe400078e0005 */
[----:B------:R-:W-:Y:S01]  /*48b0*/  IMAD.MOV.U32 R24, RZ, RZ, RZ ;  /* 0x000000ffff187224 */ /* 0x000fe200078e00ff */
[----:B------:R-:W-:Y:S01]  /*48c0*/  ISETP.GE.AND P1, PT, R28, R23, PT ;  /* 0x000000171c00720c */ /* 0x000fe20003f26270 */
[----:B------:R-:W-:-:S04]  /*48d0*/  IMAD.WIDE.U32 R26, R3, 0x1100, R26 ;  /* 0x00001100031a7825 */ /* 0x000fc800078e001a */
[----:B------:R-:W-:Y:S01]  /*48e0*/  VIADD R32, R2, 0x200 ;  /* 0x0000020002207836 */ /* 0x000fe20000000000 */
[----:B------:R-:W-:-:S04]  /*48f0*/  IADD3 R26, P0, PT, R7, R26, RZ ;  /* 0x0000001a071a7210 */ /* 0x000fc80007f1e0ff */
[----:B------:R-:W-:Y:S02]  /*4900*/  IADD3.X R24, PT, PT, R9, R24, R27, P0, !PT ;  /* 0x0000001809187210 */ /* 0x000fe400007fe41b */
[----:B------:R-:W-:Y:S01]  /*4910*/  ISETP.GE.AND P0, PT, R32, R23, PT ;  /* 0x000000172000720c */ /* 0x000fe20003f06270 */
[----:B------:R-:W0:Y:S01]  /*4920*/  @!P1 LDC.64 R18, c[0x0][0x3a0] ;  /* 0x0000e800ff129b82 */ /* 0x000e220000000a00 */
[C---:B------:R-:W-:Y:S01]  /*4930*/  @!P1 IMAD.IADD R27, R28.reuse, 0x1, -R25 ;  /* 0x000000011c1b9824 */ /* 0x040fe200078e0a19 */
[----:B------:R-:W-:-:S04]  /*4940*/  @!P1 ISETP.GE.AND P3, PT, R28, R25, PT ;  /* 0x000000191c00920c */ /* 0x000fc80003f66270 */
[----:B------:R-:W-:Y:S02]  /*4950*/  @!P1 SEL R28, R28, R27, !P3 ;  /* 0x0000001b1c1c9207 */ /* 0x000fe40005800000 */
[----:B------:R-:W-:Y:S02]  /*4960*/  @!P1 SEL R29, R16, R26, !P3 ;  /* 0x0000001a101d9207 */ /* 0x000fe40005800000 */
[----:B------:R-:W-:Y:S02]  /*4970*/  @!P1 SHF.R.S32.HI R27, RZ, 0x1f, R27 ;  /* 0x0000001fff1b9819 */ /* 0x000fe4000001141b */
[----:B------:R-:W-:Y:S01]  /*4980*/  @!P1 IADD3 R28, P2, PT, R28, R29, RZ ;  /* 0x0000001d1c1c9210 */ /* 0x000fe20007f5e0ff */
[----:B------:R-:W-:Y:S01]  /*4990*/  @!P0 IMAD.IADD R29, R32, 0x1, -R25 ;  /* 0x00000001201d8824 */ /* 0x000fe200078e0a19 */
[----:B------:R-:W-:Y:S02]  /*49a0*/  @!P1 SEL R27, R27, RZ, P3 ;  /* 0x000000ff1b1b9207 */ /* 0x000fe40001800000 */
[----:B------:R-:W-:-:S02]  /*49b0*/  @!P1 SEL R30, R17, R24, !P3 ;  /* 0x00000018111e9207 */ /* 0x000fc40005800000 */
[----:B------:R-:W-:-:S03]  /*49c0*/  @!P0 ISETP.GE.AND P4, PT, R32, R25, PT ;  /* 0x000000192000820c */ /* 0x000fc60003f86270 */
[----:B------:R-:W-:Y:S01]  /*49d0*/  @!P1 IMAD.X R27, R27, 0x1, R30, P2 ;  /* 0x000000011b1b9824 */ /* 0x000fe200010e061e */
[----:B------:R-:W-:Y:S02]  /*49e0*/  @!P0 SEL R34, R17, R24, !P4 ;  /* 0x0000001811228207 */ /* 0x000fe40006000000 */
[----:B0-----:R-:W-:-:S04]  /*49f0*/  @!P1 LEA R30, P2, R28, R18, 0x2 ;  /* 0x000000121c1e9211 */ /* 0x001fc800078410ff */
[----:B------:R-:W-:Y:S02]  /*4a00*/  @!P1 LEA.HI.X R31, R28, R19, R27, 0x2, P2 ;  /* 0x000000131c1f9211 */ /* 0x000fe400010f141b */
[----:B------:R-:W0:Y:S01]  /*4a10*/  @!P0 LDC.64 R18, c[0x0][0x3a0] ;  /* 0x0000e800ff128b82 */ /* 0x000e220000000a00 */
[----:B------:R-:W-:Y:S01]  /*4a20*/  @!P0 SEL R27, R32, R29, !P4 ;  /* 0x0000001d201b8207 */ /* 0x000fe20006000000 */
[----:B------:R-:W-:Y:S01]  /*4a30*/  VIADD R32, R2, 0x300 ;  /* 0x0000030002207836 */ /* 0x000fe20000000000 */
[----:B------:R-:W-:Y:S01]  /*4a40*/  @!P0 SEL R28, R16, R26, !P4 ;  /* 0x0000001a101c8207 */ /* 0x000fe20006000000 */
[----:B------:R1:W5:Y:S01]  /*4a50*/  @!P1 LDG.E R20, desc[UR6][R30.64] ;  /* 0x000000061e149981 */ /* 0x000362000c1e1900 */
[----:B------:R-:W-:Y:S02]  /*4a60*/  @!P0 SHF.R.S32.HI R29, RZ, 0x1f, R29 ;  /* 0x0000001fff1d8819 */ /* 0x000fe4000001141d */
[----:B------:R-:W-:Y:S02]  /*4a70*/  ISETP.GE.AND P2, PT, R32, R23, PT ;  /* 0x000000172000720c */ /* 0x000fe40003f46270 */
[----:B------:R-:W-:-:S02]  /*4a80*/  @!P0 IADD3 R27, P3, PT, R27, R28, RZ ;  /* 0x0000001c1b1b8210 */ /* 0x000fc40007f7e0ff */
[----:B------:R-:W-:-:S05]  /*4a90*/  @!P0 SEL R29, R29, RZ, P4 ;  /* 0x000000ff1d1d8207 */ /* 0x000fca0002000000 */
[----:B------:R-:W-:Y:S01]  /*4aa0*/  @!P0 IMAD.X R34, R29, 0x1, R34, P3 ;  /* 0x000000011d228824 */ /* 0x000fe200018e0622 */
[----:B0-----:R-:W-:-:S03]  /*4ab0*/  @!P0 LEA R28, P3, R27, R18, 0x2 ;  /* 0x000000121b1c8211 */ /* 0x001fc600078610ff */
[C---:B------:R-:W-:Y:S01]  /*4ac0*/  @!P2 IMAD.IADD R33, R32.reuse, 0x1, -R25 ;  /* 0x000000012021a824 */ /* 0x040fe200078e0a19 */
[----:B------:R-:W-:Y:S02]  /*4ad0*/  @!P0 LEA.HI.X R29, R27, R19, R34, 0x2, P3 ;  /* 0x000000131b1d8211 */ /* 0x000fe400018f1422 */
[----:B------:R-:W1:Y:S01]  /*4ae0*/  @!P2 LDC.64 R18, c[0x0][0x3a0] ;  /* 0x0000e800ff12ab82 */ /* 0x000e620000000a00 */
[C---:B------:R-:W-:Y:S02]  /*4af0*/  @!P2 ISETP.GE.AND P4, PT, R32.reuse, R25, PT ;  /* 0x000000192000a20c */ /* 0x040fe40003f86270 */
[----:B------:R0:W5:Y:S02]  /*4b00*/  @!P0 LDG.E R3, desc[UR6][R28.64] ;  /* 0x000000061c038981 */ /* 0x000164000c1e1900 */
[----:B------:R-:W-:Y:S02]  /*4b10*/  @!P2 SEL R27, R32, R33, !P4 ;  /* 0x00000021201ba207 */ /* 0x000fe40006000000 */
[----:B------:R-:W-:-:S04]  /*4b20*/  @!P2 SEL R32, R16, R26, !P4 ;  /* 0x0000001a1020a207 */ /* 0x000fc80006000000 */
[----:B------:R-:W-:Y:S02]  /*4b30*/  @!P2 IADD3 R27, P3, PT, R27, R32, RZ ;  /* 0x000000201b1ba210 */ /* 0x000fe40007f7e0ff */
[----:B------:R-:W-:Y:S02]  /*4b40*/  LOP3.LUT R32, R2, 0x400, RZ, 0xfc, !PT ;  /* 0x0000040002207812 */ /* 0x000fe400078efcff */
[----:B------:R-:W-:Y:S02]  /*4b50*/  @!P2 SHF.R.S32.HI R33, RZ, 0x1f, R33 ;  /* 0x0000001fff21a819 */ /* 0x000fe40000011421 */
[----:B------:R-:W-:Y:S02]  /*4b60*/  ISETP.GE.AND P1, PT, R32, R23, PT ;  /* 0x000000172000720c */ /* 0x000fe40003f26270 */
[----:B------:R-:W-:Y:S02]  /*4b70*/  @!P2 SEL R33, R33, RZ, P4 ;  /* 0x000000ff2121a207 */ /* 0x000fe40002000000 */
[----:B------:R-:W-:-:S05]  /*4b80*/  @!P2 SEL R34, R17, R24, !P4 ;  /* 0x000000181122a207 */ /* 0x000fca0006000000 */
[----:B------:R-:W-:Y:S01]  /*4b90*/  @!P2 IMAD.X R34, R33, 0x1, R34, P3 ;  /* 0x000000012122a824 */ /* 0x000fe200018e0622 */
[----:B-1----:R-:W-:-:S04]  /*4ba0*/  @!P2 LEA R30, P3, R27, R18, 0x2 ;  /* 0x000000121b1ea211 */ /* 0x002fc800078610ff */
[----:B------:R-:W-:Y:S02]  /*4bb0*/  @!P2 LEA.HI.X R31, R27, R19, R34, 0x2, P3 ;  /* 0x000000131b1fa211 */ /* 0x000fe400018f1422 */
[----:B------:R-:W1:Y:S01]  /*4bc0*/  @!P1 LDC.64 R18, c[0x0][0x3a0] ;  /* 0x0000e800ff129b82 */ /* 0x000e620000000a00 */
[C---:B------:R-:W-:Y:S01]  /*4bd0*/  @!P1 IMAD.IADD R27, R32.reuse, 0x1, -R25 ;  /* 0x00000001201b9824 */ /* 0x040fe200078e0a19 */
[----:B------:R-:W-:Y:S01]  /*4be0*/  @!P1 ISETP.GE.AND P3, PT, R32, R25, PT ;  /* 0x000000192000920c */ /* 0x000fe20003f66270 */
[----:B------:R-:W-:Y:S01]  /*4bf0*/  VIADD R34, R2, 0x500 ;  /* 0x0000050002227836 */ /* 0x000fe20000000000 */
[----:B------:R2:W5:Y:S02]  /*4c00*/  @!P2 LDG.E R4, desc[UR6][R30.64] ;  /* 0x000000061e04a981 */ /* 0x000564000c1e1900 */
[----:B------:R-:W-:Y:S02]  /*4c10*/  @!P1 SEL R32, R32, R27, !P3 ;  /* 0x0000001b20209207 */ /* 0x000fe40005800000 */
[----:B------:R-:W-:-:S02]  /*4c20*/  @!P1 SEL R33, R16, R26, !P3 ;  /* 0x0000001a10219207 */ /* 0x000fc40005800000 */
[----:B------:R-:W-:Y:S02]  /*4c30*/  @!P1 SHF.R.S32.HI R27, RZ, 0x1f, R27 ;  /* 0x0000001fff1b9819 */ /* 0x000fe4000001141b */
[----:B------:R-:W-:Y:S02]  /*4c40*/  ISETP.GE.AND P2, PT, R34, R23, PT ;  /* 0x000000172200720c */ /* 0x000fe40003f46270 */
[----:B------:R-:W-:Y:S02]  /*4c50*/  @!P1 IADD3 R32, P0, PT, R32, R33, RZ ;  /* 0x0000002120209210 */ /* 0x000fe40007f1e0ff */
[----:B------:R-:W-:Y:S02]  /*4c60*/  @!P1 SEL R27, R27, RZ, P3 ;  /* 0x000000ff1b1b9207 */ /* 0x000fe40001800000 */
[----:B0-----:R-:W-:-:S05]  /*4c70*/  @!P1 SEL R28, R17, R24, !P3 ;  /* 0x00000018111c9207 */ /* 0x001fca0005800000 */
[----:B------:R-:W-:Y:S01]  /*4c80*/  @!P1 IMAD.X R27, R27, 0x1, R28, P0 ;  /* 0x000000011b1b9824 */ /* 0x000fe200000e061c */
[----:B-1----:R-:W-:-:S04]  /*4c90*/  @!P1 LEA R28, P0, R32, R18, 0x2 ;  /* 0x00000012201c9211 */ /* 0x002fc800078010ff */
[----:B------:R-:W-:Y:S02]  /*4ca0*/  @!P1 LEA.HI.X R29, R32, R19, R27, 0x2, P0 ;  /* 0x00000013201d9211 */ /* 0x000fe400000f141b */
[----:B------:R-:W0:Y:S01]  /*4cb0*/  @!P2 LDC.64 R18, c[0x0][0x3a0] ;  /* 0x0000e800ff12ab82 */ /* 0x000e220000000a00 */
[C---:B--2---:R-:W-:Y:S01]  /*4cc0*/  @!P2 IMAD.IADD R31, R34.reuse, 0x1, -R25 ;  /* 0x00000001221fa824 */ /* 0x044fe200078e0a19 */
        /* <DEDUP_REMOVED lines=9> */
[----:B------:R-:W-:-:S05]  /*4d60*/  @!P2 SEL R34, R17, R24, !P4 ;  /* 0x000000181122a207 */ /* 0x000fca0006000000 */
[----:B------:R-:W-:Y:S01]  /*4d70*/  @!P2 IMAD.X R34, R31, 0x1, R34, P3 ;  /* 0x000000011f22a824 */ /* 0x000fe200018e0622 */
[----:B0-----:R-:W-:-:S04]  /*4d80*/  @!P2 LEA R30, P3, R27, R18, 0x2 ;  /* 0x000000121b1ea211 */ /* 0x001fc800078610ff */
[----:B------:R-:W-:Y:S02]  /*4d90*/  @!P2 LEA.HI.X R31, R27, R19, R34, 0x2, P3 ;  /* 0x000000131b1fa211 */ /* 0x000fe400018f1422 */
[----:B------:R-:W0:Y:S01]  /*4da0*/  @!P0 LDC.64 R18, c[0x0][0x3a0] ;  /* 0x0000e800ff128b82 */ /* 0x000e220000000a00 */
        /* <DEDUP_REMOVED lines=10> */
[----:B-1----:R-:W-:-:S05]  /*4e50*/  @!P0 SEL R28, R17, R24, !P3 ;  /* 0x00000018111c8207 */ /* 0x002fca0005800000 */
[----:B------:R-:W-:Y:S01]  /*4e60*/  @!P0 IMAD.X R27, R27, 0x1, R28, P1 ;  /* 0x000000011b1b8824 */ /* 0x000fe200008e061c */
[----:B0-----:R-:W-:-:S04]  /*4e70*/  @!P0 LEA R28, P1, R32, R18, 0x2 ;  /* 0x00000012201c8211 */ /* 0x001fc800078210ff */
[----:B------:R-:W-:Y:S02]  /*4e80*/  @!P0 LEA.HI.X R29, R32, R19, R27, 0x2, P1 ;  /* 0x00000013201d8211 */ /* 0x000fe400008f141b */
[----:B------:R-:W0:Y:S01]  /*4e90*/  @!P2 LDC.64 R18, c[0x0][0x3a0] ;  /* 0x0000e800ff12ab82 */ /* 0x000e220000000a00 */
[C---:B--2---:R-:W-:Y:S01]  /*4ea0*/  @!P2 IMAD.IADD R31, R34.reuse, 0x1, -R25 ;  /* 0x00000001221fa824 */ /* 0x044fe200078e0a19 */
[----:B------:R-:W-:Y:S01]  /*4eb0*/  @!P2 ISETP.GE.AND P4, PT, R34, R25, PT ;  /* 0x000000192200a20c */ /* 0x000fe20003f86270 */
[----:B------:R1:W5:Y:S01]  /*4ec0*/  @!P0 LDG.E R7, desc[UR6][R28.64] ;  /* 0x000000061c078981 */ /* 0x000362000c1e1900 */
[----:B------:R-:W-:Y:S02]  /*4ed0*/  LOP3.LUT R32, R2, 0x800, RZ, 0xfc, !PT ;  /* 0x0000080002207812 */ /* 0x000fe400078efcff */
        /* <DEDUP_REMOVED lines=117> */
[C---:B------:R-:W-:Y:S01]  /*5630*/  @!P1 ISETP.GE.AND P4, PT, R34.reuse, R25, PT ;  /* 0x000000192200920c */ /* 0x040fe20003f86270 */
[----:B------:R1:W5:Y:S03]  /*5640*/  @!P0 LDG.E R15, desc[UR6][R28.64] ;  /* 0x000000061c0f8981 */ /* 0x000366000c1e1900 */
        /* <DEDUP_REMOVED lines=9> */
[----:B------:R-:W-:Y:S01]  /*56e0*/  @!P1 LEA.HI.X R31, R27, R19, R32, 0x2, P3 ;  /* 0x000000131b1f9211 */ /* 0x000fe200018f1420 */
[C---:B------:R-:W-:Y:S01]  /*56f0*/  @!P2 IMAD.IADD R27, R2.reuse, 0x1, -R25 ;  /* 0x00000001021ba824 */ /* 0x040fe200078e0a19 */
[----:B------:R-:W-:-:S04]  /*5700*/  @!P2 ISETP.GE.AND P3, PT, R2, R25, PT ;  /* 0x000000190200a20c */ /* 0x000fc80003f66270 */
[----:B------:R-:W-:Y:S02]  /*5710*/  @!P2 SHF.R.S32.HI R34, RZ, 0x1f, R27 ;  /* 0x0000001fff22a819 */ /* 0x000fe4000001141b */
[----:B------:R-:W-:Y:S02]  /*5720*/  @!P2 SEL R27, R2, R27, !P3 ;  /* 0x0000001b021ba207 */ /* 0x000fe40005800000 */
[----:B------:R-:W-:Y:S02]  /*5730*/  @!P2 SEL R18, R16, R26, !P3 ;  /* 0x0000001a1012a207 */ /* 0x000fe40005800000 */
[----:B------:R-:W-:Y:S02]  /*5740*/  @!P2 SEL R34, R34, RZ, P3 ;  /* 0x000000ff2222a207 */ /* 0x000fe40001800000 */
[----:B------:R-:W-:Y:S02]  /*5750*/  @!P2 IADD3 R27, P4, PT, R27, R18, RZ ;  /* 0x000000121b1ba210 */ /* 0x000fe40007f9e0ff */
[----:B------:R-:W-:-:S05]  /*5760*/  @!P2 SEL R19, R17, R24, !P3 ;  /* 0x000000181113a207 */ /* 0x000fca0005800000 */
[----:B------:R-:W-:Y:S02]  /*5770*/  @!P2 IMAD.X R34, R34, 0x1, R19, P4 ;  /* 0x000000012222a824 */ /* 0x000fe400020e0613 */
[----:B------:R-:W0:Y:S02]  /*5780*/  @!P2 LDC.64 R18, c[0x0][0x3a0] ;  /* 0x0000e800ff12ab82 */ /* 0x000e240000000a00 */
[----:B0-----:R-:W-:-:S04]  /*5790*/  @!P2 LEA R32, P3, R27, R18, 0x2 ;  /* 0x000000121b20a211 */ /* 0x001fc800078610ff */
[----:B------:R-:W-:Y:S02]  /*57a0*/  @!P2 LEA.HI.X R33, R27, R19, R34, 0x2, P3 ;  /* 0x000000131b21a211 */ /* 0x000fe400018f1422 */
[----:B------:R-:W-:-:S03]  /*57b0*/  LOP3.LUT R34, R2, 0x1000, RZ, 0xfc, !PT ;  /* 0x0000100002227812 */ /* 0x000fc600078efcff */
[----:B------:R1:W5:Y:S01]  /*57c0*/  @!P2 LDG.E R21, desc[UR6][R32.64] ;  /* 0x000000062015a981 */ /* 0x000362000c1e1900 */
[----:B------:R-:W-:-:S13]  /*57d0*/  ISETP.GE.AND P4, PT, R34, R23, PT ;  /* 0x000000172200720c */ /* 0x000fda0003f86270 */
[----:B------:R-:W0:Y:S01]  /*57e0*/  @!P4 LDC.64 R18, c[0x0][0x3a0] ;  /* 0x0000e800ff12cb82 */ /* 0x000e220000000a00 */
[C---:B------:R-:W-:Y:S01]  /*57f0*/  @!P4 IMAD.IADD R27, R34.reuse, 0x1, -R25 ;  /* 0x00000001221bc824 */ /* 0x040fe200078e0a19 */
[----:B------:R-:W-:-:S04]  /*5800*/  @!P4 ISETP.GE.AND P5, PT, R34, R25, PT ;  /* 0x000000192200c20c */ /* 0x000fc80003fa6270 */
[----:B------:R-:W-:Y:S02]  /*5810*/  @!P4 SEL R35, R34, R27, !P5 ;  /* 0x0000001b2223c207 */ /* 0x000fe40006800000 */
[----:B------:R-:W-:Y:S02]  /*5820*/  @!P4 SEL R26, R16, R26, !P5 ;  /* 0x0000001a101ac207 */ /* 0x000fe40006800000 */
[----:B------:R-:W-:Y:S01]  /*5830*/  @!P4 SHF.R.S32.HI R27, RZ, 0x1f, R27 ;  /* 0x0000001fff1bc819 */ /* 0x000fe2000001141b */
[----:B------:R1:W5:Y:S01]  /*5840*/  @!P1 LDG.E R16, desc[UR6][R30.64] ;  /* 0x000000061e109981 */ /* 0x000362000c1e1900 */
[----:B------:R-:W-:Y:S02]  /*5850*/  @!P4 SEL R24, R17, R24, !P5 ;  /* 0x000000181118c207 */ /* 0x000fe40006800000 */
[----:B------:R-:W-:Y:S02]  /*5860*/  @!P4 IADD3 R26, P3, PT, R35, R26, RZ ;  /* 0x0000001a231ac210 */ /* 0x000fe40007f7e0ff */
[----:B------:R-:W-:-:S05]  /*5870*/  @!P4 SEL R27, R27, RZ, P5 ;  /* 0x000000ff1b1bc207 */ /* 0x000fca0002800000 */
[----:B------:R-:W-:Y:S01]  /*5880*/  @!P4 IMAD.X R24, R27, 0x1, R24, P3 ;  /* 0x000000011b18c824 */ /* 0x000fe200018e0618 */
[----:B0-----:R-:W-:-:S04]  /*5890*/  @!P4 LEA R18, P3, R26, R18, 0x2 ;  /* 0x000000121a12c211 */ /* 0x001fc800078610ff */
[----:B------:R-:W-:-:S05]  /*58a0*/  @!P4 LEA.HI.X R19, R26, R19, R24, 0x2, P3 ;  /* 0x000000131a13c211 */ /* 0x000fca00018f1418 */
[----:B------:R1:W5:Y:S04]  /*58b0*/  @!P4 LDG.E R17, desc[UR6][R18.64] ;  /* 0x000000061211c981 */ /* 0x000368000c1e1900 */
.L_x_75:
[----:B------:R-:W-:Y:S05]  /*58c0*/  BSYNC.RECONVERGENT B0 ;  /* 0x0000000000007941 */ /* 0x000fea0003800200 */
.L_x_41:
[----:B01234-:R-:W0:Y:S01]  /*58d0*/  S2R R19, SR_CgaCtaId ;  /* 0x0000000000137919 */ /* 0x01fe220000008800 */
[----:B------:R-:W-:-:S04]  /*58e0*/  MOV R18, 0x400 ;  /* 0x0000040000127802 */ /* 0x000fc80000000f00 */
[----:B0-----:R-:W-:-:S05]  /*58f0*/  LEA R18, R19, R18, 0x18 ;  /* 0x0000001213127211 */ /* 0x001fca00078ec0ff */
[----:B------:R-:W-:-:S05]  /*5900*/  IMAD R24, R2, 0x4, R18 ;  /* 0x0000000402187824 */ /* 0x000fca00078e0212 */
[----:B-----5:R-:W-:Y:S04]  /*5910*/  STS [R24], R21 ;  /* 0x0000001518007388 */ /* 0x020fe80000000800 */
        /* <DEDUP_REMOVED lines=13> */
[----:B------:R0:W-:Y:S04]  /*59f0*/  STS [R24+0x3800], R15 ;  /* 0x0038000f18007388 */ /* 0x0001e80000000800 */
[----:B------:R1:W-:Y:S04]  /*5a00*/  STS [R24+0x3c00], R16 ;  /* 0x003c001018007388 */ /* 0x0003e80000000800 */
[----:B------:R1:W-:Y:S01]  /*5a10*/  STS [R24+0x4000], R17 ;  /* 0x0040001118007388 */ /* 0x0003e20000000800 */
[----:B------:R-:W-:Y:S08]  /*5a20*/  BAR.SYNC.DEFER_BLOCKING 0x0 ;  /* 0x0000000000007b1d */ /* 0x000ff00000010000 */
[----:B0-----:R-:W0:Y:S01]  /*5a30*/  LDC.64 R14, c[0x4][0x10] ;  /* 0x01000400ff0e7b82 */ /* 0x001e220000000a00 */
[----:B------:R-:W-:-:S02]  /*5a40*/  IMAD R4, R2, 0x11, RZ ;  /* 0x0000001102047824 */ /* 0x000fc400078e02ff */
[----:B------:R-:W-:-:S03]  /*5a50*/  IMAD R7, R25, 0x4, R18 ;  /* 0x0000000419077824 */ /* 0x000fc600078e0212 */
[----:B------:R-:W-:Y:S02]  /*5a60*/  VIMNMX R3, PT, PT, R4, R23, PT ;  /* 0x0000001704037248 */ /* 0x000fe40003fe0100 */
[----:B------:R-:W-:Y:S02]  /*5a70*/  PREEXIT ;  /* 0x000000000000782d */ /* 0x000fe40000000000 */
[C---:B------:R-:W-:Y:S01]  /*5a80*/  ISETP.GE.AND P0, PT, R3.reuse, R22, PT ;  /* 0x000000160300720c */ /* 0x040fe20003f06270 */
[----:B------:R-:W-:Y:S01]  /*5a90*/  IMAD.IADD R6, R3, 0x1, -R22 ;  /* 0x0000000103067824 */ /* 0x000fe200078e0a16 */
[----:B------:R-:W-:-:S04]  /*5aa0*/  VIMNMX R5, PT, PT, R25, R3, PT ;  /* 0x0000000319057248 */ /* 0x000fc80003fe0100 */
[----:B------:R-:W-:-:S04]  /*5ab0*/  SEL R6, R6, RZ, P0 ;  /* 0x000000ff06067207 */ /* 0x000fc80000000000 */
[----:B------:R-:W-:Y:S01]  /*5ac0*/  ISETP.GE.AND P0, PT, R6, R5, PT ;  /* 0x000000050600720c */ /* 0x000fe20003f06270 */
[----:B0-----:R-:W5:Y:S01]  /*5ad0*/  LDG.E.64 R14, desc[UR6][R14.64] ;  /* 0x000000060e0e7981 */ /* 0x001f62000c1e1b00 */
[----:B------:R-:W-:Y:S11]  /*5ae0*/  BSSY.RECONVERGENT B0, `(.L_x_76) ;  /* 0x0000015000007945 */ /* 0x000ff60003800200 */
[----:B-1----:R-:W-:Y:S05]  /*5af0*/  @P0 BRA `(.L_x_77) ;  /* 0x00000000004c0947 */ /* 0x002fea0003800000 */
[----:B------:R-:W-:-:S07]  /*5b00*/  IMAD.MOV.U32 R11, RZ, RZ, R5 ;  /* 0x000000ffff0b7224 */ /* 0x000fce00078e0005 */
.L_x_78:
        /* <DEDUP_REMOVED lines=18> */
.L_x_77:
[----:B------:R-:W-:Y:S05]  /*5c30*/  BSYNC.RECONVERGENT B0 ;  /* 0x0000000000007941 */ /* 0x000fea0003800200 */
.L_x_76:
        /* <DEDUP_REMOVED lines=18> */
.L_x_80:
[----:B------:R-:W-:Y:S05]  /*5d60*/  BSYNC.RECONVERGENT B0 ;  /* 0x0000000000007941 */ /* 0x000fea0003800200 */
.L_x_79:
        /* <DEDUP_REMOVED lines=21> */
.L_x_82:
[----:B------:R-:W-:Y:S05]  /*5ec0*/  BSYNC.RECONVERGENT B0 ;  /* 0x0000000000007941 */ /* 0x000fea0003800200 */
.L_x_81:
[----:B------:R-:W-:Y:S01]  /*5ed0*/  @!P0 IMAD.MOV R13, RZ, RZ, R10 ;  /* 0x000000ffff0d8224 */ /* 0x000fe200078e020a */
[----:B------:R-:W-:Y:S01]  /*5ee0*/  BSSY.RECONVERGENT B0, `(.L_x_83) ;  /* 0x0000014000007945 */ /* 0x000fe20003800200 */
[----:B------:R-:W-:Y:S01]  /*5ef0*/  @P0 IMAD.MOV R16, RZ, RZ, R12 ;  /* 0x000000ffff100224 */ /* 0x000fe200078e020c */
[----:B-12---:R-:W-:Y:S01]  /*5f00*/  SEL R6, R4, R3, P0 ;  /* 0x0000000304067207 */ /* 0x006fe20000000000 */
        /* <DEDUP_REMOVED lines=17> */
.L_x_84:
[----:B------:R-:W-:Y:S05]  /*6020*/  BSYNC.RECONVERGENT B0 ;  /* 0x0000000000007941 */ /* 0x000fea0003800200 */
.L_x_83:
        /* <DEDUP_REMOVED lines=21> */
.L_x_86:
[----:B------:R-:W-:Y:S05]  /*6180*/  BSYNC.RECONVERGENT B0 ;  /* 0x0000000000007941 */ /* 0x000fea0003800200 */
.L_x_85:
        /* <DEDUP_REMOVED lines=21> */
.L_x_88:
[----:B------:R-:W-:Y:S05]  /*62e0*/  BSYNC.RECONVERGENT B0 ;  /* 0x0000000000007941 */ /* 0x000fea0003800200 */
.L_x_87:
        /* <DEDUP_REMOVED lines=21> */
.L_x_90:
[----:B------:R-:W-:Y:S05]  /*6440*/  BSYNC.RECONVERGENT B0 ;  /* 0x0000000000007941 */ /* 0x000fea0003800200 */
.L_x_89:
        /* <DEDUP_REMOVED lines=21> */
.L_x_92:
[----:B------:R-:W-:Y:S05]  /*65a0*/  BSYNC.RECONVERGENT B0 ;  /* 0x0000000000007941 */ /* 0x000fea0003800200 */
.L_x_91:
        /* <DEDUP_REMOVED lines=21> */
.L_x_94:
[----:B------:R-:W-:Y:S05]  /*6700*/  BSYNC.RECONVERGENT B0 ;  /* 0x0000000000007941 */ /* 0x000fea0003800200 */
.L_x_93:
        /* <DEDUP_REMOVED lines=21> */
.L_x_96:
[----:B------:R-:W-:Y:S05]  /*6860*/  BSYNC.RECONVERGENT B0 ;  /* 0x0000000000007941 */ /* 0x000fea0003800200 */
.L_x_95:
        /* <DEDUP_REMOVED lines=21> */
.L_x_98:
[----:B------:R-:W-:Y:S05]  /*69c0*/  BSYNC.RECONVERGENT B0 ;  /* 0x0000000000007941 */ /* 0x000fea0003800200 */
.L_x_97:
        /* <DEDUP_REMOVED lines=21> */
.L_x_100:
[----:B------:R-:W-:Y:S05]  /*6b20*/  BSYNC.RECONVERGENT B0 ;  /* 0x0000000000007941 */ /* 0x000fea0003800200 */
.L_x_99:
        /* <DEDUP_REMOVED lines=21> */
.L_x_102:
[----:B------:R-:W-:Y:S05]  /*6c80*/  BSYNC.RECONVERGENT B0 ;  /* 0x0000000000007941 */ /* 0x000fea0003800200 */
.L_x_101:
        /* <DEDUP_REMOVED lines=21> */
.L_x_104:
[----:B------:R-:W-:Y:S05]  /*6de0*/  BSYNC.RECONVERGENT B0 ;  /* 0x0000000000007941 */ /* 0x000fea0003800200 */
.L_x_103:
        /* <DEDUP_REMOVED lines=21> */
.L_x_106:
[----:B------:R-:W-:Y:S05]  /*6f40*/  BSYNC.RECONVERGENT B0 ;  /* 0x0000000000007941 */ /* 0x000fea0003800200 */
.L_x_105:
        /* <DEDUP_REMOVED lines=20> */
.L_x_108:
[----:B------:R-:W-:Y:S05]  /*7090*/  BSYNC.RECONVERGENT B0 ;  /* 0x0000000000007941 */ /* 0x000fea0003800200 */
.L_x_107:
        /* <DEDUP_REMOVED lines=20> */
.L_x_110:
[----:B------:R-:W-:Y:S05]  /*71e0*/  BSYNC.RECONVERGENT B0 ;  /* 0x0000000000007941 */ /* 0x000fea0003800200 */
.L_x_109:
        /* <DEDUP_REMOVED lines=22> */
.L_x_112:
[----:B------:R-:W-:Y:S05]  /*7350*/  BSYNC.RECONVERGENT B0 ;  /* 0x0000000000007941 */ /* 0x000fea0003800200 */
.L_x_111:
[----:B------:R-:W-:Y:S06]  /*7360*/  BAR.SYNC.DEFER_BLOCKING 0x0 ;  /* 0x0000000000007b1d */ /* 0x000fec0000010000 */
[----:B------:R-:W-:Y:S05]  /*7370*/  BRA.U !UP0, `(.L_x_113) ;  /* 0x0000000508a87547 */ /* 0x000fea000b800000 */
[----:B------:R-:W0:Y:S01]  /*7380*/  S2R R3, SR_LANEID ;  /* 0x0000000000037919 */ /* 0x000e220000000000 */
[----:B--2---:R-:W-:Y:S01]  /*7390*/  SHF.R.U32.HI R4, RZ, 0x5, R2 ;  /* 0x00000005ff047819 */ /* 0x004fe20000011602 */
[----:B------:R-:W1:Y:S01]  /*73a0*/  LDCU.64 UR4, c[0x0][0x3a0] ;  /* 0x00007400ff0477ac */ /* 0x000e620008000a00 */
[----:B------:R-:W-:-:S03]  /*73b0*/  ISETP.NE.AND P0, PT, R2, RZ, PT ;  /* 0x000000ff0200720c */ /* 0x000fc60003f05270 */
[----:B0-----:R-:W-:-:S04]  /*73c0*/  IMAD R4, R4, 0x20, R3 ;  /* 0x0000002004047824 */ /* 0x001fc800078e0203 */
[----:B------:R-:W-:-:S04]  /*73d0*/  IMAD R4, R4, 0x11, RZ ;  /* 0x0000001104047824 */ /* 0x000fc800078e02ff */
[----:B------:R-:W-:Y:S02]  /*73e0*/  IMAD R3, R3, -0x10, R4 ;  /* 0xfffffff003037824 */ /* 0x000fe400078e0204 */
[--C-:B------:R-:W-:Y:S02]  /*73f0*/  IMAD R16, R4, 0x4, R18.reuse ;  /* 0x0000000404107824 */ /* 0x100fe400078e0212 */
[----:B------:R-:W-:Y:S01]  /*7400*/  IMAD R28, R3, 0x4, R18 ;  /* 0x00000004031c7824 */ /* 0x000fe200078e0212 */
[C---:B------:R-:W-:Y:S02]  /*7410*/  LOP3.LUT R3, R2.reuse, 0x3e0, RZ, 0xc0, !PT ;  /* 0x000003e002037812 */ /* 0x040fe400078ec0ff */
[----:B------:R-:W-:Y:S01]  /*7420*/  STS [R16], R5 ;  /* 0x0000000510007388 */ /* 0x000fe20000000800 */
[----:B------:R-:W-:-:S03]  /*7430*/  LOP3.LUT R2, R2, 0x1f, RZ, 0xc0, !PT ;  /* 0x0000001f02027812 */ /* 0x000fc600078ec0ff */
[----:B------:R-:W-:Y:S02]  /*7440*/  STS [R16+0x4], R6 ;  /* 0x0000040610007388 */ /* 0x000fe40000000800 */
[----:B------:R-:W-:Y:S02]  /*7450*/  IMAD R2, R3, 0x11, R2 ;  /* 0x0000001103027824 */ /* 0x000fe400078e0202 */
[----:B------:R0:W-:Y:S01]  /*7460*/  STS [R16+0x8], R7 ;  /* 0x0000080710007388 */ /* 0x0001e20000000800 */
[----:B------:R-:W-:-:S03]  /*7470*/  IMAD.MOV.U32 R3, RZ, RZ, RZ ;  /* 0x000000ffff037224 */ /* 0x000fc600078e00ff */
[----:B------:R-:W-:Y:S04]  /*7480*/  STS [R16+0xc], R8 ;  /* 0x00000c0810007388 */ /* 0x000fe80000000800 */
[----:B------:R-:W-:Y:S01]  /*7490*/  STS [R16+0x10], R9 ;  /* 0x0000100910007388 */ /* 0x000fe20000000800 */
[----:B0-----:R-:W-:-:S03]  /*74a0*/  IMAD.WIDE.U32 R6, R0, 0x1100, R2 ;  /* 0x0000110000067825 */ /* 0x001fc600078e0002 */
[----:B------:R-:W-:Y:S01]  /*74b0*/  STS [R16+0x14], R10 ;  /* 0x0000140a10007388 */ /* 0x000fe20000000800 */
[----:B------:R-:W-:-:S03]  /*74c0*/  VIADD R3, R2, 0x20 ;  /* 0x0000002002037836 */ /* 0x000fc60000000000 */
[----:B------:R-:W-:Y:S01]  /*74d0*/  STS [R16+0x18], R11 ;  /* 0x0000180b10007388 */ /* 0x000fe20000000800 */
[----:B------:R-:W-:-:S03]  /*74e0*/  VIADD R0, R2, 0xc0 ;  /* 0x000000c002007836 */ /* 0x000fc60000000000 */
        /* <DEDUP_REMOVED lines=11> */
[----:B-----5:R-:W-:Y:S04]  /*75a0*/  LDS R14, [R28] ;  /* 0x000000001c0e7984 */ /* 0x020fe80000000800 */
[----:B------:R-:W-:Y:S04]  /*75b0*/  LDS R12, [R28+0x80] ;  /* 0x000080001c0c7984 */ /* 0x000fe80000000800 */
        /* <DEDUP_REMOVED lines=15> */
[----:B------:R0:W-:Y:S01]  /*76b0*/  @!P0 STS [R18+0x4400], R23 ;  /* 0x0044001712008388 */ /* 0x0001e20000000800 */
[----:B------:R-:W-:Y:S01]  /*76c0*/  BAR.SYNC.DEFER_BLOCKING 0x0 ;  /* 0x0000000000007b1d */ /* 0x000fe20000010000 */
[----:B-1----:R-:W-:-:S04]  /*76d0*/  LEA R4, P0, R6, UR4, 0x2 ;  /* 0x0000000406047c11 */ /* 0x002fc8000f8010ff */
[----:B------:R-:W-:Y:S01]  /*76e0*/  LEA.HI.X R5, R6, UR5, R7, 0x2, P0 ;  /* 0x0000000506057c11 */ /* 0x000fe200080f1407 */
[C---:B0-----:R-:W-:Y:S02]  /*76f0*/  VIADD R23, R2.reuse, 0x40 ;  /* 0x0000004002177836 */ /* 0x041fe40000000000 */
[C---:B------:R-:W-:Y:S01]  /*7700*/  VIADD R7, R2.reuse, 0x80 ;  /* 0x0000008002077836 */ /* 0x040fe20000000000 */
[----:B------:R-:W0:Y:S02]  /*7710*/  LDS R8, [R18+0x4400] ;  /* 0x0044000012087984 */ /* 0x000e240000000800 */
[CC--:B0-----:R-:W-:Y:S02]  /*7720*/  ISETP.GE.AND P2, PT, R2.reuse, R8.reuse, PT ;  /* 0x000000080200720c */ /* 0x0c1fe40003f46270 */
[-C--:B------:R-:W-:Y:S01]  /*7730*/  ISETP.GE.AND P1, PT, R3, R8.reuse, PT ;  /* 0x000000080300720c */ /* 0x080fe20003f26270 */
[C---:B------:R-:W-:Y:S01]  /*7740*/  VIADD R3, R2.reuse, 0x60 ;  /* 0x0000006002037836 */ /* 0x040fe20000000000 */
[-C--:B------:R-:W-:Y:S01]  /*7750*/  ISETP.GE.AND P0, PT, R23, R8.reuse, PT ;  /* 0x000000081700720c */ /* 0x080fe20003f06270 */
[C---:B------:R-:W-:Y:S01]  /*7760*/  VIADD R23, R2.reuse, 0xa0 ;  /* 0x000000a002177836 */ /* 0x040fe20000000000 */
[-C--:B------:R-:W-:Y:S01]  /*7770*/  ISETP.GE.AND P6, PT, R7, R8.reuse, PT ;  /* 0x000000080700720c */ /* 0x080fe20003fc6270 */
[C---:B------:R-:W-:Y:S01]  /*7780*/  VIADD R7, R2.reuse, 0x100 ;  /* 0x0000010002077836 */ /* 0x040fe20000000000 */
[-C--:B------:R-:W-:Y:S01]  /*7790*/  ISETP.GE.AND P4, PT, R3, R8.reuse, PT ;  /* 0x000000080300720c */ /* 0x080fe20003f86270 */
[----:B------:R-:W-:Y:S01]  /*77a0*/  VIADD R3, R2, 0xe0 ;  /* 0x000000e002037836 */ /* 0x000fe20000000000 */
[----:B------:R-:W-:-:S02]  /*77b0*/  ISETP.GE.AND P3, PT, R0, R8, PT ;  /* 0x000000080000720c */ /* 0x000fc40003f66270 */
[-C--:B------:R-:W-:Y:S01]  /*77c0*/  ISETP.GE.AND P5, PT, R23, R8.reuse, PT ;  /* 0x000000081700720c */ /* 0x080fe20003fa6270 */
[----:B------:R0:W-:Y:S01]  /*77d0*/  @!P2 STG.E desc[UR6][R4.64], R14 ;  /* 0x0000000e0400a986 */ /* 0x0001e2000c101906 */
[-C--:B------:R-:W-:Y:S01]  /*77e0*/  ISETP.GE.AND P2, PT, R3, R8.reuse, PT ;  /* 0x000000080300720c */ /* 0x080fe20003f46270 */
[C---:B------:R-:W-:Y:S02]  /*77f0*/  VIADD R3, R2.reuse, 0x120 ;  /* 0x0000012002037836 */ /* 0x040fe40000000000 */
[----:B------:R0:W-:Y:S03]  /*7800*/  @!P0 STG.E desc[UR6][R4.64+0x100], R10 ;  /* 0x0001000a04008986 */ /* 0x0001e6000c101906 */
[-C--:B------:R-:W-:Y:S01]  /*7810*/  ISETP.GE.AND P0, PT, R3, R8.reuse, PT ;  /* 0x000000080300720c */ /* 0x080fe20003f06270 */
[C---:B------:R-:W-:Y:S01]  /*7820*/  VIADD R3, R2.reuse, 0x160 ;  /* 0x0000016002037836 */ /* 0x040fe20000000000 */
[----:B------:R0:W-:Y:S01]  /*7830*/  @!P1 STG.E desc[UR6][R4.64+0x80], R12 ;  /* 0x0000800c04009986 */ /* 0x0001e2000c101906 */
[----:B------:R-:W-:Y:S01]  /*7840*/  ISETP.GE.AND P1, PT, R7, R8, PT ;  /* 0x000000080700720c */ /* 0x000fe20003f26270 */
[----:B------:R-:W-:-:S02]  /*7850*/  VIADD R7, R2, 0x140 ;  /* 0x0000014002077836 */ /* 0x000fc40000000000 */
[----:B------:R0:W-:Y:S01]  /*7860*/  @!P6 STG.E desc[UR6][R4.64+0x200], R35 ;  /* 0x000200230400e986 */ /* 0x0001e2000c101906 */
[-C--:B------:R-:W-:Y:S01]  /*7870*/  ISETP.GE.AND P6, PT, R3, R8.reuse, PT ;  /* 0x000000080300720c */ /* 0x080fe20003fc6270 */
[C---:B------:R-:W-:Y:S02]  /*7880*/  VIADD R3, R2.reuse, 0x1a0 ;  /* 0x000001a002037836 */ /* 0x040fe40000000000 */
[----:B------:R0:W-:Y:S01]  /*7890*/  @!P4 STG.E desc[UR6][R4.64+0x180], R37 ;  /* 0x000180250400c986 */ /* 0x0001e2000c101906 */
[-C--:B------:R-:W-:Y:S01]  /*78a0*/  ISETP.GE.AND P4, PT, R7, R8.reuse, PT ;  /* 0x000000080700720c */ /* 0x080fe20003f86270 */
[C---:B------:R-:W-:Y:S02]  /*78b0*/  VIADD R7, R2.reuse, 0x180 ;  /* 0x0000018002077836 */ /* 0x040fe40000000000 */
        /* <DEDUP_REMOVED lines=8> */
[----:B------:R-:W-:Y:S02]  /*7940*/  VIADD R3, R2, 0x200 ;  /* 0x0000020002037836 */ /* 0x000fe40000000000 */
[----:B------:R0:W-:Y:S01]  /*7950*/  @!P2 STG.E desc[UR6][R4.64+0x380], R27 ;  /* 0x0003801b0400a986 */ /* 0x0001e2000c101906 */
[----:B------:R-:W-:-:S03]  /*7960*/  ISETP.GE.AND P2, PT, R7, R8, PT ;  /* 0x000000080700720c */ /* 0x000fc60003f46270 */
[----:B------:R0:W-:Y:S01]  /*7970*/  @!P0 STG.E desc[UR6][R4.64+0x480], R25 ;  /* 0x0004801904008986 */ /* 0x0001e2000c101906 */
[----:B------:R-:W-:-:S03]  /*7980*/  ISETP.GE.AND P0, PT, R3, R8, PT ;  /* 0x000000080300720c */ /* 0x000fc60003f06270 */
[----:B------:R0:W-:Y:S04]  /*7990*/  @!P4 STG.E desc[UR6][R4.64+0x500], R21 ;  /* 0x000500150400c986 */ /* 0x0001e8000c101906 */
[----:B------:R0:W-:Y:S04]  /*79a0*/  @!P6 STG.E desc[UR6][R4.64+0x580], R19 ;  /* 0x000580130400e986 */ /* 0x0001e8000c101906 */
[----:B------:R0:W-:Y:S04]  /*79b0*/  @!P5 STG.E desc[UR6][R4.64+0x600], R17 ;  /* 0x000600110400d986 */ /* 0x0001e8000c101906 */
[----:B------:R0:W-:Y:S04]  /*79c0*/  @!P3 STG.E desc[UR6][R4.64+0x680], R15 ;  /* 0x0006800f0400b986 */ /* 0x0001e8000c101906 */
[----:B------:R0:W-:Y:S04]  /*79d0*/  @!P2 STG.E desc[UR6][R4.64+0x700], R13 ;  /* 0x0007000d0400a986 */ /* 0x0001e8000c101906 */
[----:B------:R0:W-:Y:S01]  /*79e0*/  @!P1 STG.E desc[UR6][R4.64+0x780], R11 ;  /* 0x0007800b04009986 */ /* 0x0001e2000c101906 */
[----:B------:R-:W-:Y:S05]  /*79f0*/  @P0 EXIT ;  /* 0x000000000000094d */ /* 0x000fea0003800000 */
[----:B------:R-:W-:Y:S01]  /*7a00*/  STG.E desc[UR6][R4.64+0x800], R9 ;  /* 0x0008000904007986 */ /* 0x000fe2000c101906 */
[----:B------:R-:W-:Y:S05]  /*7a10*/  EXIT ;  /* 0x000000000000794d */ /* 0x000fea0003800000 */
.L_x_113:
[----:B------:R-:W0:Y:S01]  /*7a20*/  S2R R3, SR_LANEID ;  /* 0x0000000000037919 */ /* 0x000e220000000000 */
[----:B--2---:R-:W-:Y:S01]  /*7a30*/  SHF.R.U32.HI R4, RZ, 0x5, R2 ;  /* 0x00000005ff047819 */ /* 0x004fe20000011602 */
[----:B------:R-:W1:Y:S01]  /*7a40*/  LDCU.64 UR4, c[0x0][0x388] ;  /* 0x00007100ff0477ac */ /* 0x000e620008000a00 */
[----:B------:R-:W-:-:S03]  /*7a50*/  ISETP.NE.AND P0, PT, R2, RZ, PT ;  /* 0x000000ff0200720c */ /* 0x000fc60003f05270 */
[----:B0-----:R-:W-:-:S04]  /*7a60*/  IMAD R4, R4, 0x20, R3 ;  /* 0x0000002004047824 */ /* 0x001fc800078e0203 */
[----:B------:R-:W-:-:S04]  /*7a70*/  IMAD R4, R4, 0x11, RZ ;  /* 0x0000001104047824 */ /* 0x000fc800078e02ff */
[----:B------:R-:W-:Y:S02]  /*7a80*/  IMAD R3, R3, -0x10, R4 ;  /* 0xfffffff003037824 */ /* 0x000fe400078e0204 */
[--C-:B-----5:R-:W-:Y:S02]  /*7a90*/  IMAD R14, R4, 0x4, R18.reuse ;  /* 0x00000004040e7824 */ /* 0x120fe400078e0212 */
[----:B------:R-:W-:-:S03]  /*7aa0*/  IMAD R3, R3, 0x4, R18 ;  /* 0x0000000403037824 */ /* 0x000fc600078e0212 */
[----:B------:R0:W-:Y:S04]  /*7ab0*/  STS [R14], R5 ;  /* 0x000000050e007388 */ /* 0x0001e80000000800 */
[----:B------:R-:W-:Y:S04]  /*7ac0*/  STS [R14+0x4], R6 ;  /* 0x000004060e007388 */ /* 0x000fe80000000800 */
[----:B------:R-:W-:Y:S01]  /*7ad0*/  STS [R14+0x8], R7 ;  /* 0x000008070e007388 */ /* 0x000fe20000000800 */
[----:B0-----:R-:W-:-:S03]  /*7ae0*/  IMAD.WIDE.U32 R4, R0, 0x1100, RZ ;  /* 0x0000110000047825 */ /* 0x001fc600078e00ff */
[----:B------:R-:W-:Y:S01]  /*7af0*/  STS [R14+0xc], R8 ;  /* 0x00000c080e007388 */ /* 0x000fe20000000800 */
[----:B------:R-:W-:-:S03]  /*7b00*/  LOP3.LUT R0, R4, 0x1f, R2, 0xf8, !PT ;  /* 0x0000001f04007812 */ /* 0x000fc600078ef802 */
        /* <DEDUP_REMOVED lines=14> */
[----:B------:R-:W-:Y:S01]  /*7bf0*/  LDS R12, [R3] ;  /* 0x00000000030c7984 */ /* 0x000fe20000000800 */
[----:B0-----:R-:W-:-:S03]  /*7c00*/  LOP3.LUT R14, R2, 0x3e0, RZ, 0xc0, !PT ;  /* 0x000003e0020e7812 */ /* 0x001fc600078ec0ff */
[----:B------:R-:W-:Y:S04]  /*7c10*/  LDS R10, [R3+0x80] ;  /* 0x00008000030a7984 */ /* 0x000fe80000000800 */
[----:B------:R-:W-:Y:S01]  /*7c20*/  LDS R8, [R3+0x100] ;  /* 0x0001000003087984 */ /* 0x000fe20000000800 */
[----:B------:R-:W-:-:S03]  /*7c30*/  IMAD R35, R14, 0x11, RZ ;  /* 0x000000110e237824 */ /* 0x000fc600078e02ff */
        /* <DEDUP_REMOVED lines=13> */
[----:B------:R0:W-:Y:S04]  /*7d10*/  LDS R7, [R3+0x800] ;  /* 0x0008000003077984 */ /* 0x0001e80000000800 */
[----:B------:R2:W-:Y:S01]  /*7d20*/  @!P0 STS [R18+0x4400], R23 ;  /* 0x0044001712008388 */ /* 0x0005e20000000800 */
[----:B------:R-:W-:Y:S01]  /*7d30*/  BAR.SYNC.DEFER_BLOCKING 0x0 ;  /* 0x0000000000007b1d */ /* 0x000fe20000010000 */
[----:B------:R-:W-:-:S02]  /*7d40*/  IADD3 R0, P0, PT, R35, R0, RZ ;  /* 0x0000000023007210 */ /* 0x000fc40007f1e0ff */
[----:B------:R-:W-:-:S03]  /*7d50*/  LOP3.LUT R35, R35, 0x1f, R2, 0xf8, !PT ;  /* 0x0000001f23237812 */ /* 0x000fc600078ef802 */
[----:B0-----:R-:W-:Y:S01]  /*7d60*/  IMAD.X R3, RZ, RZ, R5, P0 ;  /* 0x000000ffff037224 */ /* 0x001fe200000e0605 */
[C---:B-1----:R-:W-:Y:S01]  /*7d70*/  LEA R2, P0, R0.reuse, UR4, 0x2 ;  /* 0x0000000400027c11 */ /* 0x042fe2000f8010ff */
[C---:B------:R-:W-:Y:S02]  /*7d80*/  VIADD R5, R35.reuse, 0x20 ;  /* 0x0000002023057836 */ /* 0x040fe40000000000 */
[C---:B--2---:R-:W-:Y:S01]  /*7d90*/  VIADD R23, R35.reuse, 0x40 ;  /* 0x0000004023177836 */ /* 0x044fe20000000000 */
[----:B------:R-:W-:Y:S01]  /*7da0*/  LEA.HI.X R3, R0, UR5, R3, 0x2, P0 ;  /* 0x0000000500037c11 */ /* 0x000fe200080f1403 */
[C---:B------:R-:W-:Y:S02]  /*7db0*/  VIADD R0, R35.reuse, 0xa0 ;  /* 0x000000a023007836 */ /* 0x040fe40000000000 */
[C---:B------:R-:W-:Y:S01]  /*7dc0*/  VIADD R4, R35.reuse, 0xc0 ;  /* 0x000000c023047836 */ /* 0x040fe20000000000 */
[----:B------:R-:W0:Y:S02]  /*7dd0*/  LDS R6, [R18+0x4400] ;  /* 0x0044000012067984 */ /* 0x000e240000000800 */
[----:B0-----:R-:W-:-:S02]  /*7de0*/  ISETP.GE.AND P2, PT, R35, R6, PT ;  /* 0x000000062300720c */ /* 0x001fc40003f46270 */
[-C--:B------:R-:W-:Y:S01]  /*7df0*/  ISETP.GE.AND P3, PT, R5, R6.reuse, PT ;  /* 0x000000060500720c */ /* 0x080fe20003f66270 */
[----:B------:R-:W-:Y:S01]  /*7e00*/  VIADD R5, R35, 0x60 ;  /* 0x0000006023057836 */ /* 0x000fe20000000000 */
[-C--:B------:R-:W-:Y:S01]  /*7e10*/  ISETP.GE.AND P4, PT, R23, R6.reuse, PT ;  /* 0x000000061700720c */ /* 0x080fe20003f86270 */
[----:B------:R-:W-:Y:S01]  /*7e20*/  VIADD R23, R35, 0x80 ;  /* 0x0000008023177836 */ /* 0x000fe20000000000 */
[-C--:B------:R-:W-:Y:S02]  /*7e30*/  ISETP.GE.AND P0, PT, R0, R6.reuse, PT ;  /* 0x000000060000720c */ /* 0x080fe40003f06270 */
[-C--:B------:R-:W-:Y:S01]  /*7e40*/  ISETP.GE.AND P5, PT, R5, R6.reuse, PT ;  /* 0x000000060500720c */ /* 0x080fe20003fa6270 */
[----:B------:R-:W-:Y:S01]  /*7e50*/  VIADD R5, R35, 0xe0 ;  /* 0x000000e023057836 */ /* 0x000fe20000000000 */
[-C--:B------:R-:W-:Y:S01]  /*7e60*/  ISETP.GE.AND P6, PT, R23, R6.reuse, PT ;  /* 0x000000061700720c */ /* 0x080fe20003fc6270 */
[----:B------:R-:W-:Y:S01]  /*7e70*/  VIADD R23, R35, 0x100 ;  /* 0x0000010023177836 */ /* 0x000fe20000000000 */
[-C--:B------:R-:W-:Y:S01]  /*7e80*/  ISETP.GE.AND P1, PT, R4, R6.reuse, PT ;  /* 0x000000060400720c */ /* 0x080fe20003f26270 */
[----:B------:R0:W-:Y:S01]  /*7e90*/  @!P2 STG.E desc[UR6][R2.64], R12 ;  /* 0x0000000c0200a986 */ /* 0x0001e2000c101906 */
[----:B------:R-:W-:Y:S01]  /*7ea0*/  ISETP.GE.AND P2, PT, R5, R6, PT ;  /* 0x000000060500720c */ /* 0x000fe20003f46270 */
[----:B------:R-:W-:-:S02]  /*7eb0*/  VIADD R5, R35, 0x120 ;  /* 0x0000012023057836 */ /* 0x000fc40000000000 */
[----:B------:R0:W-:Y:S01]  /*7ec0*/  @!P3 STG.E desc[UR6][R2.64+0x80], R10 ;  /* 0x0000800a0200b986 */ /* 0x0001e2000c101906 */
[-C--:B------:R-:W-:Y:S01]  /*7ed0*/  ISETP.GE.AND P3, PT, R23, R6.reuse, PT ;  /* 0x000000061700720c */ /* 0x080fe20003f66270 */
[----:B------:R-:W-:Y:S02]  /*7ee0*/  VIADD R23, R35, 0x140 ;  /* 0x0000014023177836 */ /* 0x000fe40000000000 */
[----:B------:R0:W-:Y:S01]  /*7ef0*/  @!P4 STG.E desc[UR6][R2.64+0x100], R8 ;  /* 0x000100080200c986 */ /* 0x0001e2000c101906 */
[-C--:B------:R-:W-:Y:S01]  /*7f00*/  ISETP.GE.AND P4, PT, R5, R6.reuse, PT ;  /* 0x000000060500720c */ /* 0x080fe20003f86270 */
[----:B------:R-:W-:Y:S02]  /*7f10*/  VIADD R5, R35, 0x160 ;  /* 0x0000016023057836 */ /* 0x000fe40000000000 */
        /* <DEDUP_REMOVED lines=12> */
[----:B------:R-:W-:Y:S01]  /*7fe0*/  VIADD R35, R35, 0x200 ;  /* 0x0000020023237836 */ /* 0x000fe20000000000 */
[----:B------:R0:W-:Y:S01]  /*7ff0*/  @!P2 STG.E desc[UR6][R2.64+0x380], R25 ;  /* 0x000380190200a986 */ /* 0x0001e2000c101906 */
[----:B------:R-:W-:-:S03]  /*8000*/  ISETP.GE.AND P2, PT, R23, R6, PT ;  /* 0x000000061700720c */ /* 0x000fc60003f46270 */
        /* <DEDUP_REMOVED lines=13> */
.L_x_114:
[----:B------:R-:W-:-:S00]  /*80e0*/  BRA `(.L_x_114) ;  /* 0xfffffffc00fc7947 */ /* 0x000fc0000383ffff */
[----:B------:R-:W-:-:S00]  /*80f0*/  NOP ;  /* 0x0000000000007918 */ /* 0x000fc00000000000 */
        /* <DEDUP_REMOVED lines=8> */
.L_x_1355:


//--------------------- .text._ZN3cub18CUB_300001_SM_10006detail10merge_sort30DeviceMergeSortPartitionKernelIN6thrust24THRUST_300001_SM_1000_NS10device_ptrIiEEm4cmpdiEEvbT_PT2_T0_SC_PSC_T1_SC_i --------------------------
	.section	.text._ZN3cub18CUB_300001_SM_10006detail10merge_sort30DeviceMergeSortPartitionKernelIN6thrust24THRUST_300001_SM_1000_NS10device_ptrIiEEm4cmpdiEEvbT_PT2_T0_SC_PSC_T1_SC_i,"ax",@progbits
	.align	128
        .global         _ZN3cub18CUB_300001_SM_10006detail10merge_sort30DeviceMergeSortPartitionKernelIN6thrust24THRUST_300001_SM_1000_NS10device_ptrIiEEm4cmpdiEEvbT_PT2_T0_SC_PSC_T1_SC_i
        .type           _ZN3cub18CUB_300001_SM_10006detail10merge_sort30DeviceMergeSortPartitionKernelIN6thrust24THRUST_300001_SM_1000_NS10device_ptrIiEEm4cmpdiEEvbT_PT2_T0_SC_PSC_T1_SC_i,@function
        .size           _ZN3cub18CUB_300001_SM_10006detail10merge_sort30DeviceMergeSortPartitionKernelIN6thrust24THRUST_300001_SM_1000_NS10device_ptrIiEEm4cmpdiEEvbT_PT2_T0_SC_PSC_T1_SC_i,(.L_x_1356 - _ZN3cub18CUB_300001_SM_10006detail10merge_sort30DeviceMergeSortPartitionKernelIN6thrust24THRUST_300001_SM_1000_NS10device_ptrIiEEm4cmpdiEEvbT_PT2_T0_SC_PSC_T1_SC_i)
        .other          _ZN3cub18CUB_300001_SM_10006detail10merge_sort30DeviceMergeSortPartitionKernelIN6thrust24THRUST_300001_SM_1000_NS10device_ptrIiEEm4cmpdiEEvbT_PT2_T0_SC_PSC_T1_SC_i,@"STO_CUDA_ENTRY STV_DEFAULT"
_ZN3cub18CUB_300001_SM_10006detail10merge_sort30DeviceMergeSortPartitionKernelIN6thrust24THRUST_300001_SM_1000_NS10device_ptrIiEEm4cmpdiEEvbT_PT2_T0_SC_PSC_T1_SC_i:
.text._ZN3cub18CUB_300001_SM_10006detail10merge_sort30DeviceMergeSortPartitionKernelIN6thrust24THRUST_300001_SM_1000_NS10device_ptrIiEEm4cmpdiEEvbT_PT2_T0_SC_PSC_T1_SC_i:
[----:B------:R-:W-:Y:S01]  /*0000*/  LDC R1, c[0x0][0x37c] ;  /* 0x0000df00ff017b82 */ /* 0x000fe20000000800 */
[----:B------:R-:W0:Y:S01]  /*0010*/  S2R R0, SR_CTAID.X ;  /* 0x0000000000007919 */ /* 0x000e220000002500 */
[----:B------:R-:W0:Y:S01]  /*0020*/  LDCU UR4, c[0x0][0x360] ;  /* 0x00006c00ff0477ac */ /* 0x000e220008000800 */
[----:B------:R-:W0:Y:S01]  /*0030*/  S2R R3, SR_TID.X ;  /* 0x0000000000037919 */ /* 0x000e220000002100 */
[----:B------:R-:W1:Y:S01]  /*0040*/  LDCU.64 UR10, c[0x0][0x3a0] ;  /* 0x00007400ff0a77ac */ /* 0x000e620008000a00 */
[----:B0-----:R-:W-:-:S05]  /*0050*/  IMAD R0, R0, UR4, R3 ;  /* 0x0000000400007c24 */ /* 0x001fca000f8e0203 */
[----:B-1----:R-:W-:-:S04]  /*0060*/  ISETP.GE.U32.AND P0, PT, R0, UR10, PT ;  /* 0x0000000a00007c0c */ /* 0x002fc8000bf06070 */
[----:B------:R-:W-:-:S13]  /*0070*/  ISETP.GE.U32.AND.EX P0, PT, RZ, UR11, PT, P0 ;  /* 0x0000000bff007c0c */ /* 0x000fda000bf06100 */
[----:B------:R-:W-:Y:S05]  /*0080*/  @P0 EXIT ;  /* 0x000000000000094d */ /* 0x000fea0003800000 */
[----:B------:R-:W0:Y:S01]  /*0090*/  LDCU.64 UR6, c[0x0][0x3b8] ;  /* 0x00007700ff0677ac */ /* 0x000e220008000a00 */
[----:B------:R-:W1:Y:S01]  /*00a0*/  LDC R4, c[0x0][0x3c0] ;  /* 0x0000f000ff047b82 */ /* 0x000e620000000800 */
[----:B------:R-:W-:Y:S01]  /*00b0*/  IADD3 R8, P2, PT, R0, 0x1, RZ ;  /* 0x0000000100087810 */ /* 0x000fe20007f5e0ff */
[----:B------:R-:W-:Y:S01]  /*00c0*/  ACQBULK ;  /* 0x000000000000782e */ /* 0x000fe20000000000 */
[----:B------:R-:W2:Y:S02]  /*00d0*/  LDCU.64 UR8, c[0x0][0x358] ;  /* 0x00006b00ff0877ac */ /* 0x000ea40008000a00 */
[----:B------:R-:W-:Y:S01]  /*00e0*/  ISETP.NE.U32.AND P0, PT, R8, UR10, PT ;  /* 0x0000000a08007c0c */ /* 0x000fe2000bf05070 */
[----:B------:R-:W-:-:S05]  /*00f0*/  IMAD.X R8, RZ, RZ, RZ, P2 ;  /* 0x000000ffff087224 */ /* 0x000fca00010e06ff */
[----:B------:R-:W-:Y:S01]  /*0100*/  ISETP.NE.AND.EX P0, PT, R8, UR11, PT, P0 ;  /* 0x0000000b08007c0c */ /* 0x000fe2000bf05300 */
[----:B0-----:R-:W-:Y:S02]  /*0110*/  UIADD3 UR4, UPT, UPT, -UR6, URZ, URZ ;  /* 0x000000ff06047290 */ /* 0x001fe4000fffe1ff */
[----:B------:R-:W-:-:S04]  /*0120*/  USHF.R.U32.HI UR5, URZ, 0x1, UR7 ;  /* 0x00000001ff057899 */ /* 0x000fc80008011607 */
[----:B------:R-:W-:Y:S01]  /*0130*/  LOP3.LUT R7, R0, UR4, RZ, 0xc0, !PT ;  /* 0x0000000400077c12 */ /* 0x000fe2000f8ec0ff */
[----:B------:R-:W-:Y:S01]  /*0140*/  USHF.R.U64 UR4, UR6, 0x1, UR7 ;  /* 0x0000000106047899 */ /* 0x000fe20008001207 */
[----:B-1----:R-:W-:Y:S01]  /*0150*/  SHF.R.S32.HI R5, RZ, 0x1f, R4 ;  /* 0x0000001fff057819 */ /* 0x002fe20000011404 */
[----:B------:R-:W-:Y:S02]  /*0160*/  IMAD R6, R4, UR5, RZ ;  /* 0x0000000504067c24 */ /* 0x000fe4000f8e02ff */
[----:B------:R-:W-:-:S04]  /*0170*/  IMAD.WIDE.U32 R2, R7, R4, RZ ;  /* 0x0000000407027225 */ /* 0x000fc800078e00ff */
[----:B------:R-:W-:-:S04]  /*0180*/  IMAD.WIDE.U32 R10, R4, UR4, RZ ;  /* 0x00000004040a7c25 */ /* 0x000fc8000f8e00ff */
[C---:B------:R-:W-:Y:S01]  /*0190*/  IMAD R9, R5.reuse, UR4, R6 ;  /* 0x0000000405097c24 */ /* 0x040fe2000f8e0206 */
[----:B------:R-:W0:Y:S01]  /*01a0*/  LDCU.64 UR4, c[0x0][0x398] ;  /* 0x00007300ff0477ac */ /* 0x000e220008000a00 */
[----:B------:R-:W-:Y:S01]  /*01b0*/  IMAD R3, R5, R7, R3 ;  /* 0x0000000705037224 */ /* 0x000fe200078e0203 */
[----:B------:R-:W-:Y:S01]  /*01c0*/  LOP3.LUT R7, RZ, R2, RZ, 0x33, !PT ;  /* 0x00000002ff077212 */ /* 0x000fe200078e33ff */
[----:B------:R-:W-:-:S03]  /*01d0*/  IMAD.IADD R11, R11, 0x1, R9 ;  /* 0x000000010b0b7824 */ /* 0x000fc600078e0209 */
[----:B------:R-:W-:Y:S02]  /*01e0*/  ISETP.LT.U32.AND P1, PT, R10, R7, PT ;  /* 0x000000070a00720c */ /* 0x000fe40003f21070 */
[----:B------:R-:W-:-:S04]  /*01f0*/  LOP3.LUT R6, RZ, R3, RZ, 0x33, !PT ;  /* 0x00000003ff067212 */ /* 0x000fc800078e33ff */
[----:B------:R-:W-:-:S04]  /*0200*/  ISETP.LT.U32.AND.EX P1, PT, R11, R6, PT, P1 ;  /* 0x000000060b00720c */ /* 0x000fc80003f21110 */
[----:B------:R-:W-:Y:S02]  /*0210*/  SEL R7, R10, R7, P1 ;  /* 0x000000070a077207 */ /* 0x000fe40000800000 */
[----:B------:R-:W-:Y:S02]  /*0220*/  SEL R6, R11, R6, P1 ;  /* 0x000000060b067207 */ /* 0x000fe40000800000 */
[----:B------:R-:W-:-:S05]  /*0230*/  IADD3 R8, P1, PT, R7, R2, RZ ;  /* 0x0000000207087210 */ /* 0x000fca0007f3e0ff */
[----:B------:R-:W-:Y:S01]  /*0240*/  IMAD.X R9, R6, 0x1, R3, P1 ;  /* 0x0000000106097824 */ /* 0x000fe200008e0603 */
[----:B0-----:R-:W-:Y:S01]  /*0250*/  ISETP.LT.U32.AND P1, PT, R8, UR4, PT ;  /* 0x0000000408007c0c */ /* 0x001fe2000bf21070 */
[----:B------:R-:W0:Y:S03]  /*0260*/  @!P0 LDC.64 R6, c[0x0][0x3a8] ;  /* 0x0000ea00ff068b82 */ /* 0x000e260000000a00 */
[----:B------:R-:W-:-:S04]  /*0270*/  ISETP.LT.U32.AND.EX P1, PT, R9, UR5, PT, P1 ;  /* 0x0000000509007c0c */ /* 0x000fc8000bf21110 */
[----:B------:R-:W-:Y:S02]  /*0280*/  SEL R8, R8, UR4, P1 ;  /* 0x0000000408087c07 */ /* 0x000fe40008800000 */
[----:B------:R-:W-:Y:S02]  /*0290*/  SEL R9, R9, UR5, P1 ;  /* 0x0000000509097c07 */ /* 0x000fe40008800000 */
[----:B------:R-:W-:Y:S02]  /*02a0*/  LOP3.LUT R15, RZ, R8, RZ, 0x33, !PT ;  /* 0x00000008ff0f7212 */ /* 0x000fe400078e33ff */
[----:B------:R-:W-:Y:S02]  /*02b0*/  LOP3.LUT R19, RZ, R9, RZ, 0x33, !PT ;  /* 0x00000009ff137212 */ /* 0x000fe400078e33ff */
[----:B------:R-:W-:-:S04]  /*02c0*/  ISETP.LT.U32.AND P1, PT, R10, R15, PT ;  /* 0x0000000f0a00720c */ /* 0x000fc80003f21070 */
[----:B------:R-:W-:-:S04]  /*02d0*/  ISETP.LT.U32.AND.EX P1, PT, R11, R19, PT, P1 ;  /* 0x000000130b00720c */ /* 0x000fc80003f21110 */
[----:B------:R-:W-:Y:S02]  /*02e0*/  SEL R15, R10, R15, P1 ;  /* 0x0000000f0a0f7207 */ /* 0x000fe40000800000 */
[----:B------:R-:W-:Y:S02]  /*02f0*/  SEL R19, R11, R19, P1 ;  /* 0x000000130b137207 */ /* 0x000fe40000800000 */
[----:B------:R-:W-:Y:S02]  /*0300*/  IADD3 R15, P3, PT, R15, R8, RZ ;  /* 0x000000080f0f7210 */ /* 0x000fe40007f7e0ff */
[----:B0-----:R-:W-:Y:S02]  /*0310*/  @!P0 LEA R6, P2, R0, R6, 0x3 ;  /* 0x0000000600068211 */ /* 0x001fe400078418ff */
[----:B------:R-:W-:Y:S01]  /*0320*/  ISETP.LT.U32.AND P1, PT, R2, UR4, PT ;  /* 0x0000000402007c0c */ /* 0x000fe2000bf21070 */
[----:B------:R-:W-:Y:S01]  /*0330*/  IMAD.X R19, R19, 0x1, R9, P3 ;  /* 0x0000000113137824 */ /* 0x000fe200018e0609 */
[----:B------:R-:W-:-:S02]  /*0340*/  @!P0 LEA.HI.X R7, R0, R7, RZ, 0x3, P2 ;  /* 0x0000000700078211 */ /* 0x000fc400010f1cff */
[----:B------:R-:W-:Y:S02]  /*0350*/  ISETP.LT.U32.AND P2, PT, R15, UR4, PT ;  /* 0x000000040f007c0c */ /* 0x000fe4000bf41070 */
[----:B------:R-:W-:Y:S01]  /*0360*/  ISETP.LT.U32.AND.EX P1, PT, R3, UR5, PT, P1 ;  /* 0x0000000503007c0c */ /* 0x000fe2000bf21110 */
[----:B--2---:R0:W-:Y:S01]  /*0370*/  @!P0 STG.E.64 desc[UR8][R6.64], R8 ;  /* 0x0000000806008986 */ /* 0x0041e2000c101b08 */
[----:B------:R-:W-:Y:S02]  /*0380*/  ISETP.LT.U32.AND.EX P2, PT, R19, UR5, PT, P2 ;  /* 0x0000000513007c0c */ /* 0x000fe4000bf41120 */
[----:B------:R-:W-:Y:S02]  /*0390*/  SEL R2, R2, UR4, P1 ;  /* 0x0000000402027c07 */ /* 0x000fe40008800000 */
[----:B------:R-:W-:Y:S02]  /*03a0*/  SEL R3, R3, UR5, P1 ;  /* 0x0000000503037c07 */ /* 0x000fe40008800000 */
[----:B------:R-:W-:-:S02]  /*03b0*/  SEL R15, R15, UR4, P2 ;  /* 0x000000040f0f7c07 */ /* 0x000fc40009000000 */
[----:B------:R-:W-:Y:S01]  /*03c0*/  SEL R19, R19, UR5, P2 ;  /* 0x0000000513137c07 */ /* 0x000fe20009000000 */
[----:B------:R-:W-:Y:S06]  /*03d0*/  @!P0 EXIT ;  /* 0x000000000000894d */ /* 0x000fec0003800000 */
[----:B------:R-:W1:Y:S01]  /*03e0*/  LDCU.U8 UR5, c[0x0][0x380] ;  /* 0x00007000ff0577ac */ /* 0x000e620008000000 */
[----:B------:R-:W-:Y:S01]  /*03f0*/  IADD3 R13, P0, PT, R15, -R2, RZ ;  /* 0x800000020f0d7210 */ /* 0x000fe20007f1e0ff */
[----:B------:R-:W-:Y:S01]  /*0400*/  BSSY.RECONVERGENT B0, `(.L_x_115) ;  /* 0x000007c000007945 */ /* 0x000fe20003800200 */
[----:B------:R-:W-:-:S06]  /*0410*/  UIADD3 UR4, UPT, UPT, UR6, -0x1, URZ ;  /* 0xffffffff06047890 */ /* 0x000fcc000fffe0ff */
[----:B------:R-:W-:-:S05]  /*0420*/  LOP3.LUT R11, R0, UR4, RZ, 0xc0, !PT ;  /* 0x00000004000b7c12 */ /* 0x000fca000f8ec0ff */
[----:B0-----:R-:W-:Y:S01]  /*0430*/  IMAD.WIDE.U32 R6, R11, R4, RZ ;  /* 0x000000040b067225 */ /* 0x001fe200078e00ff */
[----:B-1----:R-:W-:-:S03]  /*0440*/  UPRMT UR4, UR5, 0x8880, URZ ;  /* 0x0000888005047896 */ /* 0x002fc600080000ff */
[----:B------:R-:W-:Y:S01]  /*0450*/  IMAD.X R4, R19, 0x1, ~R3, P0 ;  /* 0x0000000113047824 */ /* 0x000fe200000e0e03 */
[----:B------:R-:W-:Y:S01]  /*0460*/  ISETP.LT.U32.AND P0, PT, R6, R13, PT ;  /* 0x0000000d0600720c */ /* 0x000fe20003f01070 */
[----:B------:R-:W-:Y:S01]  /*0470*/  IMAD R5, R5, R11, R7 ;  /* 0x0000000b05057224 */ /* 0x000fe200078e0207 */
[----:B------:R-:W-:-:S04]  /*0480*/  UISETP.NE.AND UP0, UPT, UR4, URZ, UPT ;  /* 0x000000ff0400728c */ /* 0x000fc8000bf05270 */
[----:B------:R-:W-:-:S04]  /*0490*/  ISETP.LT.U32.AND.EX P0, PT, R5, R4, PT, P0 ;  /* 0x000000040500720c */ /* 0x000fc80003f01100 */
[----:B------:R-:W-:Y:S02]  /*04a0*/  SEL R11, R6, R13, P0 ;  /* 0x0000000d060b7207 */ /* 0x000fe40000000000 */
[----:B------:R-:W-:Y:S01]  /*04b0*/  SEL R17, R5, R4, P0 ;  /* 0x0000000405117207 */ /* 0x000fe20000000000 */
[----:B------:R-:W-:Y:S06]  /*04c0*/  BRA.U !UP0, `(.L_x_116) ;  /* 0x0000000108e47547 */ /* 0x000fec000b800000 */
[----:B------:R-:W-:Y:S01]  /*04d0*/  IADD3 R6, P0, PT, R15, -R8, RZ ;  /* 0x800000080f067210 */ /* 0x000fe20007f1e0ff */
[----:B------:R-:W0:Y:S01]  /*04e0*/  LDCU.64 UR4, c[0x0][0x388] ;  /* 0x00007100ff0477ac */ /* 0x000e220008000a00 */
[----:B------:R-:W-:Y:S01]  /*04f0*/  IADD3 R16, P2, PT, R8, -R2, RZ ;  /* 0x8000000208107210 */ /* 0x000fe20007f5e0ff */
[----:B------:R-:W-:Y:S02]  /*0500*/  BSSY.RECONVERGENT B1, `(.L_x_117) ;  /* 0x0000034000017945 */ /* 0x000fe40003800200 */
[----:B------:R-:W-:Y:S01]  /*0510*/  IMAD.X R10, R19, 0x1, ~R9, P0 ;  /* 0x00000001130a7824 */ /* 0x000fe200000e0e09 */
[----:B------:R-:W-:Y:S01]  /*0520*/  ISETP.GT.U32.AND P0, PT, R11, R6, PT ;  /* 0x000000060b00720c */ /* 0x000fe20003f04070 */
[----:B------:R-:W-:Y:S01]  /*0530*/  IMAD.X R12, R9, 0x1, ~R3, P2 ;  /* 0x00000001090c7824 */ /* 0x000fe200010e0e03 */
[----:B------:R-:W-:Y:S02]  /*0540*/  ISETP.LT.U32.AND P1, PT, R16, R11, PT ;  /* 0x0000000b1000720c */ /* 0x000fe40003f21070 */
[----:B------:R-:W-:-:S02]  /*0550*/  ISETP.GT.U32.AND.EX P0, PT, R17, R10, PT, P0 ;  /* 0x0000000a1100720c */ /* 0x000fc40003f04100 */
[----:B------:R-:W-:Y:S02]  /*0560*/  ISETP.LT.U32.AND.EX P1, PT, R12, R17, PT, P1 ;  /* 0x000000110c00720c */ /* 0x000fe40003f21110 */
[----:B------:R-:W-:Y:S02]  /*0570*/  SEL R5, R11, R6, P0 ;  /* 0x000000060b057207 */ /* 0x000fe40000000000 */
[----:B------:R-:W-:Y:S02]  /*0580*/  SEL R4, R17, R10, P0 ;  /* 0x0000000a11047207 */ /* 0x000fe40000000000 */
[----:B------:R-:W-:Y:S02]  /*0590*/  IADD3 R5, P0, PT, R5, -R6, RZ ;  /* 0x8000000605057210 */ /* 0x000fe40007f1e0ff */
[----:B------:R-:W-:Y:S02]  /*05a0*/  SEL R16, R16, R11, P1 ;  /* 0x0000000b10107207 */ /* 0x000fe40000800000 */
[----:B------:R-:W-:Y:S01]  /*05b0*/  SEL R19, R12, R17, P1 ;  /* 0x000000110c137207 */ /* 0x000fe20000800000 */
[----:B------:R-:W-:Y:S01]  /*05c0*/  IMAD.X R4, R4, 0x1, ~R10, P0 ;  /* 0x0000000104047824 */ /* 0x000fe200000e0e0a */
[----:B------:R-:W-:-:S04]  /*05d0*/  ISETP.GE.U32.AND P0, PT, R5, R16, PT ;  /* 0x000000100500720c */ /* 0x000fc80003f06070 */
[----:B------:R-:W-:-:S13]  /*05e0*/  ISETP.GE.U32.AND.EX P0, PT, R4, R19, PT, P0 ;  /* 0x000000130400720c */ /* 0x000fda0003f06100 */
[----:B0-----:R-:W-:Y:S05]  /*05f0*/  @P0 BRA `(.L_x_118) ;  /* 0x0000000000900947 */ /* 0x001fea0003800000 */
[----:B------:R-:W0:Y:S02]  /*0600*/  LDC.64 R6, c[0x4][0x10] ;  /* 0x01000400ff067b82 */ /* 0x000e240000000a00 */
[----:B0-----:R-:W5:Y:S01]  /*0610*/  LDG.E.64 R6, desc[UR8][R6.64] ;  /* 0x0000000806067981 */ /* 0x001f62000c1e1b00 */
[----:B------:R-:W-:-:S05]  /*0620*/  IADD3 R14, P0, PT, R11, R8, RZ ;  /* 0x000000080b0e7210 */ /* 0x000fca0007f1e0ff */
[----:B------:R-:W-:-:S08]  /*0630*/  IMAD.X R17, R17, 0x1, R9, P0 ;  /* 0x0000000111117824 */ /* 0x000fd000000e0609 */
.L_x_119:
[----:B------:R-:W-:-:S05]  /*0640*/  IADD3 R8, P0, PT, -R5, R16, RZ ;  /* 0x0000001005087210 */ /* 0x000fca0007f1e1ff */
[----:B------:R-:W-:-:S05]  /*0650*/  IMAD.X R11, R19, 0x1, ~R4, P0 ;  /* 0x00000001130b7824 */ /* 0x000fca00000e0e04 */
[--C-:B------:R-:W-:Y:S02]  /*0660*/  SHF.R.U64 R8, R8, 0x1, R11.reuse ;  /* 0x0000000108087819 */ /* 0x100fe4000000120b */
[----:B------:R-:W-:Y:S02]  /*0670*/  SHF.R.U32.HI R11, RZ, 0x1, R11 ;  /* 0x00000001ff0b7819 */ /* 0x000fe4000001160b */
[----:B------:R-:W-:-:S04]  /*0680*/  IADD3 R15, P0, PT, R5, R8, RZ ;  /* 0x00000008050f7210 */ /* 0x000fc80007f1e0ff */
[----:B------:R-:W-:Y:S01]  /*0690*/  LOP3.LUT R9, RZ, R15, RZ, 0x33, !PT ;  /* 0x0000000fff097212 */ /* 0x000fe200078e33ff */
[----:B------:R-:W-:Y:S01]  /*06a0*/  IMAD.X R18, R4, 0x1, R11, P0 ;  /* 0x0000000104127824 */ /* 0x000fe200000e060b */
[----:B------:R-:W-:Y:S02]  /*06b0*/  IADD3 R11, P0, PT, R15, R2, RZ ;  /* 0x000000020f0b7210 */ /* 0x000fe40007f1e0ff */
[----:B------:R-:W-:Y:S02]  /*06c0*/  IADD3 R8, P1, PT, R9, R14, RZ ;  /* 0x0000000e09087210 */ /* 0x000fe40007f3e0ff */
[----:B------:R-:W-:Y:S01]  /*06d0*/  LOP3.LUT R10, RZ, R18, RZ, 0x33, !PT ;  /* 0x00000012ff0a7212 */ /* 0x000fe200078e33ff */
[----:B------:R-:W-:Y:S01]  /*06e0*/  IMAD.X R22, R18, 0x1, R3, P0 ;  /* 0x0000000112167824 */ /* 0x000fe200000e0603 */
[----:B------:R-:W-:-:S03]  /*06f0*/  LEA R20, P0, R11, UR4, 0x2 ;  /* 0x000000040b147c11 */ /* 0x000fc6000f8010ff */
[----:B------:R-:W-:Y:S01]  /*0700*/  IMAD.X R9, R10, 0x1, R17, P1 ;  /* 0x000000010a097824 */ /* 0x000fe200008e0611 */
[C---:B------:R-:W-:Y:S02]  /*0710*/  LEA R12, P1, R8.reuse, UR4, 0x2 ;  /* 0x00000004080c7c11 */ /* 0x040fe4000f8210ff */
[----:B------:R-:W-:Y:S02]  /*0720*/  LEA.HI.X R21, R11, UR5, R22, 0x2, P0 ;  /* 0x000000050b157c11 */ /* 0x000fe400080f1416 */
[----:B------:R-:W-:-:S03]  /*0730*/  LEA.HI.X R13, R8, UR5, R9, 0x2, P1 ;  /* 0x00000005080d7c11 */ /* 0x000fc600088f1409 */
[----:B------:R-:W2:Y:S04]  /*0740*/  LDG.E R11, desc[UR8][R20.64] ;  /* 0x00000008140b7981 */ /* 0x000ea8000c1e1900 */
[----:B------:R-:W3:Y:S01]  /*0750*/  LDG.E R9, desc[UR8][R12.64] ;  /* 0x000000080c097981 */ /* 0x000ee2000c1e1900 */
[----:B--2--5:R-:W-:-:S04]  /*0760*/  IMAD.WIDE R10, R11, 0x8, R6 ;  /* 0x000000080b0a7825 */ /* 0x024fc800078e0206 */
[----:B---3--:R-:W-:Y:S02]  /*0770*/  IMAD.WIDE R8, R9, 0x8, R6 ;  /* 0x0000000809087825 */ /* 0x008fe400078e0206 */
[----:B------:R-:W2:Y:S04]  /*0780*/  LD.E.64 R10, desc[UR8][R10.64] ;  /* 0x000000080a0a7980 */ /* 0x000ea8000c101b00 */
[----:B------:R-:W2:Y:S01]  /*0790*/  LD.E.64 R8, desc[UR8][R8.64] ;  /* 0x0000000808087980 */ /* 0x000ea2000c101b00 */
[----:B------:R-:W-:-:S05]  /*07a0*/  IADD3 R22, P1, PT, R15, 0x1, RZ ;  /* 0x000000010f167810 */ /* 0x000fca0007f3e0ff */
[----:B------:R-:W-:Y:S01]  /*07b0*/  IMAD.X R23, RZ, RZ, R18, P1 ;  /* 0x000000ffff177224 */ /* 0x000fe200008e0612 */
[----:B--2---:R-:W-:-:S06]  /*07c0*/  DSETP.GEU.AND P0, PT, R8, R10, PT ;  /* 0x0000000a0800722a */ /* 0x004fcc0003f0e000 */
[----:B------:R-:W-:Y:S02]  /*07d0*/  SEL R5, R22, R5, P0 ;  /* 0x0000000516057207 */ /* 0x000fe40000000000 */
[----:B------:R-:W-:Y:S02]  /*07e0*/  SEL R16, R16, R15, P0 ;  /* 0x0000000f10107207 */ /* 0x000fe40000000000 */
[----:B------:R-:W-:Y:S02]  /*07f0*/  SEL R4, R23, R4, P0 ;  /* 0x0000000417047207 */ /* 0x000fe40000000000 */
[----:B------:R-:W-:Y:S02]  /*0800*/  SEL R19, R19, R18, P0 ;  /* 0x0000001213137207 */ /* 0x000fe40000000000 */
[----:B------:R-:W-:-:S04]  /*0810*/  ISETP.GE.U32.AND P0, PT, R5, R16, PT ;  /* 0x000000100500720c */ /* 0x000fc80003f06070 */
[----:B------:R-:W-:-:S13]  /*0820*/  ISETP.GE.U32.AND.EX P0, PT, R4, R19, PT, P0 ;  /* 0x000000130400720c */ /* 0x000fda0003f06100 */
[----:B------:R-:W-:Y:S05]  /*0830*/  @!P0 BRA `(.L_x_119) ;  /* 0xfffffffc00808947 */ /* 0x000fea000383ffff */
.L_x_118:
[----:B------:R-:W-:Y:S05]  /*0840*/  BSYNC.RECONVERGENT B1 ;  /* 0x0000000000017941 */ /* 0x000fea0003800200 */
.L_x_117:
[----:B------:R-:W-:Y:S05]  /*0850*/  BRA `(.L_x_120) ;  /* 0x0000000000d87947 */ /* 0x000fea0003800000 */
.L_x_116:
[----:B------:R-:W-:Y:S01]  /*0860*/  IADD3 R10, P0, PT, R15, -R8, RZ ;  /* 0x800000080f0a7210 */ /* 0x000fe20007f1e0ff */
[----:B------:R-:W0:Y:S01]  /*0870*/  LDCU.64 UR4, c[0x0][0x390] ;  /* 0x00007200ff0477ac */ /* 0x000e220008000a00 */
[----:B------:R-:W-:-:S03]  /*0880*/  IADD3 R4, P2, PT, R8, -R2, RZ ;  /* 0x8000000208047210 */ /* 0x000fc60007f5e0ff */
[----:B------:R-:W-:Y:S01]  /*0890*/  IMAD.X R12, R19, 0x1, ~R9, P0 ;  /* 0x00000001130c7824 */ /* 0x000fe200000e0e09 */
[----:B------:R-:W-:Y:S01]  /*08a0*/  ISETP.GT.U32.AND P0, PT, R11, R10, PT ;  /* 0x0000000a0b00720c */ /* 0x000fe20003f04070 */
[----:B------:R-:W-:Y:S01]  /*08b0*/  IMAD.X R6, R9, 0x1, ~R3, P2 ;  /* 0x0000000109067824 */ /* 0x000fe200010e0e03 */
[----:B------:R-:W-:Y:S02]  /*08c0*/  ISETP.LT.U32.AND P1, PT, R4, R11, PT ;  /* 0x0000000b0400720c */ /* 0x000fe40003f21070 */
[----:B------:R-:W-:Y:S02]  /*08d0*/  ISETP.GT.U32.AND.EX P0, PT, R17, R12, PT, P0 ;  /* 0x0000000c1100720c */ /* 0x000fe40003f04100 */
[----:B------:R-:W-:Y:S02]  /*08e0*/  ISETP.LT.U32.AND.EX P1, PT, R6, R17, PT, P1 ;  /* 0x000000110600720c */ /* 0x000fe40003f21110 */
[----:B------:R-:W-:Y:S02]  /*08f0*/  SEL R5, R11, R10, P0 ;  /* 0x0000000a0b057207 */ /* 0x000fe40000000000 */
[----:B------:R-:W-:-:S02]  /*0900*/  SEL R7, R17, R12, P0 ;  /* 0x0000000c11077207 */ /* 0x000fc40000000000 */
        /* <DEDUP_REMOVED lines=11> */
.L_x_121:
        /* <DEDUP_REMOVED lines=32> */
.L_x_120:
[----:B------:R-:W-:Y:S05]  /*0bc0*/  BSYNC.RECONVERGENT B0 ;  /* 0x0000000000007941 */ /* 0x000fea0003800200 */
.L_x_115:
[----:B------:R-:W0:Y:S01]  /*0bd0*/  LDCU.64 UR6, c[0x0][0x3a8] ;  /* 0x00007500ff0677ac */ /* 0x000e220008000a00 */
[----:B------:R-:W-:-:S05]  /*0be0*/  IADD3 R2, P0, PT, R5, R2, RZ ;  /* 0x0000000205027210 */ /* 0x000fca0007f1e0ff */
[----:B------:R-:W-:Y:S01]  /*0bf0*/  IMAD.X R3, R4, 0x1, R3, P0 ;  /* 0x0000000104037824 */ /* 0x000fe200000e0603 */
[----:B0-----:R-:W-:-:S04]  /*0c00*/  LEA R6, P1, R0, UR6, 0x3 ;  /* 0x0000000600067c11 */ /* 0x001fc8000f8218ff */
[----:B------:R-:W-:-:S05]  /*0c10*/  LEA.HI.X R7, R0, UR7, RZ, 0x3, P1 ;  /* 0x0000000700077c11 */ /* 0x000fca00088f1cff */
[----:B------:R-:W-:Y:S01]  /*0c20*/  STG.E.64 desc[UR8][R6.64], R2 ;  /* 0x0000000206007986 */ /* 0x000fe2000c101b08 */
[----:B------:R-:W-:Y:S05]  /*0c30*/  EXIT ;  /* 0x000000000000794d */ /* 0x000fea0003800000 */
.L_x_122:
        /* <DEDUP_REMOVED lines=12> */
.L_x_1356:


//--------------------- .text._ZN3cub18CUB_300001_SM_10006detail10merge_sort30DeviceMergeSortBlockSortKernelINS2_10policy_hubIN6thrust24THRUST_300001_SM_1000_NS10device_ptrIiEEE9Policy600ES8_PNS0_8NullTypeES8_SC_m4cmpdiSB_EEvbT0_T1_T2_T3_T4_PT6_PT7_T5_NS1_7vsmem_tE --------------------------
	.section	.text._ZN3cub18CUB_300001_SM_10006detail10merge_sort30DeviceMergeSortBlockSortKernelINS2_10policy_hubIN6thrust24THRUST_300001_SM_1000_NS10device_ptrIiEEE9Policy600ES8_PNS0_8NullTypeES8_SC_m4cmpdiSB_EEvbT0_T1_T2_T3_T4_PT6_PT7_T5_NS1_7vsmem_tE,"ax",@progbits
	.align	128
        .global         _ZN3cub18CUB_300001_SM_10006detail10merge_sort30DeviceMergeSortBlockSortKernelINS2_10policy_hubIN6thrust24THRUST_300001_SM_1000_NS10device_ptrIiEEE9Policy600ES8_PNS0_8NullTypeES8_SC_m4cmpdiSB_EEvbT0_T1_T2_T3_T4_PT6_PT7_T5_NS1_7vsmem_tE
        .type           _ZN3cub18CUB_300001_SM_10006detail10merge_sort30DeviceMergeSortBlockSortKernelINS2_10policy_hubIN6thrust24THRUST_300001_SM_1000_NS10device_ptrIiEEE9Policy600ES8_PNS0_8NullTypeES8_SC_m4cmpdiSB_EEvbT0_T1_T2_T3_T4_PT6_PT7_T5_NS1_7vsmem_tE,@function
        .size           _ZN3cub18CUB_300001_SM_10006detail10merge_sort30DeviceMergeSortBlockSortKernelINS2_10policy_hubIN6thrust24THRUST_300001_SM_1000_NS10device_ptrIiEEE9Policy600ES8_PNS0_8NullTypeES8_SC_m4cmpdiSB_EEvbT0_T1_T2_T3_T4_PT6_PT7_T5_NS1_7vsmem_tE,(.L_x_1357 - _ZN3cub18CUB_300001_SM_10006detail10merge_sort30DeviceMergeSortBlockSortKernelINS2_10policy_hubIN6thrust24THRUST_300001_SM_1000_NS10device_ptrIiEEE9Policy600ES8_PNS0_8NullTypeES8_SC_m4cmpdiSB_EEvbT0_T1_T2_T3_T4_PT6_PT7_T5_NS1_7vsmem_tE)
        .other          _ZN3cub18CUB_300001_SM_10006detail10merge_sort30DeviceMergeSortBlockSortKernelINS2_10policy_hubIN6thrust24THRUST_300001_SM_1000_NS10device_ptrIiEEE9Policy600ES8_PNS0_8NullTypeES8_SC_m4cmpdiSB_EEvbT0_T1_T2_T3_T4_PT6_PT7_T5_NS1_7vsmem_tE,@"STO_CUDA_ENTRY STV_DEFAULT"
_ZN3cub18CUB_300001_SM_10006detail10merge_sort30DeviceMergeSortBlockSortKernelINS2_10policy_hubIN6thrust24THRUST_300001_SM_1000_NS10device_ptrIiEEE9Policy600ES8_PNS0_8NullTypeES8_SC_m4cmpdiSB_EEvbT0_T1_T2_T3_T4_PT6_PT7_T5_NS1_7vsmem_tE:
.text._ZN3cub18CUB_300001_SM_10006detail10merge_sort30DeviceMergeSortBlockSortKernelINS2_10policy_hubIN6thrust24THRUST_300001_SM_1000_NS10device_ptrIiEEE9Policy600ES8_PNS0_8NullTypeES8_SC_m4cmpdiSB_EEvbT0_T1_T2_T3_T4_PT6_PT7_T5_NS1_7vsmem_tE:
[----:B------:R-:W-:Y:S01]  /*0000*/  LDC R1, c[0x0][0x37c] ;  /* 0x0000df00ff017b82 */ /* 0x000fe20000000800 */
[----:B------:R-:W0:Y:S01]  /*0010*/  S2R R18, SR_CTAID.X ;  /* 0x0000000000127919 */ /* 0x000e220000002500 */
[----:B------:R-:W1:Y:S01]  /*0020*/  LDCU UR4, c[0x0][0x370] ;  /* 0x00006e00ff0477ac */ /* 0x000e620008000800 */
[----:B------:R-:W2:Y:S01]  /*0030*/  LDCU.64 UR8, c[0x0][0x358] ;  /* 0x00006b00ff0877ac */ /* 0x000ea20008000a00 */
[----:B-1----:R-:W-:-:S04]  /*0040*/  UIADD3 UR4, UP0, UPT, UR4, -0x1, URZ ;  /* 0xffffffff04047890 */ /* 0x002fc8000ff1e0ff */
[----:B------:R-:W-:-:S06]  /*0050*/  UIADD3.X UR5, UPT, UPT, URZ, -0x1, URZ, UP0, !UPT ;  /* 0xffffffffff057890 */ /* 0x000fcc00087fe4ff */
[----:B------:R-:W-:Y:S01]  /*0060*/  IMAD.U32 R0, RZ, RZ, UR5 ;  /* 0x00000005ff007e24 */ /* 0x000fe2000f8e00ff */
[C---:B0-----:R-:W-:Y:S01]  /*0070*/  ISETP.LT.U32.AND P0, PT, R18.reuse, UR4, PT ;  /* 0x0000000412007c0c */ /* 0x041fe2000bf01070 */
[----:B------:R-:W-:-:S03]  /*0080*/  IMAD.WIDE.U32 R2, R18, 0x1100, RZ ;  /* 0x0000110012027825 */ /* 0x000fc600078e00ff */
[----:B------:R-:W-:-:S13]  /*0090*/  ISETP.GT.U32.AND.EX P0, PT, R0, RZ, PT, P0 ;  /* 0x000000ff0000720c */ /* 0x000fda0003f04100 */
[----:B--2---:R-:W-:Y:S05]  /*00a0*/  @!P0 BRA `(.L_x_123) ;  /* 0x00000064001c8947 */ /* 0x004fea0003800000 */
[----:B------:R-:W0:Y:S01]  /*00b0*/  S2R R0, SR_TID.X ;  /* 0x0000000000007919 */ /* 0x000e220000002100 */
[----:B------:R-:W1:Y:S01]  /*00c0*/  LDCU.64 UR4, c[0x0][0x388] ;  /* 0x00007100ff0477ac */ /* 0x000e620008000a00 */
[----:B------:R-:W-:Y:S01]  /*00d0*/  ACQBULK ;  /* 0x000000000000782e */ /* 0x000fe20000000000 */
[----:B0-----:R-:W-:-:S05]  /*00e0*/  LOP3.LUT R4, R0, 0x3e0, RZ, 0xc0, !PT ;  /* 0x000003e000047812 */ /* 0x001fca00078ec0ff */
[----:B------:R-:W-:-:S05]  /*00f0*/  IMAD R5, R4, 0x11, RZ ;  /* 0x0000001104057824 */ /* 0x000fca00078e02ff */
[----:B------:R-:W-:-:S04]  /*0100*/  LOP3.LUT R5, R5, 0x1f, R0, 0xf8, !PT ;  /* 0x0000001f05057812 */ /* 0x000fc800078ef800 */
[----:B------:R-:W-:-:S05]  /*0110*/  IADD3 R5, P0, PT, R2, R5, RZ ;  /* 0x0000000502057210 */ /* 0x000fca0007f1e0ff */
[----:B------:R-:W-:Y:S02]  /*0120*/  IMAD.X R4, RZ, RZ, R3, P0 ;  /* 0x000000ffff047224 */ /* 0x000fe400000e0603 */
[----:B------:R-:W-:-:S03]  /*0130*/  IMAD.SHL.U32 R2, R5, 0x4, RZ ;  /* 0x0000000405027824 */ /* 0x000fc600078e00ff */
[----:B------:R-:W-:Y:S02]  /*0140*/  SHF.L.U64.HI R3, R5, 0x2, R4 ;  /* 0x0000000205037819 */ /* 0x000fe40000010204 */
[----:B-1----:R-:W-:-:S04]  /*0150*/  IADD3 R4, P0, PT, R2, UR4, RZ ;  /* 0x0000000402047c10 */ /* 0x002fc8000ff1e0ff */
[----:B------:R-:W-:-:S05]  /*0160*/  IADD3.X R5, PT, PT, R3, UR5, RZ, P0, !PT ;  /* 0x0000000503057c10 */ /* 0x000fca00087fe4ff */
[----:B------:R-:W2:Y:S04]  /*0170*/  LDG.E R6, desc[UR8][R4.64] ;  /* 0x0000000804067981 */ /* 0x000ea8000c1e1900 */
[----:B------:R-:W3:Y:S04]  /*0180*/  LDG.E R7, desc[UR8][R4.64+0x80] ;  /* 0x0000800804077981 */ /* 0x000ee8000c1e1900 */
[----:B------:R-:W4:Y:S04]  /*0190*/  LDG.E R8, desc[UR8][R4.64+0x100] ;  /* 0x0001000804087981 */ /* 0x000f28000c1e1900 */
[----:B------:R-:W5:Y:S04]  /*01a0*/  LDG.E R9, desc[UR8][R4.64+0x180] ;  /* 0x0001800804097981 */ /* 0x000f68000c1e1900 */
        /* <DEDUP_REMOVED lines=12> */
[----:B------:R0:W5:Y:S01]  /*0270*/  LDG.E R24, desc[UR8][R4.64+0x800] ;  /* 0x0008000804187981 */ /* 0x000162000c1e1900 */
[----:B------:R-:W-:-:S02]  /*0280*/  SHF.R.U32.HI R15, RZ, 0x5, R0 ;  /* 0x00000005ff0f7819 */ /* 0x000fc40000011600 */
[----:B------:R-:W-:Y:S01]  /*0290*/  MOV R25, 0x400 ;  /* 0x0000040000197802 */ /* 0x000fe20000000f00 */
[----:B------:R-:W1:Y:S01]  /*02a0*/  S2R R28, SR_CgaCtaId ;  /* 0x00000000001c7919 */ /* 0x000e620000008800 */
[----:B------:R-:W0:Y:S02]  /*02b0*/  S2R R30, SR_LANEID ;  /* 0x00000000001e7919 */ /* 0x000e240000000000 */
[----:B-1----:R-:W-:Y:S01]  /*02c0*/  LEA R25, R28, R25, 0x18 ;  /* 0x000000191c197211 */ /* 0x002fe200078ec0ff */
[----:B0-----:R-:W-:-:S04]  /*02d0*/  IMAD R26, R15, 0x220, R30 ;  /* 0x000002200f1a7824 */ /* 0x001fc800078e021e */
[----:B------:R-:W-:-:S04]  /*02e0*/  IMAD R27, R26, 0x4, R25 ;  /* 0x000000041a1b7824 */ /* 0x000fc800078e0219 */
[----:B------:R-:W-:Y:S01]  /*02f0*/  IMAD R4, R30, 0x40, R27 ;  /* 0x000000401e047824 */ /* 0x000fe200078e021b */
[----:B--2---:R-:W-:Y:S04]  /*0300*/  STS [R27], R6 ;  /* 0x000000061b007388 */ /* 0x004fe80000000800 */
[----:B---3--:R-:W-:Y:S04]  /*0310*/  STS [R27+0x80], R7 ;  /* 0x000080071b007388 */ /* 0x008fe80000000800 */
[----:B----4-:R-:W-:Y:S04]  /*0320*/  STS [R27+0x100], R8 ;  /* 0x000100081b007388 */ /* 0x010fe80000000800 */
[----:B-----5:R-:W-:Y:S04]  /*0330*/  STS [R27+0x180], R9 ;  /* 0x000180091b007388 */ /* 0x020fe80000000800 */
        /* <DEDUP_REMOVED lines=14> */
[----:B------:R-:W-:Y:S04]  /*0420*/  LDS R15, [R4] ;  /* 0x00000000040f7984 */ /* 0x000fe80000000800 */
[----:B------:R-:W-:Y:S04]  /*0430*/  LDS R30, [R4+0x4] ;  /* 0x00000400041e7984 */ /* 0x000fe80000000800 */
[----:B------:R-:W-:Y:S04]  /*0440*/  LDS R17, [R4+0x8] ;  /* 0x0000080004117984 */ /* 0x000fe80000000800 */
[----:B------:R-:W0:Y:S04]  /*0450*/  LDS R26, [R4+0xc] ;  /* 0x00000c00041a7984 */ /* 0x000e280000000800 */
[----:B------:R-:W-:Y:S04]  /*0460*/  LDS R29, [R4+0x10] ;  /* 0x00001000041d7984 */ /* 0x000fe80000000800 */
[----:B------:R-:W-:Y:S04]  /*0470*/  LDS R32, [R4+0x14] ;  /* 0x0000140004207984 */ /* 0x000fe80000000800 */
[----:B------:R-:W1:Y:S04]  /*0480*/  LDS R35, [R4+0x18] ;  /* 0x0000180004237984 */ /* 0x000e680000000800 */
[----:B------:R-:W2:Y:S04]  /*0490*/  LDS R22, [R4+0x1c] ;  /* 0x00001c0004167984 */ /* 0x000ea80000000800 */
[----:B------:R-:W-:Y:S04]  /*04a0*/  LDS R23, [R4+0x20] ;  /* 0x0000200004177984 */ /* 0x000fe80000000800 */
[----:B------:R-:W-:Y:S04]  /*04b0*/  LDS R24, [R4+0x24] ;  /* 0x0000240004187984 */ /* 0x000fe80000000800 */
[----:B------:R-:W-:Y:S04]  /*04c0*/  LDS R31, [R4+0x28] ;  /* 0x00002800041f7984 */ /* 0x000fe80000000800 */
[----:B------:R-:W3:Y:S04]  /*04d0*/  LDS R16, [R4+0x2c] ;  /* 0x00002c0004107984 */ /* 0x000ee80000000800 */
[----:B------:R-:W4:Y:S04]  /*04e0*/  LDS R21, [R4+0x30] ;  /* 0x0000300004157984 */ /* 0x000f280000000800 */
[----:B------:R-:W-:Y:S04]  /*04f0*/  LDS R34, [R4+0x34] ;  /* 0x0000340004227984 */ /* 0x000fe80000000800 */
[----:B------:R-:W-:Y:S04]  /*0500*/  LDS R27, [R4+0x38] ;  /* 0x00003800041b7984 */ /* 0x000fe80000000800 */
[----:B------:R-:W5:Y:S04]  /*0510*/  LDS R20, [R4+0x3c] ;  /* 0x00003c0004147984 */ /* 0x000f680000000800 */
[----:B------:R0:W5:Y:S01]  /*0520*/  LDS R14, [R4+0x40] ;  /* 0x00004000040e7984 */ /* 0x0001620000000800 */
[----:B------:R-:W-:Y:S08]  /*0530*/  BAR.SYNC.DEFER_BLOCKING 0x0 ;  /* 0x0000000000007b1d */ /* 0x000ff00000010000 */
[----:B0-----:R-:W0:Y:S08]  /*0540*/  LDC.64 R4, c[0x4][0x10] ;  /* 0x01000400ff047b82 */ /* 0x001e300000000a00 */
[----:B------:R-:W-:Y:S01]  /*0550*/  PREEXIT ;  /* 0x000000000000782d */ /* 0x000fe20000000000 */
[----:B0-----:R-:W2:Y:S02]  /*0560*/  LDG.E.64 R4, desc[UR8][R4.64] ;  /* 0x0000000804047981 */ /* 0x001ea4000c1e1b00 */
[----:B--2---:R-:W-:-:S04]  /*0570*/  IMAD.WIDE R40, R26, 0x8, R4 ;  /* 0x000000081a287825 */ /* 0x004fc800078e0204 */
[--C-:B------:R-:W-:Y:S01]  /*0580*/  IMAD.WIDE R38, R17, 0x8, R4.reuse ;  /* 0x0000000811267825 */ /* 0x100fe200078e0204 */
[----:B------:R-:W2:Y:S03]  /*0590*/  LD.E.64 R8, desc[UR8][R40.64] ;  /* 0x0000000828087980 */ /* 0x000ea6000c101b00 */
[--C-:B------:R-:W-:Y:S01]  /*05a0*/  IMAD.WIDE R44, R30, 0x8, R4.reuse ;  /* 0x000000081e2c7825 */ /* 0x100fe200078e0204 */
[----:B------:R-:W2:Y:S03]  /*05b0*/  LD.E.64 R6, desc[UR8][R38.64] ;  /* 0x0000000826067980 */ /* 0x000ea6000c101b00 */
[--C-:B------:R-:W-:Y:S01]  /*05c0*/  IMAD.WIDE R42, R15, 0x8, R4.reuse ;  /* 0x000000080f2a7825 */ /* 0x100fe200078e0204 */
[----:B------:R-:W3:Y:S04]  /*05d0*/  LD.E.64 R12, desc[UR8][R44.64] ;  /* 0x000000082c0c7980 */ /* 0x000ee8000c101b00 */
[----:B------:R-:W3:Y:S01]  /*05e0*/  LD.E.64 R10, desc[UR8][R42.64] ;  /* 0x000000082a0a7980 */ /* 0x000ee2000c101b00 */
[----:B-1----:R-:W-:Y:S01]  /*05f0*/  IMAD.WIDE R36, R35, 0x8, R4 ;  /* 0x0000000823247825 */ /* 0x002fe200078e0204 */
[----:B--2---:R-:W-:-:S03]  /*0600*/  DSETP.GEU.AND P1, PT, R8, R6, PT ;  /* 0x000000060800722a */ /* 0x004fc60003f2e000 */
[--C-:B------:R-:W-:Y:S01]  /*0610*/  IMAD.WIDE R8, R22, 0x8, R4.reuse ;  /* 0x0000000816087825 */ /* 0x100fe200078e0204 */
[----:B------:R-:W2:Y:S05]  /*0620*/  LD.E.64 R6, desc[UR8][R36.64] ;  /* 0x0000000824067980 */ /* 0x000eaa000c101b00 */
[----:B------:R-:W2:Y:S01]  /*0630*/  LD.E.64 R8, desc[UR8][R8.64] ;  /* 0x0000000808087980 */ /* 0x000ea2000c101b00 */
[----:B---3--:R-:W-:Y:S01]  /*0640*/  DSETP.GEU.AND P3, PT, R12, R10, PT ;  /* 0x0000000a0c00722a */ /* 0x008fe20003f6e000 */
[----:B------:R-:W-:-:S04]  /*0650*/  IMAD.WIDE R12, R32, 0x8, R4 ;  /* 0x00000008200c7825 */ /* 0x000fc800078e0204 */
[--C-:B------:R-:W-:Y:S02]  /*0660*/  IMAD.WIDE R10, R29, 0x8, R4.reuse ;  /* 0x000000081d0a7825 */ /* 0x100fe400078e0204 */
[----:B------:R-:W3:Y:S04]  /*0670*/  LD.E.64 R12, desc[UR8][R12.64] ;  /* 0x000000080c0c7980 */ /* 0x000ee8000c101b00 */
[----:B------:R-:W3:Y:S01]  /*0680*/  LD.E.64 R10, desc[UR8][R10.64] ;  /* 0x000000080a0a7980 */ /* 0x000ee2000c101b00 */
[----:B------:R-:W-:-:S04]  /*0690*/  IMAD.WIDE R40, R16, 0x8, R4 ;  /* 0x0000000810287825 */ /* 0x000fc800078e0204 */
[----:B------:R-:W-:-:S04]  /*06a0*/  IMAD.WIDE R38, R31, 0x8, R4 ;  /* 0x000000081f267825 */ /* 0x000fc800078e0204 */
[----:B------:R-:W-:-:S04]  /*06b0*/  IMAD.WIDE R44, R24, 0x8, R4 ;  /* 0x00000008182c7825 */ /* 0x000fc800078e0204 */
[----:B------:R-:W-:Y:S01]  /*06c0*/  IMAD.WIDE R42, R23, 0x8, R4 ;  /* 0x00000008172a7825 */ /* 0x000fe200078e0204 */
[----:B--2---:R-:W-:Y:S01]  /*06d0*/  DSETP.GEU.AND P0, PT, R8, R6, PT ;  /* 0x000000060800722a */ /* 0x004fe20003f0e000 */
[----:B------:R-:W2:Y:S04]  /*06e0*/  LD.E.64 R8, desc[UR8][R40.64] ;  /* 0x0000000828087980 */ /* 0x000ea8000c101b00 */
[----:B------:R-:W2:Y:S01]  /*06f0*/  LD.E.64 R6, desc[UR8][R38.64] ;  /* 0x0000000826067980 */ /* 0x000ea2000c101b00 */
[----:B---3--:R-:W-:-:S03]  /*0700*/  DSETP.GEU.AND P5, PT, R12, R10, PT ;  /* 0x0000000a0c00722a */ /* 0x008fc60003fae000 */
[----:B------:R-:W3:Y:S04]  /*0710*/  LD.E.64 R12, desc[UR8][R44.64] ;  /* 0x000000082c0c7980 */ /* 0x000ee8000c101b00 */
[----:B------:R-:W3:Y:S01]  /*0720*/  LD.E.64 R10, desc[UR8][R42.64] ;  /* 0x000000082a0a7980 */ /* 0x000ee2000c101b00 */
[----:B----4-:R-:W-:Y:S01]  /*0730*/  IMAD.WIDE R36, R21, 0x8, R4 ;  /* 0x0000000815247825 */ /* 0x010fe200078e0204 */
[----:B--2---:R-:W-:-:S03]  /*0740*/  DSETP.GEU.AND P6, PT, R8, R6, PT ;  /* 0x000000060800722a */ /* 0x004fc60003fce000 */
[----:B-----5:R-:W-:-:S04]  /*0750*/  IMAD.WIDE R8, R20, 0x8, R4 ;  /* 0x0000000814087825 */ /* 0x020fc800078e0204 */
[--C-:B------:R-:W-:Y:S02]  /*0760*/  IMAD.WIDE R6, R27, 0x8, R4.reuse ;  /* 0x000000081b067825 */ /* 0x100fe400078e0204 */
[----:B------:R-:W2:Y:S04]  /*0770*/  LD.E.64 R8, desc[UR8][R8.64] ;  /* 0x0000000808087980 */ /* 0x000ea8000c101b00 */
[----:B------:R-:W2:Y:S01]  /*0780*/  LD.E.64 R6, desc[UR8][R6.64] ;  /* 0x0000000806067980 */ /* 0x000ea2000c101b00 */
[----:B---3--:R-:W-:Y:S01]  /*0790*/  DSETP.GEU.AND P4, PT, R12, R10, PT ;  /* 0x0000000a0c00722a */ /* 0x008fe20003f8e000 */
[----:B------:R-:W-:Y:S02]  /*07a0*/  IMAD.WIDE R12, R34, 0x8, R4 ;  /* 0x00000008220c7825 */ /* 0x000fe400078e0204 */
[----:B------:R-:W3:Y:S04]  /*07b0*/  LD.E.64 R10, desc[UR8][R36.64] ;  /* 0x00000008240a7980 */ /* 0x000ee8000c101b00 */
[----:B------:R-:W3:Y:S01]  /*07c0*/  LD.E.64 R12, desc[UR8][R12.64] ;  /* 0x000000080c0c7980 */ /* 0x000ee2000c101b00 */
[----:B------:R-:W-:-:S02]  /*07d0*/  SEL R28, R26, R17, P1 ;  /* 0x000000111a1c7207 */ /* 0x000fc40000800000 */
[----:B------:R-:W-:Y:S02]  /*07e0*/  SEL R26, R17, R26, P1 ;  /* 0x0000001a111a7207 */ /* 0x000fe40000800000 */
[----:B------:R-:W-:Y:S02]  /*07f0*/  SEL R17, R29, R32, P5 ;  /* 0x000000201d117207 */ /* 0x000fe40002800000 */
[----:B------:R-:W-:Y:S01]  /*0800*/  SEL R19, R30, R15, P3 ;  /* 0x0000000f1e137207 */ /* 0x000fe20001800000 */
[----:B--2---:R-:W-:Y:S01]  /*0810*/  DSETP.GEU.AND P1, PT, R8, R6, PT ;  /* 0x000000060800722a */ /* 0x004fe20003f2e000 */
[----:B------:R-:W-:-:S04]  /*0820*/  IMAD.WIDE R6, R28, 0x8, R4 ;  /* 0x000000081c067825 */ /* 0x000fc800078e0204 */
[--C-:B------:R-:W-:Y:S02]  /*0830*/  IMAD.WIDE R8, R17, 0x8, R4.reuse ;  /* 0x0000000811087825 */ /* 0x100fe400078e0204 */
[----:B------:R-:W2:Y:S04]  /*0840*/  LD.E.64 R6, desc[UR8][R6.64] ;  /* 0x0000000806067980 */ /* 0x000ea8000c101b00 */
[----:B------:R-:W2:Y:S01]  /*0850*/  LD.E.64 R8, desc[UR8][R8.64] ;  /* 0x0000000808087980 */ /* 0x000ea2000c101b00 */
[----:B---3--:R-:W-:Y:S01]  /*0860*/  DSETP.GEU.AND P2, PT, R12, R10, PT ;  /* 0x0000000a0c00722a */ /* 0x008fe20003f4e000 */
[----:B------:R-:W-:-:S04]  /*0870*/  IMAD.WIDE R10, R19, 0x8, R4 ;  /* 0x00000008130a7825 */ /* 0x000fc800078e0204 */
[----:B------:R-:W-:Y:S02]  /*0880*/  IMAD.WIDE R12, R26, 0x8, R4 ;  /* 0x000000081a0c7825 */ /* 0x000fe400078e0204 */
[----:B------:R-:W3:Y:S04]  /*0890*/  LD.E.64 R10, desc[UR8][R10.64] ;  /* 0x000000080a0a7980 */ /* 0x000ee8000c101b00 */
[----:B------:R-:W3:Y:S01]  /*08a0*/  LD.E.64 R12, desc[UR8][R12.64] ;  /* 0x000000080c0c7980 */ /* 0x000ee2000c101b00 */
[----:B------:R-:W-:Y:S02]  /*08b0*/  SEL R29, R32, R29, P5 ;  /* 0x0000001d201d7207 */ /* 0x000fe40002800000 */
[----:B------:R-:W-:Y:S02]  /*08c0*/  SEL R33, R22, R35, P0 ;  /* 0x0000002316217207 */ /* 0x000fe40000000000 */
[----:B------:R-:W-:-:S02]  /*08d0*/  SEL R32, R23, R24, P4 ;  /* 0x0000001817207207 */ /* 0x000fc40002000000 */
        /* <DEDUP_REMOVED lines=14> */
[----:B------:R-:W-:-:S03]  /*09c0*/  SEL R16, R31, R16, P6 ;  /* 0x000000101f107207 */ /* 0x000fc60003000000 */
[----:B------:R-:W-:-:S04]  /*09d0*/  IMAD.WIDE R36, R24, 0x8, R4 ;  /* 0x0000000818247825 */ /* 0x000fc800078e0204 */
[----:B------:R-:W-:Y:S01]  /*09e0*/  IMAD.WIDE R38, R23, 0x8, R4 ;  /* 0x0000000817267825 */ /* 0x000fe200078e0204 */
[----:B--2---:R-:W-:-:S03]  /*09f0*/  DSETP.GEU.AND P6, PT, R8, R6, PT ;  /* 0x000000060800722a */ /* 0x004fc60003fce000 */
[--C-:B------:R-:W-:Y:S01]  /*0a00*/  IMAD.WIDE R6, R35, 0x8, R4.reuse ;  /* 0x0000000823067825 */ /* 0x100fe200078e0204 */
[----:B------:R-:W2:Y:S05]  /*0a10*/  LD.E.64 R8, desc[UR8][R36.64] ;  /* 0x0000000824087980 */ /* 0x000eaa000c101b00 */
[----:B------:R-:W2:Y:S01]  /*0a20*/  LD.E.64 R6, desc[UR8][R6.64] ;  /* 0x0000000806067980 */ /* 0x000ea2000c101b00 */
[----:B---3--:R-:W-:Y:S01]  /*0a30*/  DSETP.GEU.AND P4, PT, R12, R10, PT ;  /* 0x0000000a0c00722a */ /* 0x008fe20003f8e000 */
[----:B------:R-:W-:Y:S02]  /*0a40*/  IMAD.WIDE R12, R16, 0x8, R4 ;  /* 0x00000008100c7825 */ /* 0x000fe400078e0204 */
[----:B------:R-:W3:Y:S04]  /*0a50*/  LD.E.64 R10, desc[UR8][R38.64] ;  /* 0x00000008260a7980 */ /* 0x000ee8000c101b00 */
[----:B------:R-:W3:Y:S01]  /*0a60*/  LD.E.64 R12, desc[UR8][R12.64] ;  /* 0x000000080c0c7980 */ /* 0x000ee2000c101b00 */
[----:B------:R-:W-:-:S02]  /*0a70*/  SEL R31, R20, R27, P1 ;  /* 0x0000001b141f7207 */ /* 0x000fc40000800000 */
        /* <DEDUP_REMOVED lines=17> */
[----:B------:R-:W-:-:S04]  /*0b90*/  IMAD.WIDE R38, R30, 0x8, R4 ;  /* 0x000000081e267825 */ /* 0x000fc800078e0204 */
[----:B------:R-:W-:Y:S01]  /*0ba0*/  IMAD.WIDE R40, R15, 0x8, R4 ;  /* 0x000000080f287825 */ /* 0x000fe200078e0204 */
[----:B--2---:R-:W-:-:S03]  /*0bb0*/  DSETP.GEU.AND P5, PT, R8, R6, PT ;  /* 0x000000060800722a */ /* 0x004fc60003fae000 */
[----:B------:R-:W-:Y:S01]  /*0bc0*/  IMAD.WIDE R8, R26, 0x8, R4 ;  /* 0x000000081a087825 */ /* 0x000fe200078e0204 */
[----:B------:R-:W2:Y:S05]  /*0bd0*/  LD.E.64 R6, desc[UR8][R36.64] ;  /* 0x0000000824067980 */ /* 0x000eaa000c101b00 */
[----:B------:R-:W2:Y:S01]  /*0be0*/  LD.E.64 R8, desc[UR8][R8.64] ;  /* 0x0000000808087980 */ /* 0x000ea2000c101b00 */
[----:B---3--:R-:W-:-:S03]  /*0bf0*/  DSETP.GEU.AND P3, PT, R12, R10, PT ;  /* 0x0000000a0c00722a */ /* 0x008fc60003f6e000 */
[----:B------:R-:W3:Y:S04]  /*0c00*/  LD.E.64 R10, desc[UR8][R38.64] ;  /* 0x00000008260a7980 */ /* 0x000ee8000c101b00 */
[----:B------:R-:W3:Y:S01]  /*0c10*/  LD.E.64 R12, desc[UR8][R40.64] ;  /* 0x00000008280c7980 */ /* 0x000ee2000c101b00 */
[----:B------:R-:W-:Y:S02]  /*0c20*/  SEL R17, R17, R28, P0 ;  /* 0x0000001c11117207 */ /* 0x000fe40000000000 */
        /* <DEDUP_REMOVED lines=73> */
[----:B------:R-:W-:-:S05]  /*10c0*/  SEL R29, R35, R20, P5 ;  /* 0x00000014231d7207 */ /* 0x000fca0002800000 */
        /* <DEDUP_REMOVED lines=53> */
[----:B------:R-:W-:-:S03]  /*1420*/  SEL R32, R33, R32, P5 ;  /* 0x0000002021207207 */ /* 0x000fc60002800000 */
[----:B------:R-:W-:Y:S01]  /*1430*/  IMAD.WIDE R36, R17, 0x8, R4 ;  /* 0x0000000811247825 */ /* 0x000fe200078e0204 */
[----:B------:R-:W-:-:S03]  /*1440*/  SEL R27, R27, R22, P3 ;  /* 0x000000161b1b7207 */ /* 0x000fc60001800000 */
        /* <DEDUP_REMOVED lines=305> */
[----:B------:R-:W-:-:S05]  /*2760*/  SEL R17, R32, R17, P2 ;  /* 0x0000001120117207 */ /* 0x000fca0001000000 */
        /* <DEDUP_REMOVED lines=269> */
[----:B------:R-:W-:Y:S02]  /*3840*/  IMAD.WIDE R8, R22, 0x8, R4 ;  /* 0x0000000816087825 */ /* 0x000fe400078e0204 */
[----:B------:R-:W2:Y:S01]  /*3850*/  LD.E.64 R6, desc[UR8][R6.64] ;  /* 0x0000000806067980 */ /* 0x000ea2000c101b00 */
[----:B---3--:R-:W-:-:S03]  /*3860*/  DSETP.GEU.AND P1, PT, R12, R10, PT ;  /* 0x0000000a0c00722a */ /* 0x008fc60003f2e000 */
[----:B------:R-:W2:Y:S01]  /*3870*/  LD.E.64 R8, desc[UR8][R8.64] ;  /* 0x0000000808087980 */ /* 0x000ea2000c101b00 */
        /* <DEDUP_REMOVED lines=37> */
[----:B------:R-:W-:Y:S01]  /*3ad0*/  IMAD.WIDE R36, R19, 0x8, R4 ;  /* 0x0000000813247825 */ /* 0x000fe200078e0204 */
[----:B--2---:R-:W-:-:S03]  /*3ae0*/  DSETP.GEU.AND P6, PT, R8, R6, PT ;  /* 0x000000060800722a */ /* 0x004fc60003fce000 */
[----:B------:R-:W-:-:S04]  /*3af0*/  IMAD.WIDE R6, R24, 0x8, R4 ;  /* 0x0000000818067825 */ /* 0x000fc800078e0204 */
[----:B------:R-:W-:Y:S02]  /*3b00*/  IMAD.WIDE R8, R17, 0x8, R4 ;  /* 0x0000000811087825 */ /* 0x000fe400078e0204 */
[----:B------:R-:W2:Y:S01]  /*3b10*/  LD.E.64 R6, desc[UR8][R6.64] ;  /* 0x0000000806067980 */ /* 0x000ea2000c101b00 */
[----:B---3--:R-:W-:-:S03]  /*3b20*/  DSETP.GEU.AND P1, PT, R12, R10, PT ;  /* 0x0000000a0c00722a */ /* 0x008fc60003f2e000 */
[----:B------:R-:W2:Y:S01]  /*3b30*/  LD.E.64 R8, desc[UR8][R8.64] ;  /* 0x0000000808087980 */ /* 0x000ea2000c101b00 */
[----:B------:R-:W-:-:S03]  /*3b40*/  IMAD.WIDE R12, R26, 0x8, R4 ;  /* 0x000000081a0c7825 */ /* 0x000fc600078e0204 */
[----:B------:R-:W3:Y:S04]  /*3b50*/  LD.E.64 R10, desc[UR8][R36.64] ;  /* 0x00000008240a7980 */ /* 0x000ee8000c101b00 */
[----:B------:R-:W3:Y:S01]  /*3b60*/  LD.E.64 R12, desc[UR8][R12.64] ;  /* 0x000000080c0c7980 */ /* 0x000ee2000c101b00 */
[----:B------:R-:W-:Y:S02]  /*3b70*/  SEL R20, R22, R15, P4 ;  /* 0x0000000f16147207 */ /* 0x000fe40002000000 */
[----:B------:R-:W-:Y:S02]  /*3b80*/  SEL R22, R15, R22, P4 ;  /* 0x000000160f167207 */ /* 0x000fe40002000000 */
[----:B------:R-:W-:Y:S01]  /*3b90*/  SEL R21, R14, R21, P0 ;  /* 0x000000150e157207 */ /* 0x000fe20000000000 */
[----:B------:R-:W-:Y:S01]  /*3ba0*/  IMAD.WIDE R14, R35, 0x8, R4 ;  /* 0x00000008230e7825 */ /* 0x000fe200078e0204 */
[----:B--2---:R-:W-:-:S03]  /*3bb0*/  DSETP.GEU.AND P4, PT, R8, R6, PT ;  /* 0x000000060800722a */ /* 0x004fc60003f8e000 */
[----:B------:R-:W-:Y:S01]  /*3bc0*/  IMAD.WIDE R6, R20, 0x8, R4 ;  /* 0x0000000814067825 */ /* 0x000fe200078e0204 */
[----:B------:R-:W2:Y:S01]  /*3bd0*/  LD.E.64 R8, desc[UR8][R14.64] ;  /* 0x000000080e087980 */ /* 0x000ea2000c101b00 */
[----:B---3--:R-:W-:-:S04]  /*3be0*/  DSETP.GEU.AND P0, PT, R12, R10, PT ;  /* 0x0000000a0c00722a */ /* 0x008fc80003f0e000 */
[----:B------:R-:W2:Y:S01]  /*3bf0*/  LD.E.64 R6, desc[UR8][R6.64] ;  /* 0x0000000806067980 */ /* 0x000ea2000c101b00 */
[----:B------:R-:W-:-:S04]  /*3c00*/  IMAD.WIDE R10, R21, 0x8, R4 ;  /* 0x00000008150a7825 */ /* 0x000fc800078e0204 */
[----:B------:R-:W-:Y:S02]  /*3c10*/  IMAD.WIDE R12, R22, 0x8, R4 ;  /* 0x00000008160c7825 */ /* 0x000fe400078e0204 */
[----:B------:R-:W3:Y:S04]  /*3c20*/  LD.E.64 R10, desc[UR8][R10.64] ;  /* 0x000000080a0a7980 */ /* 0x000ee8000c101b00 */
[----:B------:R-:W3:Y:S01]  /*3c30*/  LD.E.64 R12, desc[UR8][R12.64] ;  /* 0x000000080c0c7980 */ /* 0x000ee2000c101b00 */
[----:B------:R-:W-:Y:S02]  /*3c40*/  SEL R33, R33, R32, P2 ;  /* 0x0000002021217207 */ /* 0x000fe40001000000 */
[----:B------:R-:W-:Y:S02]  /*3c50*/  SEL R32, R31, R34, P3 ;  /* 0x000000221f207207 */ /* 0x000fe40001800000 */
[----:B------:R-:W-:-:S05]  /*3c60*/  SEL R31, R34, R31, P3 ;  /* 0x0000001f221f7207 */ /* 0x000fca0001800000 */
[----:B------:R-:W-:-:S04]  /*3c70*/  IMAD.WIDE R38, R31, 0x8, R4 ;  /* 0x000000081f267825 */ /* 0x000fc800078e0204 */
[----:B------:R-:W-:-:S04]  /*3c80*/  IMAD.WIDE R36, R33, 0x8, R4 ;  /* 0x0000000821247825 */ /* 0x000fc800078e0204 */
[----:B------:R-:W-:-:S05]  /*3c90*/  IMAD.WIDE R40, R32, 0x8, R4 ;  /* 0x0000000820287825 */ /* 0x000fca00078e0204 */
[----:B------:R-:W4:Y:S01]  /*3ca0*/  LD.E.64 R14, desc[UR8][R40.64] ;  /* 0x00000008280e7980 */ /* 0x000f22000c101b00 */
[----:B--2---:R-:W-:Y:S01]  /*3cb0*/  DSETP.GEU.AND P3, PT, R8, R6, PT ;  /* 0x000000060800722a */ /* 0x004fe20003f6e000 */
[----:B------:R-:W-:Y:S02]  /*3cc0*/  SEL R8, R28, R29, P5 ;  /* 0x0000001d1c087207 */ /* 0x000fe40002800000 */
[----:B------:R-:W2:Y:S01]  /*3cd0*/  LD.E.64 R6, desc[UR8][R38.64] ;  /* 0x0000000826067980 */ /* 0x000ea2000c101b00 */
[----:B---3--:R-:W-:Y:S02]  /*3ce0*/  DSETP.GEU.AND P2, PT, R12, R10, PT ;  /* 0x0000000a0c00722a */ /* 0x008fe40003f4e000 */
[----:B------:R-:W-:Y:S01]  /*3cf0*/  IMAD.WIDE R10, R8, 0x8, R4 ;  /* 0x00000008080a7825 */ /* 0x000fe200078e0204 */
[----:B------:R0:W4:Y:S05]  /*3d00*/  LD.E.64 R12, desc[UR8][R36.64] ;  /* 0x00000008240c7980 */ /* 0x00012a000c101b00 */
[----:B------:R-:W2:Y:S01]  /*3d10*/  LD.E.64 R10, desc[UR8][R10.64] ;  /* 0x000000080a0a7980 */ /* 0x000ea2000c101b00 */
[----:B------:R-:W-:-:S02]  /*3d20*/  SEL R9, R29, R28, P5 ;  /* 0x0000001c1d097207 */ /* 0x000fc40002800000 */
[----:B------:R-:W-:Y:S02]  /*3d30*/  SEL R28, R16, R27, P6 ;  /* 0x0000001b101c7207 */ /* 0x000fe40003000000 */
[----:B------:R-:W-:Y:S02]  /*3d40*/  SEL R29, R30, R23, P1 ;  /* 0x000000171e1d7207 */ /* 0x000fe40000800000 */
[----:B------:R-:W-:Y:S01]  /*3d50*/  SEL R30, R23, R30, P1 ;  /* 0x0000001e171e7207 */ /* 0x000fe20000800000 */
[----:B------:R-:W-:-:S04]  /*3d60*/  IMAD.WIDE R44, R9, 0x8, R4 ;  /* 0x00000008092c7825 */ /* 0x000fc800078e0204 */
[----:B0-----:R-:W-:-:S04]  /*3d70*/  IMAD.WIDE R36, R29, 0x8, R4 ;  /* 0x000000081d247825 */ /* 0x001fc800078e0204 */
[----:B------:R-:W-:Y:S01]  /*3d80*/  IMAD.WIDE R42, R30, 0x8, R4 ;  /* 0x000000081e2a7825 */ /* 0x000fe200078e0204 */
[----:B--2---:R-:W-:-:S03]  /*3d90*/  DSETP.GEU.AND P1, PT, R10, R6, PT ;  /* 0x000000060a00722a */ /* 0x004fc60003f2e000 */
[----:B------:R-:W-:Y:S01]  /*3da0*/  IMAD.WIDE R10, R28, 0x8, R4 ;  /* 0x000000081c0a7825 */ /* 0x000fe200078e0204 */
[----:B------:R0:W2:Y:S01]  /*3db0*/  LD.E.64 R6, desc[UR8][R36.64] ;  /* 0x0000000824067980 */ /* 0x0000a2000c101b00 */
[----:B----4-:R-:W-:-:S03]  /*3dc0*/  DSETP.GEU.AND P5, PT, R14, R12, PT ;  /* 0x0000000c0e00722a */ /* 0x010fc60003fae000 */
[----:B------:R-:W3:Y:S04]  /*3dd0*/  LD.E.64 R12, desc[UR8][R44.64] ;  /* 0x000000082c0c7980 */ /* 0x000ee8000c101b00 */
[----:B------:R-:W2:Y:S04]  /*3de0*/  LD.E.64 R10, desc[UR8][R10.64] ;  /* 0x000000080a0a7980 */ /* 0x000ea8000c101b00 */
[----:B------:R-:W3:Y:S01]  /*3df0*/  LD.E.64 R14, desc[UR8][R42.64] ;  /* 0x000000082a0e7980 */ /* 0x000ee2000c101b00 */
[----:B------:R-:W-:Y:S02]  /*3e00*/  SEL R27, R27, R16, P6 ;  /* 0x000000101b1b7207 */ /* 0x000fe40003000000 */
[----:B------:R-:W-:-:S02]  /*3e10*/  SEL R16, R26, R19, P0 ;  /* 0x000000131a107207 */ /* 0x000fc40000000000 */
[----:B------:R-:W-:Y:S02]  /*3e20*/  SEL R26, R19, R26, P0 ;  /* 0x0000001a131a7207 */ /* 0x000fe40000000000 */
[----:B------:R-:W-:-:S05]  /*3e30*/  SEL R19, R24, R17, P4 ;  /* 0x0000001118137207 */ /* 0x000fca0002000000 */
[----:B0-----:R-:W-:Y:S01]  /*3e40*/  IMAD.WIDE R36, R19, 0x8, R4 ;  /* 0x0000000813247825 */ /* 0x001fe200078e0204 */
[----:B--2---:R-:W-:-:S03]  /*3e50*/  DSETP.GEU.AND P0, PT, R10, R6, PT ;  /* 0x000000060a00722a */ /* 0x004fc60003f0e000 */
[--C-:B------:R-:W-:Y:S01]  /*3e60*/  IMAD.WIDE R6, R16, 0x8, R4.reuse ;  /* 0x0000000810067825 */ /* 0x100fe200078e0204 */
[----:B------:R-:W2:Y:S01]  /*3e70*/  LD.E.64 R10, desc[UR8][R36.64] ;  /* 0x00000008240a7980 */ /* 0x000ea2000c101b00 */
[----:B---3--:R-:W-:Y:S02]  /*3e80*/  DSETP.GEU.AND P6, PT, R14, R12, PT ;  /* 0x0000000c0e00722a */ /* 0x008fe40003fce000 */
[--C-:B------:R-:W-:Y:S02]  /*3e90*/  IMAD.WIDE R12, R27, 0x8, R4.reuse ;  /* 0x000000081b0c7825 */ /* 0x100fe400078e0204 */
[----:B------:R-:W2:Y:S02]  /*3ea0*/  LD.E.64 R6, desc[UR8][R6.64] ;  /* 0x0000000806067980 */ /* 0x000ea4000c101b00 */
[----:B------:R-:W-:Y:S02]  /*3eb0*/  IMAD.WIDE R14, R26, 0x8, R4 ;  /* 0x000000081a0e7825 */ /* 0x000fe400078e0204 */
[----:B------:R-:W3:Y:S04]  /*3ec0*/  LD.E.64 R12, desc[UR8][R12.64] ;  /* 0x000000080c0c7980 */ /* 0x000ee8000c101b00 */
[----:B------:R-:W3:Y:S01]  /*3ed0*/  LD.E.64 R14, desc[UR8][R14.64] ;  /* 0x000000080e0e7980 */ /* 0x000ee2000c101b00 */
[----:B------:R-:W-:-:S02]  /*3ee0*/  SEL R34, R22, R21, P2 ;  /* 0x0000001516227207 */ /* 0x000fc40001000000 */
[----:B------:R-:W-:Y:S02]  /*3ef0*/  SEL R24, R17, R24, P4 ;  /* 0x0000001811187207 */ /* 0x000fe40002000000 */
[----:B------:R-:W-:Y:S02]  /*3f00*/  SEL R21, R21, R22, P2 ;  /* 0x0000001615157207 */ /* 0x000fe40001000000 */
[----:B------:R-:W-:-:S03]  /*3f10*/  SEL R17, R20, R35, P3 ;  /* 0x0000002314117207 */ /* 0x000fc60001800000 */
[----:B------:R-:W-:-:S06]  /*3f20*/  IMAD.WIDE R22, R21, 0x8, R4 ;  /* 0x0000000815167825 */ /* 0x000fcc00078e0204 */
[----:B------:R-:W4:Y:S01]  /*3f30*/  LD.E.64 R22, desc[UR8][R22.64] ;  /* 0x0000000816167980 */ /* 0x000f22000c101b00 */
[----:B--2---:R-:W-:Y:S01]  /*3f40*/  DSETP.GEU.AND P2, PT, R10, R6, PT ;  /* 0x000000060a00722a */ /* 0x004fe20003f4e000 */
[----:B------:R-:W-:Y:S01]  /*3f50*/  IMAD.WIDE R10, R24, 0x8, R4 ;  /* 0x00000008180a7825 */ /* 0x000fe200078e0204 */
[----:B---3--:R-:W-:-:S05]  /*3f60*/  DSETP.GEU.AND P4, PT, R14, R12, PT ;  /* 0x0000000c0e00722a */ /* 0x008fca0003f8e000 */
[----:B------:R-:W4:Y:S01]  /*3f70*/  LD.E.64 R10, desc[UR8][R10.64] ;  /* 0x000000080a0a7980 */ /* 0x000f22000c101b00 */
[----:B------:R-:W-:-:S04]  /*3f80*/  IMAD.WIDE R12, R34, 0x8, R4 ;  /* 0x00000008220c7825 */ /* 0x000fc800078e0204 */
[----:B------:R-:W-:Y:S02]  /*3f90*/  IMAD.WIDE R14, R17, 0x8, R4 ;  /* 0x00000008110e7825 */ /* 0x000fe400078e0204 */
[----:B------:R-:W2:Y:S04]  /*3fa0*/  LD.E.64 R12, desc[UR8][R12.64] ;  /* 0x000000080c0c7980 */ /* 0x000ea8000c101b00 */
[----:B------:R-:W2:Y:S01]  /*3fb0*/  LD.E.64 R14, desc[UR8][R14.64] ;  /* 0x000000080e0e7980 */ /* 0x000ea2000c101b00 */
[----:B------:R-:W-:Y:S02]  /*3fc0*/  SEL R6, R8, R31, P1 ;  /* 0x0000001f08067207 */ /* 0x000fe40000800000 */
[----:B------:R-:W-:Y:S02]  /*3fd0*/  SEL R7, R31, R8, P1 ;  /* 0x000000081f077207 */ /* 0x000fe40000800000 */
[----:B------:R-:W-:-:S02]  /*3fe0*/  SEL R4, R32, R33, P5 ;  /* 0x0000002120047207 */ /* 0x000fc40002800000 */
[----:B------:R-:W-:Y:S01]  /*3ff0*/  SEL R5, R33, R32, P5 ;  /* 0x0000002021057207 */ /* 0x000fe20002800000 */
[----:B------:R-:W-:Y:S01]  /*4000*/  IMAD R25, R0, 0x44, R25 ;  /* 0x0000004400197824 */ /* 0x000fe200078e0219 */
[----:B------:R-:W-:Y:S02]  /*4010*/  SEL R8, R30, R9, P6 ;  /* 0x000000091e087207 */ /* 0x000fe40003000000 */
[----:B------:R-:W-:Y:S02]  /*4020*/  SEL R20, R35, R20, P3 ;  /* 0x0000001423147207 */ /* 0x000fe40001800000 */
[----:B------:R-:W-:Y:S01]  /*4030*/  SEL R9, R9, R30, P6 ;  /* 0x0000001e09097207 */ /* 0x000fe20003000000 */
[----:B----4-:R-:W-:Y:S01]  /*4040*/  DSETP.GEU.AND P1, PT, R22, R10, PT ;  /* 0x0000000a1600722a */ /* 0x010fe20003f2e000 */
[----:B------:R-:W-:Y:S02]  /*4050*/  SEL R10, R28, R29, P0 ;  /* 0x0000001d1c0a7207 */ /* 0x000fe40000000000 */
[----:B------:R-:W-:Y:S01]  /*4060*/  SEL R11, R29, R28, P0 ;  /* 0x0000001c1d0b7207 */ /* 0x000fe20000000000 */
[----:B--2---:R-:W-:Y:S01]  /*4070*/  DSETP.GEU.AND P0, PT, R14, R12, PT ;  /* 0x0000000c0e00722a */ /* 0x004fe20003f0e000 */
[----:B------:R-:W-:-:S02]  /*4080*/  SEL R14, R19, R16, P2 ;  /* 0x00000010130e7207 */ /* 0x000fc40001000000 */
[----:B------:R-:W-:Y:S02]  /*4090*/  SEL R15, R16, R19, P2 ;  /* 0x00000013100f7207 */ /* 0x000fe40001000000 */
[----:B------:R-:W-:Y:S02]  /*40a0*/  SEL R12, R26, R27, P4 ;  /* 0x0000001b1a0c7207 */ /* 0x000fe40002000000 */
[----:B------:R-:W-:Y:S01]  /*40b0*/  SEL R13, R27, R26, P4 ;  /* 0x0000001a1b0d7207 */ /* 0x000fe20002000000 */
[----:B------:R-:W-:Y:S01]  /*40c0*/  IMAD.MOV.U32 R26, RZ, RZ, 0x2 ;  /* 0x00000002ff1a7424 */ /* 0x000fe200078e00ff */
[----:B------:R-:W-:Y:S02]  /*40d0*/  SEL R19, R21, R24, P1 ;  /* 0x0000001815137207 */ /* 0x000fe40000800000 */
[----:B------:R-:W-:Y:S02]  /*40e0*/  SEL R32, R17, R34, P0 ;  /* 0x0000002211207207 */ /* 0x000fe40000000000 */
[----:B------:R-:W-:-:S02]  /*40f0*/  SEL R24, R24, R21, P1 ;  /* 0x0000001518187207 */ /* 0x000fc40000800000 */
[----:B------:R-:W-:-:S07]  /*4100*/  SEL R34, R34, R17, P0 ;  /* 0x0000001122227207 */ /* 0x000fce0000000000 */
.L_x_161:
[----:B-----5:R-:W-:Y:S01]  /*4110*/  IMAD.MOV R17, RZ, RZ, -R26 ;  /* 0x000000ffff117224 */ /* 0x020fe200078e0a1a */
[----:B------:R-:W-:Y:S04]  /*4120*/  BAR.SYNC.DEFER_BLOCKING 0x0 ;  /* 0x0000000000007b1d */ /* 0x000fe80000010000 */
[----:B------:R-:W-:Y:S01]  /*4130*/  LOP3.LUT R16, R0, R17, RZ, 0xc0, !PT ;  /* 0x0000001100107212 */ /* 0x000fe200078ec0ff */
[----:B------:R-:W-:-:S04]  /*4140*/  VIADD R17, R26, 0xffffffff ;  /* 0xffffffff1a117836 */ /* 0x000fc80000000000 */
[----:B------:R-:W-:Y:S01]  /*4150*/  IMAD R22, R16, 0x11, RZ ;  /* 0x0000001110167824 */ /* 0x000fe200078e02ff */
[----:B------:R-:W-:Y:S02]  /*4160*/  SHF.R.U32.HI R16, RZ, 0x1, R26 ;  /* 0x00000001ff107819 */ /* 0x000fe4000001161a */
[----:B------:R-:W-:Y:S02]  /*4170*/  LOP3.LUT R17, R17, R0, RZ, 0xc0, !PT ;  /* 0x0000000011117212 */ /* 0x000fe400078ec0ff */
[----:B------:R-:W-:-:S03]  /*4180*/  VIMNMX.U32 R22, PT, PT, R22, 0x1100, PT ;  /* 0x0000110016167848 */ /* 0x000fc60003fe0000 */
[----:B--2---:R-:W-:Y:S02]  /*4190*/  IMAD R30, R17, 0x11, RZ ;  /* 0x00000011111e7824 */ /* 0x004fe400078e02ff */
[----:B------:R-:W-:-:S03]  /*41a0*/  IMAD R27, R16, 0x11, R22 ;  /* 0x00000011101b7824 */ /* 0x000fc600078e0216 */
[----:B------:R-:W-:Y:S02]  /*41b0*/  VIMNMX.U32 R30, PT, PT, R30, 0x1100, PT ;  /* 0x000011001e1e7848 */ /* 0x000fe40003fe0000 */
[----:B------:R-:W-:Y:S01]  /*41c0*/  VIMNMX.U32 R27, PT, PT, R27, 0x1100, PT ;  /* 0x000011001b1b7848 */ /* 0x000fe20003fe0000 */
[----:B------:R-:W-:Y:S04]  /*41d0*/  STS [R25], R5 ;  /* 0x0000000519007388 */ /* 0x000fe80000000800 */
[----:B------:R-:W-:Y:S01]  /*41e0*/  IMAD R28, R16, 0x11, R27 ;  /* 0x00000011101c7824 */ /* 0x000fe200078e021b */
[----:B------:R0:W-:Y:S01]  /*41f0*/  STS [R25+0x4], R4 ;  /* 0x0000040419007388 */ /* 0x0001e20000000800 */
[----:B------:R-:W1:Y:S03]  /*4200*/  LDC.64 R16, c[0x4][0x10] ;  /* 0x01000400ff107b82 */ /* 0x000e660000000a00 */
[----:B------:R2:W-:Y:S01]  /*4210*/  STS [R25+0x8], R7 ;  /* 0x0000080719007388 */ /* 0x0005e20000000800 */
[----:B------:R-:W-:-:S03]  /*4220*/  VIMNMX.U32 R28, PT, PT, R28, 0x1100, PT ;  /* 0x000011001c1c7848 */ /* 0x000fc60003fe0000 */
[----:B------:R2:W-:Y:S02]  /*4230*/  STS [R25+0xc], R6 ;  /* 0x00000c0619007388 */ /* 0x0005e40000000800 */
[----:B------:R-:W-:Y:S01]  /*4240*/  IMAD.IADD R21, R28, 0x1, -R27 ;  /* 0x000000011c157824 */ /* 0x000fe200078e0a1b */
[----:B0-----:R-:W-:Y:S01]  /*4250*/  VIADDMNMX R4, R27, -R22, R30, PT ;  /* 0x800000161b047246 */ /* 0x001fe2000380011e */
[----:B------:R2:W-:Y:S02]  /*4260*/  STS [R25+0x10], R9 ;  /* 0x0000100919007388 */ /* 0x0005e40000000800 */
[C---:B------:R-:W-:Y:S01]  /*4270*/  IMAD.IADD R5, R30.reuse, 0x1, -R21 ;  /* 0x000000011e057824 */ /* 0x040fe200078e0a15 */
[----:B------:R-:W-:Y:S01]  /*4280*/  ISETP.GE.AND P0, PT, R30, R21, PT ;  /* 0x000000151e00720c */ /* 0x000fe20003f06270 */
[----:B------:R2:W-:Y:S03]  /*4290*/  STS [R25+0x14], R8 ;  /* 0x0000140819007388 */ /* 0x0005e60000000800 */
[----:B------:R-:W-:Y:S01]  /*42a0*/  SEL R5, R5, RZ, P0 ;  /* 0x000000ff05057207 */ /* 0x000fe20000000000 */
[----:B------:R2:W-:Y:S03]  /*42b0*/  STS [R25+0x18], R11 ;  /* 0x0000180b19007388 */ /* 0x0005e60000000800 */
[----:B------:R-:W-:Y:S01]  /*42c0*/  ISETP.GE.AND P0, PT, R5, R4, PT ;  /* 0x000000040500720c */ /* 0x000fe20003f06270 */
        /* <DEDUP_REMOVED lines=10> */
[----:B------:R-:W-:Y:S06]  /*4370*/  BAR.SYNC.DEFER_BLOCKING 0x0 ;  /* 0x0000000000007b1d */ /* 0x000fec0000010000 */
[----:B-1----:R-:W5:Y:S01]  /*4380*/  LDG.E.64 R16, desc[UR8][R16.64] ;  /* 0x0000000810107981 */ /* 0x002f62000c1e1b00 */
[----:B------:R-:W-:Y:S04]  /*4390*/  BSSY.RECONVERGENT B0, `(.L_x_124) ;  /* 0x0000019000007945 */ /* 0x000fe80003800200 */
[----:B--2---:R-:W-:Y:S05]  /*43a0*/  @P0 BRA `(.L_x_125) ;  /* 0x00000000005c0947 */ /* 0x004fea0003800000 */
[----:B------:R-:W0:Y:S01]  /*43b0*/  S2R R7, SR_CgaCtaId ;  /* 0x0000000000077919 */ /* 0x000e220000008800 */
[----:B------:R-:W-:Y:S01]  /*43c0*/  MOV R6, 0x400 ;  /* 0x0000040000067802 */ /* 0x000fe20000000f00 */
[----:B------:R-:W-:-:S03]  /*43d0*/  IMAD.IADD R14, R30, 0x1, R27 ;  /* 0x000000011e0e7824 */ /* 0x000fc600078e021b */
[----:B0-----:R-:W-:-:S07]  /*43e0*/  LEA R13, R7, R6, 0x18 ;  /* 0x00000006070d7211 */ /* 0x001fce00078ec0ff */
.L_x_126:
[----:B------:R-:W-:-:S05]  /*43f0*/  IMAD.IADD R6, R4, 0x1, -R5 ;  /* 0x0000000104067824 */ /* 0x000fca00078e0a05 */
[----:B------:R-:W-:-:S04]  /*4400*/  LEA.HI R6, R6, R6, RZ, 0x1 ;  /* 0x0000000606067211 */ /* 0x000fc800078f08ff */
[----:B------:R-:W-:-:S04]  /*4410*/  LEA.HI.SX32 R11, R6, R5, 0x1f ;  /* 0x00000005060b7211 */ /* 0x000fc800078ffaff */
[----:B------:R-:W-:Y:S01]  /*4420*/  LOP3.LUT R7, RZ, R11, RZ, 0x33, !PT ;  /* 0x0000000bff077212 */ /* 0x000fe200078e33ff */
[----:B------:R-:W-:-:S04]  /*4430*/  IMAD.IADD R6, R22, 0x1, R11 ;  /* 0x0000000116067824 */ /* 0x000fc800078e020b */
[----:B------:R-:W-:Y:S02]  /*4440*/  IMAD.IADD R7, R14, 0x1, R7 ;  /* 0x000000010e077824 */ /* 0x000fe400078e0207 */
[--C-:B------:R-:W-:Y:S02]  /*4450*/  IMAD R10, R6, 0x4, R13.reuse ;  /* 0x00000004060a7824 */ /* 0x100fe400078e020d */
[----:B------:R-:W-:-:S03]  /*4460*/  IMAD R12, R7, 0x4, R13 ;  /* 0x00000004070c7824 */ /* 0x000fc600078e020d */
[----:B------:R-:W0:Y:S04]  /*4470*/  LDS R7, [R10] ;  /* 0x000000000a077984 */ /* 0x000e280000000800 */
[----:B------:R-:W1:Y:S01]  /*4480*/  LDS R9, [R12] ;  /* 0x000000000c097984 */ /* 0x000e620000000800 */
[----:B0----5:R-:W-:-:S04]  /*4490*/  IMAD.WIDE R6, R7, 0x8, R16 ;  /* 0x0000000807067825 */ /* 0x021fc800078e0210 */
[----:B-1----:R-:W-:Y:S02]  /*44a0*/  IMAD.WIDE R8, R9, 0x8, R16 ;  /* 0x0000000809087825 */ /* 0x002fe400078e0210 */
[----:B------:R-:W2:Y:S04]  /*44b0*/  LD.E.64 R6, desc[UR8][R6.64] ;  /* 0x0000000806067980 */ /* 0x000ea8000c101b00 */
[----:B------:R-:W2:Y:S02]  /*44c0*/  LD.E.64 R8, desc[UR8][R8.64] ;  /* 0x0000000808087980 */ /* 0x000ea4000c101b00 */
[----:B--2---:R-:W-:-:S06]  /*44d0*/  DSETP.GEU.AND P0, PT, R8, R6, PT ;  /* 0x000000060800722a */ /* 0x004fcc0003f0e000 */
[----:B------:R-:W-:-:S08]  /*44e0*/  SEL R4, R4, R11, P0 ;  /* 0x0000000b04047207 */ /* 0x000fd00000000000 */
[----:B------:R-:W-:-:S05]  /*44f0*/  @P0 VIADD R5, R11, 0x1 ;  /* 0x000000010b050836 */ /* 0x000fca0000000000 */
[----:B------:R-:W-:-:S13]  /*4500*/  ISETP.GE.AND P0, PT, R5, R4, PT ;  /* 0x000000040500720c */ /* 0x000fda0003f06270 */
[----:B------:R-:W-:Y:S05]  /*4510*/  @!P0 BRA `(.L_x_126) ;  /* 0xfffffffc00b48947 */ /* 0x000fea000383ffff */
.L_x_125:
[----:B------:R-:W-:Y:S05]  /*4520*/  BSYNC.RECONVERGENT B0 ;  /* 0x0000000000007941 */ /* 0x000fea0003800200 */
.L_x_124:
[----:B------:R-:W0:Y:S01]  /*4530*/  S2UR UR5, SR_CgaCtaId ;  /* 0x00000000000579c3 */ /* 0x000e220000008800 */
[----:B------:R-:W-:Y:S01]  /*4540*/  UMOV UR4, 0x400 ;  /* 0x0000040000047882 */ /* 0x000fe20000000000 */
[----:B------:R-:W-:Y:S01]  /*4550*/  IMAD.IADD R22, R22, 0x1, R5 ;  /* 0x0000000116167824 */ /* 0x000fe200078e0205 */
[----:B------:R-:W-:Y:S01]  /*4560*/  IADD3 R9, PT, PT, -R5, R27, R30 ;  /* 0x0000001b05097210 */ /* 0x000fe20007ffe11e */
[----:B------:R-:W-:Y:S01]  /*4570*/  BSSY.RECONVERGENT B0, `(.L_x_127) ;  /* 0x0000013000007945 */ /* 0x000fe20003800200 */
[----:B------:R-:W-:Y:S02]  /*4580*/  PLOP3.LUT P0, PT, PT, PT, PT, 0x8, 0x80 ;  /* 0x000000000080781c */ /* 0x000fe40003f0e170 */
[C---:B------:R-:W-:Y:S01]  /*4590*/  ISETP.GE.AND P1, PT, R9.reuse, R28, PT ;  /* 0x0000001c0900720c */ /* 0x040fe20003f26270 */
[----:B------:R-:W-:Y:S01]  /*45a0*/  VIADD R13, R9, 0x1 ;  /* 0x00000001090d7836 */ /* 0x000fe20000000000 */
[----:B------:R-:W-:Y:S01]  /*45b0*/  IADD3 R12, PT, PT, R22, 0x1, RZ ;  /* 0x00000001160c7810 */ /* 0x000fe20007ffe0ff */
[----:B0-----:R-:W-:-:S06]  /*45c0*/  ULEA UR4, UR5, UR4, 0x18 ;  /* 0x0000000405047291 */ /* 0x001fcc000f8ec0ff */
[----:B------:R-:W-:Y:S02]  /*45d0*/  LEA R29, R22, UR4, 0x2 ;  /* 0x00000004161d7c11 */ /* 0x000fe4000f8e10ff */
[----:B------:R-:W-:-:S04]  /*45e0*/  LEA R30, R9, UR4, 0x2 ;  /* 0x00000004091e7c11 */ /* 0x000fc8000f8e10ff */
[----:B------:R-:W0:Y:S04]  /*45f0*/  LDS R29, [R29] ;  /* 0x000000001d1d7984 */ /* 0x000e280000000800 */
[----:B------:R-:W1:Y:S01]  /*4600*/  LDS R30, [R30] ;  /* 0x000000001e1e7984 */ /* 0x000e620000000800 */
[----:B------:R-:W-:Y:S05]  /*4610*/  @P1 BRA `(.L_x_128) ;  /* 0x0000000000201947 */ /* 0x000fea0003800000 */
[----:B------:R-:W-:Y:S02]  /*4620*/  ISETP.GE.AND P1, PT, R22, R27, PT ;  /* 0x0000001b1600720c */ /* 0x000fe40003f26270 */
[----:B------:R-:W-:-:S11]  /*4630*/  PLOP3.LUT P0, PT, PT, PT, PT, 0x80, 0x8 ;  /* 0x000000000008781c */ /* 0x000fd60003f0f070 */
[----:B------:R-:W-:Y:S05]  /*4640*/  @P1 BRA `(.L_x_128) ;  /* 0x0000000000141947 */ /* 0x000fea0003800000 */
[----:B-1---5:R-:W-:-:S04]  /*4650*/  IMAD.WIDE R4, R30, 0x8, R16 ;  /* 0x000000081e047825 */ /* 0x022fc800078e0210 */
[----:B0-----:R-:W-:Y:S02]  /*4660*/  IMAD.WIDE R6, R29, 0x8, R16 ;  /* 0x000000081d067825 */ /* 0x001fe400078e0210 */
[----:B------:R-:W2:Y:S04]  /*4670*/  LD.E.64 R4, desc[UR8][R4.64] ;  /* 0x0000000804047980 */ /* 0x000ea8000c101b00 */
[----:B------:R-:W2:Y:S02]  /*4680*/  LD.E.64 R6, desc[UR8][R6.64] ;  /* 0x0000000806067980 */ /* 0x000ea4000c101b00 */
[----:B--2---:R-:W-:-:S14]  /*4690*/  DSETP.LT.AND P0, PT, R4, R6, PT ;  /* 0x000000060400722a */ /* 0x004fdc0003f01000 */
.L_x_128:
[----:B------:R-:W-:Y:S05]  /*46a0*/  BSYNC.RECONVERGENT B0 ;  /* 0x0000000000007941 */ /* 0x000fea0003800200 */
.L_x_127:
[----:B------:R-:W-:Y:S01]  /*46b0*/  @!P0 IMAD.MOV R13, RZ, RZ, R9 ;  /* 0x000000ffff0d8224 */ /* 0x000fe200078e0209 */
[----:B------:R-:W-:Y:S01]  /*46c0*/  BSSY.RECONVERGENT B0, `(.L_x_129) ;  /* 0x0000014000007945 */ /* 0x000fe20003800200 */
[----:B------:R-:W-:Y:S01]  /*46d0*/  @P0 IMAD.MOV R12, RZ, RZ, R22 ;  /* 0x000000ffff0c0224 */ /* 0x000fe200078e0216 */
[----:B01----:R-:W-:Y:S01]  /*46e0*/  SEL R5, R30, R29, P0 ;  /* 0x0000001d1e057207 */ /* 0x003fe20000000000 */
[C---:B------:R-:W-:Y:S01]  /*46f0*/  VIADD R11, R13.reuse, 0x1 ;  /* 0x000000010d0b7836 */ /* 0x040fe20000000000 */
[C---:B------:R-:W-:Y:S01]  /*4700*/  ISETP.GE.AND P1, PT, R13.reuse, R28, PT ;  /* 0x0000001c0d00720c */ /* 0x040fe20003f26270 */
[C---:B------:R-:W-:Y:S01]  /*4710*/  VIADD R10, R12.reuse, 0x1 ;  /* 0x000000010c0a7836 */ /* 0x040fe20000000000 */
[----:B------:R-:W-:Y:S02]  /*4720*/  @P0 LEA R4, R13, UR4, 0x2 ;  /* 0x000000040d040c11 */ /* 0x000fe4000f8e10ff */
[----:B------:R-:W-:-:S03]  /*4730*/  @!P0 LEA R6, R12, UR4, 0x2 ;  /* 0x000000040c068c11 */ /* 0x000fc6000f8e10ff */
[----:B------:R0:W1:Y:S04]  /*4740*/  @P0 LDS R30, [R4] ;  /* 0x00000000041e0984 */ /* 0x0000680000000800 */
[----:B------:R0:W2:Y:S01]  /*4750*/  @!P0 LDS R29, [R6] ;  /* 0x00000000061d8984 */ /* 0x0000a20000000800 */
[----:B------:R-:W-:Y:S01]  /*4760*/  PLOP3.LUT P0, PT, PT, PT, PT, 0x8, 0x80 ;  /* 0x000000000080781c */ /* 0x000fe20003f0e170 */
[----:B------:R-:W-:-:S12]  /*4770*/  @P1 BRA `(.L_x_130) ;  /* 0x0000000000201947 */ /* 0x000fd80003800000 */
        /* <DEDUP_REMOVED lines=8> */
.L_x_130:
[----:B------:R-:W-:Y:S05]  /*4800*/  BSYNC.RECONVERGENT B0 ;  /* 0x0000000000007941 */ /* 0x000fea0003800200 */
.L_x_129:
[----:B------:R-:W-:Y:S01]  /*4810*/  @!P0 IMAD.MOV R11, RZ, RZ, R13 ;  /* 0x000000ffff0b8224 */ /* 0x000fe200078e020d */
[----:B------:R-:W-:Y:S01]  /*4820*/  BSSY.RECONVERGENT B0, `(.L_x_131) ;  /* 0x0000014000007945 */ /* 0x000fe20003800200 */
[----:B------:R-:W-:Y:S01]  /*4830*/  @P0 IMAD.MOV R10, RZ, RZ, R12 ;  /* 0x000000ffff0a0224 */ /* 0x000fe200078e020c */
[----:B012---:R-:W-:Y:S01]  /*4840*/  SEL R4, R30, R29, P0 ;  /* 0x0000001d1e047207 */ /* 0x007fe20000000000 */
[C---:B------:R-:W-:Y:S01]  /*4850*/  VIADD R15, R11.reuse, 0x1 ;  /* 0x000000010b0f7836 */ /* 0x040fe20000000000 */
[C---:B------:R-:W-:Y:S01]  /*4860*/  ISETP.GE.AND P1, PT, R11.reuse, R28, PT ;  /* 0x0000001c0b00720c */ /* 0x040fe20003f26270 */
[C---:B------:R-:W-:Y:S01]  /*4870*/  VIADD R14, R10.reuse, 0x1 ;  /* 0x000000010a0e7836 */ /* 0x040fe20000000000 */
[----:B------:R-:W-:Y:S02]  /*4880*/  @!P0 LEA R6, R10, UR4, 0x2 ;  /* 0x000000040a068c11 */ /* 0x000fe4000f8e10ff */
[----:B------:R-:W-:-:S03]  /*4890*/  @P0 LEA R7, R11, UR4, 0x2 ;  /* 0x000000040b070c11 */ /* 0x000fc6000f8e10ff */
[----:B------:R0:W1:Y:S04]  /*48a0*/  @!P0 LDS R29, [R6] ;  /* 0x00000000061d8984 */ /* 0x0000680000000800 */
[----:B------:R0:W2:Y:S01]  /*48b0*/  @P0 LDS R30, [R7] ;  /* 0x00000000071e0984 */ /* 0x0000a20000000800 */
[----:B------:R-:W-:Y:S01]  /*48c0*/  PLOP3.LUT P0, PT, PT, PT, PT, 0x8, 0x80 ;  /* 0x000000000080781c */ /* 0x000fe20003f0e170 */
[----:B------:R-:W-:-:S12]  /*48d0*/  @P1 BRA `(.L_x_132) ;  /* 0x0000000000201947 */ /* 0x000fd80003800000 */
[----:B------:R-:W-:Y:S02]  /*48e0*/  ISETP.GE.AND P1, PT, R10, R27, PT ;  /* 0x0000001b0a00720c */ /* 0x000fe40003f26270 */
[----:B------:R-:W-:-:S11]  /*48f0*/  PLOP3.LUT P0, PT, PT, PT, PT, 0x80, 0x8 ;  /* 0x000000000008781c */ /* 0x000fd60003f0f070 */
[----:B------:R-:W-:Y:S05]  /*4900*/  @P1 BRA `(.L_x_132) ;  /* 0x0000000000141947 */ /* 0x000fea0003800000 */
[----:B--2--5:R-:W-:-:S04]  /*4910*/  IMAD.WIDE R8, R30, 0x8, R16 ;  /* 0x000000081e087825 */ /* 0x024fc800078e0210 */
[----:B01----:R-:W-:Y:S02]  /*4920*/  IMAD.WIDE R6, R29, 0x8, R16 ;  /* 0x000000081d067825 */ /* 0x003fe400078e0210 */
[----:B------:R-:W2:Y:S04]  /*4930*/  LD.E.64 R8, desc[UR8][R8.64] ;  /* 0x0000000808087980 */ /* 0x000ea8000c101b00 */
[----:B------:R-:W2:Y:S02]  /*4940*/  LD.E.64 R6, desc[UR8][R6.64] ;  /* 0x0000000806067980 */ /* 0x000ea4000c101b00 */
[----:B--2---:R-:W-:-:S14]  /*4950*/  DSETP.LT.AND P0, PT, R8, R6, PT ;  /* 0x000000060800722a */ /* 0x004fdc0003f01000 */
.L_x_132:
[----:B------:R-:W-:Y:S05]  /*4960*/  BSYNC.RECONVERGENT B0 ;  /* 0x0000000000007941 */ /* 0x000fea0003800200 */
.L_x_131:
        /* <DEDUP_REMOVED lines=21> */
.L_x_134:
[----:B------:R-:W-:Y:S05]  /*4ac0*/  BSYNC.RECONVERGENT B0 ;  /* 0x0000000000007941 */ /* 0x000fea0003800200 */
.L_x_133:
        /* <DEDUP_REMOVED lines=21> */
.L_x_136:
[----:B------:R-:W-:Y:S05]  /*4c20*/  BSYNC.RECONVERGENT B0 ;  /* 0x0000000000007941 */ /* 0x000fea0003800200 */
.L_x_135:
[----:B------:R-:W-:Y:S01]  /*4c30*/  @!P0 IMAD.MOV R19, RZ, RZ, R13 ;  /* 0x000000ffff138224 */ /* 0x000fe200078e020d */
[----:B------:R-:W-:Y:S01]  /*4c40*/  BSSY.RECONVERGENT B0, `(.L_x_137) ;  /* 0x0000014000007945 */ /* 0x000fe20003800200 */
[----:B------:R-:W-:Y:S01]  /*4c50*/  @P0 IMAD.MOV R20, RZ, RZ, R12 ;  /* 0x000000ffff140224 */ /* 0x000fe200078e020c */
[----:B012---:R-:W-:Y:S02]  /*4c60*/  SEL R9, R30, R29, P0 ;  /* 0x0000001d1e097207 */ /* 0x007fe40000000000 */
[C---:B------:R-:W-:Y:S01]  /*4c70*/  ISETP.GE.AND P1, PT, R19.reuse, R28, PT ;  /* 0x0000001c1300720c */ /* 0x040fe20003f26270 */
[C---:B------:R-:W-:Y:S01]  /*4c80*/  VIADD R14, R20.reuse, 0x1 ;  /* 0x00000001140e7836 */ /* 0x040fe20000000000 */
[----:B------:R-:W-:Y:S02]  /*4c90*/  @!P0 LEA R8, R20, UR4, 0x2 ;  /* 0x0000000414088c11 */ /* 0x000fe4000f8e10ff */
[C---:B------:R-:W-:Y:S02]  /*4ca0*/  @P0 LEA R10, R19.reuse, UR4, 0x2 ;  /* 0x00000004130a0c11 */ /* 0x040fe4000f8e10ff */
[----:B------:R-:W-:Y:S01]  /*4cb0*/  IADD3 R15, PT, PT, R19, 0x1, RZ ;  /* 0x00000001130f7810 */ /* 0x000fe20007ffe0ff */
[----:B------:R0:W1:Y:S04]  /*4cc0*/  @!P0 LDS R29, [R8] ;  /* 0x00000000081d8984 */ /* 0x0000680000000800 */
[----:B------:R0:W2:Y:S01]  /*4cd0*/  @P0 LDS R30, [R10] ;  /* 0x000000000a1e0984 */ /* 0x0000a20000000800 */
[----:B------:R-:W-:Y:S01]  /*4ce0*/  PLOP3.LUT P0, PT, PT, PT, PT, 0x8, 0x80 ;  /* 0x000000000080781c */ /* 0x000fe20003f0e170 */
[----:B------:R-:W-:-:S12]  /*4cf0*/  @P1 BRA `(.L_x_138) ;  /* 0x0000000000201947 */ /* 0x000fd80003800000 */
[----:B------:R-:W-:Y:S02]  /*4d00*/  ISETP.GE.AND P1, PT, R20, R27, PT ;  /* 0x0000001b1400720c */ /* 0x000fe40003f26270 */
[----:B------:R-:W-:-:S11]  /*4d10*/  PLOP3.LUT P0, PT, PT, PT, PT, 0x80, 0x8 ;  /* 0x000000000008781c */ /* 0x000fd60003f0f070 */
[----:B------:R-:W-:Y:S05]  /*4d20*/  @P1 BRA `(.L_x_138) ;  /* 0x0000000000141947 */ /* 0x000fea0003800000 */
[----:B0-2--5:R-:W-:-:S04]  /*4d30*/  IMAD.WIDE R10, R30, 0x8, R16 ;  /* 0x000000081e0a7825 */ /* 0x025fc800078e0210 */
[----:B-1----:R-:W-:Y:S02]  /*4d40*/  IMAD.WIDE R12, R29, 0x8, R16 ;  /* 0x000000081d0c7825 */ /* 0x002fe400078e0210 */
[----:B------:R-:W2:Y:S04]  /*4d50*/  LD.E.64 R10, desc[UR8][R10.64] ;  /* 0x000000080a0a7980 */ /* 0x000ea8000c101b00 */
[----:B------:R-:W2:Y:S02]  /*4d60*/  LD.E.64 R12, desc[UR8][R12.64] ;  /* 0x000000080c0c7980 */ /* 0x000ea4000c101b00 */
[----:B--2---:R-:W-:-:S14]  /*4d70*/  DSETP.LT.AND P0, PT, R10, R12, PT ;  /* 0x0000000c0a00722a */ /* 0x004fdc0003f01000 */
.L_x_138:
[----:B------:R-:W-:Y:S05]  /*4d80*/  BSYNC.RECONVERGENT B0 ;  /* 0x0000000000007941 */ /* 0x000fea0003800200 */
.L_x_137:
        /* <DEDUP_REMOVED lines=21> */
.L_x_140:
[----:B------:R-:W-:Y:S05]  /*4ee0*/  BSYNC.RECONVERGENT B0 ;  /* 0x0000000000007941 */ /* 0x000fea0003800200 */
.L_x_139:
        /* <DEDUP_REMOVED lines=21> */
.L_x_142:
[----:B------:R-:W-:Y:S05]  /*5040*/  BSYNC.RECONVERGENT B0 ;  /* 0x0000000000007941 */ /* 0x000fea0003800200 */
.L_x_141:
        /* <DEDUP_REMOVED lines=21> */
.L_x_144:
[----:B------:R-:W-:Y:S05]  /*51a0*/  BSYNC.RECONVERGENT B0 ;  /* 0x0000000000007941 */ /* 0x000fea0003800200 */
.L_x_143:
        /* <DEDUP_REMOVED lines=21> */
.L_x_146:
[----:B------:R-:W-:Y:S05]  /*5300*/  BSYNC.RECONVERGENT B0 ;  /* 0x0000000000007941 */ /* 0x000fea0003800200 */
.L_x_145:
[----:B------:R-:W-:Y:S01]  /*5310*/  @!P0 IADD3 R23, PT, PT, R19, RZ, RZ ;  /* 0x000000ff13178210 */ /* 0x000fe20007ffe0ff */
[----:B------:R-:W-:Y:S01]  /*5320*/  @P0 IMAD.MOV R22, RZ, RZ, R24 ;  /* 0x000000ffff160224 */ /* 0x000fe200078e0218 */
[----:B------:R-:W-:Y:S01]  /*5330*/  BSSY.RECONVERGENT B0, `(.L_x_147) ;  /* 0x0000013000007945 */ /* 0x000fe20003800200 */
[----:B012---:R-:W-:Y:S02]  /*5340*/  SEL R12, R30, R29, P0 ;  /* 0x0000001d1e0c7207 */ /* 0x007fe40000000000 */
[C---:B------:R-:W-:Y:S01]  /*5350*/  ISETP.GE.AND P1, PT, R23.reuse, R28, PT ;  /* 0x0000001c1700720c */ /* 0x040fe20003f26270 */
[C---:B------:R-:W-:Y:S01]  /*5360*/  VIADD R19, R23.reuse, 0x1 ;  /* 0x0000000117137836 */ /* 0x040fe20000000000 */
[C---:B------:R-:W-:Y:S01]  /*5370*/  @!P0 LEA R14, R22.reuse, UR4, 0x2 ;  /* 0x00000004160e8c11 */ /* 0x040fe2000f8e10ff */
[----:B------:R-:W-:Y:S01]  /*5380*/  VIADD R32, R22, 0x1 ;  /* 0x0000000116207836 */ /* 0x000fe20000000000 */
        /* <DEDUP_REMOVED lines=13> */
.L_x_148:
[----:B------:R-:W-:Y:S05]  /*5460*/  BSYNC.RECONVERGENT B0 ;  /* 0x0000000000007941 */ /* 0x000fea0003800200 */
.L_x_147:
[----:B------:R-:W-:Y:S01]  /*5470*/  @!P0 IMAD.MOV R19, RZ, RZ, R23 ;  /* 0x000000ffff138224 */ /* 0x000fe200078e0217 */
[----:B------:R-:W-:Y:S01]  /*5480*/  BSSY.RECONVERGENT B0, `(.L_x_149) ;  /* 0x0000013000007945 */ /* 0x000fe20003800200 */
[----:B------:R-:W-:Y:S01]  /*5490*/  @P0 IMAD.MOV R32, RZ, RZ, R22 ;  /* 0x000000ffff200224 */ /* 0x000fe200078e0216 */
[----:B012---:R-:W-:Y:S02]  /*54a0*/  SEL R15, R30, R29, P0 ;  /* 0x0000001d1e0f7207 */ /* 0x007fe40000000000 */
        /* <DEDUP_REMOVED lines=16> */
.L_x_150:
[----:B------:R-:W-:Y:S05]  /*55b0*/  BSYNC.RECONVERGENT B0 ;  /* 0x0000000000007941 */ /* 0x000fea0003800200 */
.L_x_149:
[----:B------:R-:W-:Y:S01]  /*55c0*/  VIADD R31, R19, 0x1 ;  /* 0x00000001131f7836 */ /* 0x000fe20000000000 */
[----:B------:R-:W-:Y:S01]  /*55d0*/  BSSY.RECONVERGENT B0, `(.L_x_151) ;  /* 0x0000013000007945 */ /* 0x000fe20003800200 */
[----:B------:R-:W-:Y:S01]  /*55e0*/  @!P0 IMAD.MOV R31, RZ, RZ, R19 ;  /* 0x000000ffff1f8224 */ /* 0x000fe200078e0213 */
[----:B012---:R-:W-:Y:S01]  /*55f0*/  SEL R14, R30, R29, P0 ;  /* 0x0000001d1e0e7207 */ /* 0x007fe20000000000 */
[----:B------:R-:W-:-:S03]  /*5600*/  @P0 IMAD.MOV R24, RZ, RZ, R32 ;  /* 0x000000ffff180224 */ /* 0x000fc600078e0220 */
[C---:B------:R-:W-:Y:S02]  /*5610*/  ISETP.GE.AND P1, PT, R31.reuse, R28, PT ;  /* 0x0000001c1f00720c */ /* 0x040fe40003f26270 */
        /* <DEDUP_REMOVED lines=14> */
.L_x_152:
[----:B------:R-:W-:Y:S05]  /*5700*/  BSYNC.RECONVERGENT B0 ;  /* 0x0000000000007941 */ /* 0x000fea0003800200 */
.L_x_151:
[----:B0-----:R-:W-:Y:S01]  /*5710*/  VIADD R19, R31, 0x1 ;  /* 0x000000011f137836 */ /* 0x001fe20000000000 */
[----:B------:R-:W-:Y:S01]  /*5720*/  BSSY.RECONVERGENT B0, `(.L_x_153) ;  /* 0x0000014000007945 */ /* 0x000fe20003800200 */
[----:B------:R-:W-:Y:S02]  /*5730*/  @!P0 IMAD.MOV R19, RZ, RZ, R31 ;  /* 0x000000ffff138224 */ /* 0x000fe400078e021f */
[----:B------:R-:W-:Y:S02]  /*5740*/  VIADD R32, R24, 0x1 ;  /* 0x0000000118207836 */ /* 0x000fe40000000000 */
[----:B------:R-:W-:Y:S01]  /*5750*/  @P0 IMAD.MOV R32, RZ, RZ, R24 ;  /* 0x000000ffff200224 */ /* 0x000fe200078e0218 */
[C---:B------:R-:W-:Y:S02]  /*5760*/  ISETP.GE.AND P1, PT, R19.reuse, R28, PT ;  /* 0x0000001c1300720c */ /* 0x040fe40003f26270 */
[----:B------:R-:W-:Y:S02]  /*5770*/  @P0 LEA R21, R19, UR4, 0x2 ;  /* 0x0000000413150c11 */ /* 0x000fe4000f8e10ff */
[----:B------:R-:W-:-:S02]  /*5780*/  @!P0 LEA R20, R32, UR4, 0x2 ;  /* 0x0000000420148c11 */ /* 0x000fc4000f8e10ff */
[----:B-12---:R-:W-:Y:S02]  /*5790*/  SEL R24, R30, R29, P0 ;  /* 0x0000001d1e187207 */ /* 0x006fe40000000000 */
        /* <DEDUP_REMOVED lines=12> */
.L_x_154:
[----:B------:R-:W-:Y:S05]  /*5860*/  BSYNC.RECONVERGENT B0 ;  /* 0x0000000000007941 */ /* 0x000fea0003800200 */
.L_x_153:
[----:B------:R-:W-:Y:S01]  /*5870*/  VIADD R33, R19, 0x1 ;  /* 0x0000000113217836 */ /* 0x000fe20000000000 */
[----:B------:R-:W-:Y:S01]  /*5880*/  BSSY.RECONVERGENT B0, `(.L_x_155) ;  /* 0x0000014000007945 */ /* 0x000fe20003800200 */
[----:B------:R-:W-:Y:S01]  /*5890*/  @!P0 IMAD.MOV R33, RZ, RZ, R19 ;  /* 0x000000ffff218224 */ /* 0x000fe200078e0213 */
[----:B-12---:R-:W-:Y:S01]  /*58a0*/  SEL R19, R30, R29, P0 ;  /* 0x0000001d1e137207 */ /* 0x006fe20000000000 */
[----:B------:R-:W-:Y:S02]  /*58b0*/  VIADD R34, R32, 0x1 ;  /* 0x0000000120227836 */ /* 0x000fe40000000000 */
[----:B------:R-:W-:Y:S01]  /*58c0*/  @P0 IMAD.MOV R34, RZ, RZ, R32 ;  /* 0x000000ffff220224 */ /* 0x000fe200078e0220 */
[C---:B------:R-:W-:Y:S02]  /*58d0*/  ISETP.GE.AND P1, PT, R33.reuse, R28, PT ;  /* 0x0000001c2100720c */ /* 0x040fe40003f26270 */
[----:B0-----:R-:W-:Y:S02]  /*58e0*/  @P0 LEA R21, R33, UR4, 0x2 ;  /* 0x0000000421150c11 */ /* 0x001fe4000f8e10ff */
        /* <DEDUP_REMOVED lines=13> */
.L_x_156:
[----:B------:R-:W-:Y:S05]  /*59c0*/  BSYNC.RECONVERGENT B0 ;  /* 0x0000000000007941 */ /* 0x000fea0003800200 */
.L_x_155:
[----:B------:R-:W-:Y:S01]  /*59d0*/  VIADD R31, R33, 0x1 ;  /* 0x00000001211f7836 */ /* 0x000fe20000000000 */
[----:B------:R-:W-:Y:S01]  /*59e0*/  BSSY.RECONVERGENT B0, `(.L_x_157) ;  /* 0x0000014000007945 */ /* 0x000fe20003800200 */
[----:B------:R-:W-:Y:S02]  /*59f0*/  @!P0 IMAD.MOV R31, RZ, RZ, R33 ;  /* 0x000000ffff1f8224 */ /* 0x000fe400078e0221 */
[C---:B------:R-:W-:Y:S01]  /*5a00*/  VIADD R32, R34.reuse, 0x1 ;  /* 0x0000000122207836 */ /* 0x040fe20000000000 */
[----:B------:R-:W-:Y:S02]  /*5a10*/  @P0 IADD3 R32, PT, PT, R34, RZ, RZ ;  /* 0x000000ff22200210 */ /* 0x000fe40007ffe0ff */
[C---:B------:R-:W-:Y:S02]  /*5a20*/  ISETP.GE.AND P1, PT, R31.reuse, R28, PT ;  /* 0x0000001c1f00720c */ /* 0x040fe40003f26270 */
[----:B0-----:R-:W-:Y:S02]  /*5a30*/  @!P0 LEA R20, R32, UR4, 0x2 ;  /* 0x0000000420148c11 */ /* 0x001fe4000f8e10ff */
[----:B------:R-:W-:-:S02]  /*5a40*/  @P0 LEA R21, R31, UR4, 0x2 ;  /* 0x000000041f150c11 */ /* 0x000fc4000f8e10ff */
[----:B-12---:R-:W-:Y:S02]  /*5a50*/  SEL R34, R30, R29, P0 ;  /* 0x0000001d1e227207 */ /* 0x006fe40000000000 */
        /* <DEDUP_REMOVED lines=12> */
.L_x_158:
[----:B------:R-:W-:Y:S05]  /*5b20*/  BSYNC.RECONVERGENT B0 ;  /* 0x0000000000007941 */ /* 0x000fea0003800200 */
.L_x_157:
[----:B------:R-:W-:Y:S01]  /*5b30*/  VIADD R22, R32, 0x1 ;  /* 0x0000000120167836 */ /* 0x000fe20000000000 */
[----:B------:R-:W-:Y:S01]  /*5b40*/  BSSY.RECONVERGENT B0, `(.L_x_159) ;  /* 0x0000015000007945 */ /* 0x000fe20003800200 */
[----:B------:R-:W-:Y:S01]  /*5b50*/  @P0 IMAD.MOV R22, RZ, RZ, R32 ;  /* 0x000000ffff160224 */ /* 0x000fe200078e0220 */
[----:B-12---:R-:W-:Y:S01]  /*5b60*/  SEL R32, R30, R29, P0 ;  /* 0x0000001d1e207207 */ /* 0x006fe20000000000 */
[----:B0-----:R-:W-:Y:S02]  /*5b70*/  VIADD R21, R31, 0x1 ;  /* 0x000000011f157836 */ /* 0x001fe40000000000 */
[----:B------:R-:W-:Y:S01]  /*5b80*/  @!P0 IMAD.MOV R21, RZ, RZ, R31 ;  /* 0x000000ffff158224 */ /* 0x000fe200078e021f */
[----:B------:R-:W-:-:S04]  /*5b90*/  @!P0 LEA R23, R22, UR4, 0x2 ;  /* 0x0000000416178c11 */ /* 0x000fc8000f8e10ff */
[C---:B------:R-:W-:Y:S01]  /*5ba0*/  @P0 LEA R31, R21.reuse, UR4, 0x2 ;  /* 0x00000004151f0c11 */ /* 0x040fe2000f8e10ff */
[----:B------:R-:W0:Y:S04]  /*5bb0*/  @!P0 LDS R29, [R23] ;  /* 0x00000000171d8984 */ /* 0x000e280000000800 */
[----:B------:R1:W2:Y:S01]  /*5bc0*/  @P0 LDS R30, [R31] ;  /* 0x000000001f1e0984 */ /* 0x0002a20000000800 */
[----:B------:R-:W-:Y:S01]  /*5bd0*/  ISETP.GE.AND P0, PT, R21, R28, PT ;  /* 0x0000001c1500720c */ /* 0x000fe20003f06270 */
[----:B0-----:R-:W-:-:S12]  /*5be0*/  IMAD.MOV.U32 R20, RZ, RZ, R29 ;  /* 0x000000ffff147224 */ /* 0x001fd800078e001d */
        /* <DEDUP_REMOVED lines=10> */
.L_x_160:
[----:B------:R-:W-:Y:S05]  /*5c90*/  BSYNC.RECONVERGENT B0 ;  /* 0x0000000000007941 */ /* 0x000fea0003800200 */
.L_x_159:
[C---:B------:R-:W-:Y:S01]  /*5ca0*/  ISETP.GE.U32.AND P0, PT, R26.reuse, 0x81, PT ;  /* 0x000000811a00780c */ /* 0x040fe20003f06070 */
[----:B------:R-:W-:-:S12]  /*5cb0*/  IMAD.SHL.U32 R26, R26, 0x2, RZ ;  /* 0x000000021a1a7824 */ /* 0x000fd800078e00ff */
[----:B------:R-:W-:Y:S05]  /*5cc0*/  @!P0 BRA `(.L_x_161) ;  /* 0xffffffe400108947 */ /* 0x000fea000383ffff */
[----:B------:R-:W0:Y:S01]  /*5cd0*/  S2R R0, SR_TID.X ;  /* 0x0000000000007919 */ /* 0x000e220000002100 */
[----:B------:R-:W1:Y:S01]  /*5ce0*/  S2UR UR5, SR_CgaCtaId ;  /* 0x00000000000579c3 */ /* 0x000e620000008800 */
[----:B------:R-:W3:Y:S01]  /*5cf0*/  LDCU.U8 UR4, c[0x0][0x380] ;  /* 0x00007000ff0477ac */ /* 0x000ee20008000000 */
[----:B-----5:R-:W4:Y:S01]  /*5d00*/  S2R R17, SR_LANEID ;  /* 0x0000000000117919 */ /* 0x020f220000000000 */
[----:B---3--:R-:W-:-:S03]  /*5d10*/  UPRMT UR6, UR4, 0x8880, URZ ;  /* 0x0000888004067896 */ /* 0x008fc600080000ff */
[----:B------:R-:W-:Y:S02]  /*5d20*/  UMOV UR4, 0x400 ;  /* 0x0000040000047882 */ /* 0x000fe40000000000 */
[----:B-1----:R-:W-:-:S03]  /*5d30*/  ULEA UR5, UR5, UR4, 0x18 ;  /* 0x0000000405057291 */ /* 0x002fc6000f8ec0ff */
[----:B------:R-:W-:Y:S02]  /*5d40*/  UMOV UR4, UR6 ;  /* 0x0000000600047c82 */ /* 0x000fe40008000000 */
[----:B------:R-:W-:Y:S01]  /*5d50*/  UISETP.NE.AND UP0, UPT, UR4, URZ, UPT ;  /* 0x000000ff0400728c */ /* 0x000fe2000bf05270 */
[----:B0-----:R-:W-:-:S05]  /*5d60*/  SHF.R.U32.HI R16, RZ, 0x5, R0 ;  /* 0x00000005ff107819 */ /* 0x001fca0000011600 */
[----:B----4-:R-:W-:-:S05]  /*5d70*/  IMAD R16, R16, 0x220, R17 ;  /* 0x0000022010107824 */ /* 0x010fca00078e0211 */
[----:B------:R-:W-:-:S05]  /*5d80*/  LEA R16, R16, UR5, 0x2 ;  /* 0x0000000510107c11 */ /* 0x000fca000f8e10ff */
[----:B------:R-:W-:Y:S01]  /*5d90*/  IMAD R21, R17, 0x40, R16 ;  /* 0x0000004011157824 */ /* 0x000fe200078e0210 */
[----:B------:R-:W-:Y:S06]  /*5da0*/  BAR.SYNC.DEFER_BLOCKING 0x0 ;  /* 0x0000000000007b1d */ /* 0x000fec0000010000 */
[----:B------:R-:W-:Y:S05]  /*5db0*/  BRA.U !UP0, `(.L_x_162) ;  /* 0x0000000108f87547 */ /* 0x000fea000b800000 */
[----:B------:R-:W-:Y:S01]  /*5dc0*/  STS [R21], R5 ;  /* 0x0000000515007388 */ /* 0x000fe20000000800 */
[----:B------:R-:W0:Y:S01]  /*5dd0*/  LDCU.64 UR4, c[0x0][0x398] ;  /* 0x00007300ff0477ac */ /* 0x000e220008000a00 */
[C---:B------:R-:W-:Y:S02]  /*5de0*/  LOP3.LUT R2, R0.reuse, 0x3e0, RZ, 0xc0, !PT ;  /* 0x000003e000027812 */ /* 0x040fe400078ec0ff */
[----:B------:R-:W-:Y:S01]  /*5df0*/  STS [R21+0x4], R4 ;  /* 0x0000040415007388 */ /* 0x000fe20000000800 */
[----:B------:R-:W-:Y:S02]  /*5e00*/  LOP3.LUT R3, R0, 0x1f, RZ, 0xc0, !PT ;  /* 0x0000001f00037812 */ /* 0x000fe400078ec0ff */
[----:B------:R-:W-:Y:S01]  /*5e10*/  IMAD R2, R2, 0x11, RZ ;  /* 0x0000001102027824 */ /* 0x000fe200078e02ff */
        /* <DEDUP_REMOVED lines=12> */
[----:B------:R-:W-:Y:S04]  /*5ee0*/  STS [R21+0x38], R34 ;  /* 0x0000382215007388 */ /* 0x000fe80000000800 */
[----:B------:R-:W-:Y:S01]  /*5ef0*/  STS [R21+0x3c], R32 ;  /* 0x00003c2015007388 */ /* 0x000fe20000000800 */
[----:B-1----:R-:W-:-:S03]  /*5f00*/  IMAD.WIDE.U32 R18, R18, 0x1100, RZ ;  /* 0x0000110012127825 */ /* 0x002fc600078e00ff */
[----:B------:R-:W-:Y:S01]  /*5f10*/  STS [R21+0x40], R20 ;  /* 0x0000401415007388 */ /* 0x000fe20000000800 */
[----:B------:R-:W-:-:S03]  /*5f20*/  NOP ;  /* 0x0000000000007918 */ /* 0x000fc60000000000 */
[----:B------:R-:W1:Y:S01]  /*5f30*/  LDS R5, [R16] ;  /* 0x0000000010057984 */ /* 0x000e620000000800 */
[----:B------:R-:W-:-:S03]  /*5f40*/  IADD3 R0, P0, P1, R2, R18, R3 ;  /* 0x0000001202007210 */ /* 0x000fc6000791e003 */
[----:B------:R-:W3:Y:S01]  /*5f50*/  LDS R7, [R16+0x80] ;  /* 0x0000800010077984 */ /* 0x000ee20000000800 */
[----:B------:R-:W-:Y:S02]  /*5f60*/  IADD3.X R19, PT, PT, RZ, R19, RZ, P0, P1 ;  /* 0x00000013ff137210 */ /* 0x000fe400007e24ff */
[C---:B0-----:R-:W-:Y:S01]  /*5f70*/  LEA R2, P0, R0.reuse, UR4, 0x2 ;  /* 0x0000000400027c11 */ /* 0x041fe2000f8010ff */
[----:B------:R-:W0:Y:S03]  /*5f80*/  LDS R9, [R16+0x100] ;  /* 0x0001000010097984 */ /* 0x000e260000000800 */
[----:B------:R-:W-:Y:S01]  /*5f90*/  LEA.HI.X R3, R0, UR5, R19, 0x2, P0 ;  /* 0x0000000500037c11 */ /* 0x000fe200080f1413 */
[----:B------:R-:W4:Y:S04]  /*5fa0*/  LDS R11, [R16+0x180] ;  /* 0x00018000100b7984 */ /* 0x000f280000000800 */
[----:B------:R-:W5:Y:S04]  /*5fb0*/  LDS R13, [R16+0x200] ;  /* 0x00020000100d7984 */ /* 0x000f680000000800 */
[----:B------:R-:W2:Y:S04]  /*5fc0*/  LDS R15, [R16+0x280] ;  /* 0x00028000100f7984 */ /* 0x000ea80000000800 */
        /* <DEDUP_REMOVED lines=11> */
[----:B-1----:R-:W-:Y:S04]  /*6080*/  STG.E desc[UR8][R2.64], R5 ;  /* 0x0000000502007986 */ /* 0x002fe8000c101908 */
[----:B---3--:R-:W-:Y:S04]  /*6090*/  STG.E desc[UR8][R2.64+0x80], R7 ;  /* 0x0000800702007986 */ /* 0x008fe8000c101908 */
[----:B0-----:R-:W-:Y:S04]  /*60a0*/  STG.E desc[UR8][R2.64+0x100], R9 ;  /* 0x0001000902007986 */ /* 0x001fe8000c101908 */
[----:B----4-:R-:W-:Y:S04]  /*60b0*/  STG.E desc[UR8][R2.64+0x180], R11 ;  /* 0x0001800b02007986 */ /* 0x010fe8000c101908 */
[----:B-----5:R-:W-:Y:S04]  /*60c0*/  STG.E desc[UR8][R2.64+0x200], R13 ;  /* 0x0002000d02007986 */ /* 0x020fe8000c101908 */
[----:B--2---:R-:W-:Y:S04]  /*60d0*/  STG.E desc[UR8][R2.64+0x280], R15 ;  /* 0x0002800f02007986 */ /* 0x004fe8000c101908 */
        /* <DEDUP_REMOVED lines=12> */
.L_x_162:
[----:B------:R-:W-:Y:S01]  /*61a0*/  STS [R21], R5 ;  /* 0x0000000515007388 */ /* 0x000fe20000000800 */
[----:B------:R-:W0:Y:S03]  /*61b0*/  LDCU.64 UR4, c[0x0][0x3b0] ;  /* 0x00007600ff0477ac */ /* 0x000e260008000a00 */
[----:B------:R-:W-:Y:S04]  /*61c0*/  STS [R21+0x4], R4 ;  /* 0x0000040415007388 */ /* 0x000fe80000000800 */
[----:B------:R-:W-:Y:S04]  /*61d0*/  STS [R21+0x8], R7 ;  /* 0x0000080715007388 */ /* 0x000fe80000000800 */
[----:B------:R-:W-:Y:S04]  /*61e0*/  STS [R21+0xc], R6 ;  /* 0x00000c0615007388 */ /* 0x000fe80000000800 */
[----:B------:R-:W-:Y:S01]  /*61f0*/  STS [R21+0x10], R9 ;  /* 0x0000100915007388 */ /* 0x000fe20000000800 */
[----:B0-----:R-:W-:-:S03]  /*6200*/  IADD3 R2, P0, PT, R2, UR4, RZ ;  /* 0x0000000402027c10 */ /* 0x001fc6000ff1e0ff */
[----:B------:R-:W-:Y:S01]  /*6210*/  STS [R21+0x14], R8 ;  /* 0x0000140815007388 */ /* 0x000fe20000000800 */
[----:B------:R-:W-:-:S03]  /*6220*/  IADD3.X R3, PT, PT, R3, UR5, RZ, P0, !PT ;  /* 0x0000000503037c10 */ /* 0x000fc600087fe4ff */
        /* <DEDUP_REMOVED lines=12> */
[----:B------:R-:W0:Y:S04]  /*62f0*/  LDS R5, [R16] ;  /* 0x0000000010057984 */ /* 0x000e280000000800 */
[----:B------:R-:W1:Y:S04]  /*6300*/  LDS R7, [R16+0x80] ;  /* 0x0000800010077984 */ /* 0x000e680000000800 */
[----:B------:R-:W3:Y:S04]  /*6310*/  LDS R9, [R16+0x100] ;  /* 0x0001000010097984 */ /* 0x000ee80000000800 */
        /* <DEDUP_REMOVED lines=14> */
[----:B0-----:R-:W-:Y:S04]  /*6400*/  STG.E desc[UR8][R2.64], R5 ;  /* 0x0000000502007986 */ /* 0x001fe8000c101908 */
[----:B-1----:R-:W-:Y:S04]  /*6410*/  STG.E desc[UR8][R2.64+0x80], R7 ;  /* 0x0000800702007986 */ /* 0x002fe8000c101908 */
[----:B---3--:R-:W-:Y:S04]  /*6420*/  STG.E desc[UR8][R2.64+0x100], R9 ;  /* 0x0001000902007986 */ /* 0x008fe8000c101908 */
        /* <DEDUP_REMOVED lines=15> */
.L_x_123:
[----:B------:R-:W0:Y:S01]  /*6520*/  LDC.64 R2, c[0x0][0x388] ;  /* 0x0000e200ff027b82 */ /* 0x000e220000000a00 */
[----:B------:R-:W-:Y:S01]  /*6530*/  ACQBULK ;  /* 0x000000000000782e */ /* 0x000fe20000000000 */
[----:B------:R-:W1:Y:S06]  /*6540*/  S2R R19, SR_TID.X ;  /* 0x0000000000137919 */ /* 0x000e6c0000002100 */
[----:B------:R-:W2:Y:S01]  /*6550*/  LDC R4, c[0x0][0x3a8] ;  /* 0x0000ea00ff047b82 */ /* 0x000ea20000000800 */
[----:B0-----:R-:W-:-:S06]  /*6560*/  IMAD.WIDE.U32 R2, R18, 0x4400, R2 ;  /* 0x0000440012027825 */ /* 0x001fcc00078e0002 */
[----:B------:R0:W3:Y:S01]  /*6570*/  LDG.E R2, desc[UR8][R2.64] ;  /* 0x0000000802027981 */ /* 0x0000e2000c1e1900 */
[----:B------:R-:W-:Y:S01]  /*6580*/  IMAD.WIDE.U32 R10, R18, 0x1100, RZ ;  /* 0x00001100120a7825 */ /* 0x000fe200078e00ff */
[----:B-1----:R-:W-:-:S03]  /*6590*/  LOP3.LUT R0, R19, 0x1f, RZ, 0xc0, !PT ;  /* 0x0000001f13007812 */ /* 0x002fc600078ec0ff */
[----:B------:R-:W-:Y:S01]  /*65a0*/  IMAD.MOV R23, RZ, RZ, -R10 ;  /* 0x000000ffff177224 */ /* 0x000fe200078e0a0a */
[----:B------:R-:W-:-:S04]  /*65b0*/  LOP3.LUT R5, R19, 0x3e0, RZ, 0xc0, !PT ;  /* 0x000003e013057812 */ /* 0x000fc800078ec0ff */
[----:B--2---:R-:W-:Y:S01]  /*65c0*/  VIADDMNMX R23, R23, R4, 0x1100, PT ;  /* 0x0000110017177446 */ /* 0x004fe20003800104 */
[----:B------:R-:W-:-:S04]  /*65d0*/  IMAD R0, R5, 0x11, R0 ;  /* 0x0000001105007824 */ /* 0x000fc800078e0200 */
[C---:B------:R-:W-:Y:S01]  /*65e0*/  VIADD R4, R0.reuse, 0x20 ;  /* 0x0000002000047836 */ /* 0x040fe20000000000 */
[C---:B------:R-:W-:Y:S01]  /*65f0*/  ISETP.GE.AND P2, PT, R0.reuse, R23, PT ;  /* 0x000000170000720c */ /* 0x040fe20003f46270 */
[----:B------:R-:W-:-:S03]  /*6600*/  VIADD R6, R0, 0x60 ;  /* 0x0000006000067836 */ /* 0x000fc60000000000 */
[-C--:B------:R-:W-:Y:S01]  /*6610*/  ISETP.GE.AND P1, PT, R4, R23.reuse, PT ;  /* 0x000000170400720c */ /* 0x080fe20003f26270 */
[----:B------:R-:W-:Y:S01]  /*6620*/  VIADD R4, R0, 0x40 ;  /* 0x0000004000047836 */ /* 0x000fe20000000000 */
[----:B------:R-:W-:Y:S01]  /*6630*/  ISETP.GE.AND P4, PT, R6, R23, PT ;  /* 0x000000170600720c */ /* 0x000fe20003f86270 */
[----:B------:R-:W-:-:S03]  /*6640*/  VIADD R6, R0, 0x80 ;  /* 0x0000008000067836 */ /* 0x000fc60000000000 */
[-C--:B------:R-:W-:Y:S02]  /*6650*/  ISETP.GE.AND P0, PT, R4, R23.reuse, PT ;  /* 0x000000170400720c */ /* 0x080fe40003f06270 */
[----:B------:R-:W-:Y:S01]  /*6660*/  ISETP.GE.AND P5, PT, R6, R23, PT ;  /* 0x000000170600720c */ /* 0x000fe20003fa6270 */
[----:B------:R-:W1:Y:S01]  /*6670*/  @!P2 LDC.64 R14, c[0x0][0x388] ;  /* 0x0000e200ff0eab82 */ /* 0x000e620000000a00 */
[----:B0-----:R-:W-:-:S05]  /*6680*/  @!P2 IADD3 R3, P3, PT, R10, R0, RZ ;  /* 0x000000000a03a210 */ /* 0x001fca0007f7e0ff */
[----:B------:R-:W-:Y:S02]  /*6690*/  @!P2 IMAD.X R8, RZ, RZ, R11, P3 ;  /* 0x000000ffff08a224 */ /* 0x000fe400018e060b */
[----:B------:R-:W0:Y:S08]  /*66a0*/  @!P1 LDC.64 R4, c[0x0][0x388] ;  /* 0x0000e200ff049b82 */ /* 0x000e300000000a00 */
[----:B------:R-:W2:Y:S01]  /*66b0*/  @!P0 LDC.64 R12, c[0x0][0x388] ;  /* 0x0000e200ff0c8b82 */ /* 0x000ea20000000a00 */
[----:B-1----:R-:W-:-:S07]  /*66c0*/  @!P2 LEA R14, P3, R3, R14, 0x2 ;  /* 0x0000000e030ea211 */ /* 0x002fce00078610ff */
[----:B------:R-:W1:Y:S01]  /*66d0*/  @!P4 LDC.64 R6, c[0x0][0x388] ;  /* 0x0000e200ff06cb82 */ /* 0x000e620000000a00 */
[----:B------:R-:W-:Y:S01]  /*66e0*/  @!P2 LEA.HI.X R15, R3, R15, R8, 0x2, P3 ;  /* 0x0000000f030fa211 */ /* 0x000fe200018f1408 */
[----:B------:R-:W-:Y:S01]  /*66f0*/  VIADD R8, R0, 0xa0 ;  /* 0x000000a000087836 */ /* 0x000fe20000000000 */
[----:B------:R-:W-:Y:S01]  /*6700*/  @!P1 IADD3 R17, P3, PT, R10, R0, RZ ;  /* 0x000000000a119210 */ /* 0x000fe20007f7e0ff */
[----:B------:R-:W-:-:S04]  /*6710*/  VIADD R22, R0, 0xc0 ;  /* 0x000000c000167836 */ /* 0x000fc80000000000 */
[--C-:B------:R-:W-:Y:S01]  /*6720*/  @!P1 IMAD.X R20, RZ, RZ, R11.reuse, P3 ;  /* 0x000000ffff149224 */ /* 0x100fe200018e060b */
[C---:B0-----:R-:W-:Y:S02]  /*6730*/  @!P1 LEA R16, P3, R17.reuse, R4, 0x2 ;  /* 0x0000000411109211 */ /* 0x041fe400078610ff */
[----:B------:R-:W-:Y:S02]  /*6740*/  @!P0 IADD3 R21, P6, PT, R10, R0, RZ ;  /* 0x000000000a158210 */ /* 0x000fe40007fde0ff */
[----:B------:R-:W-:Y:S02]  /*6750*/  @!P1 LEA.HI.X R17, R17, R5, R20, 0x2, P3 ;  /* 0x0000000511119211 */ /* 0x000fe400018f1414 */
[----:B------:R-:W-:Y:S01]  /*6760*/  ISETP.GE.AND P3, PT, R22, R23, PT ;  /* 0x000000171600720c */ /* 0x000fe20003f66270 */
[----:B------:R-:W-:Y:S01]  /*6770*/  @!P0 IMAD.X R24, RZ, RZ, R11, P6 ;  /* 0x000000ffff188224 */ /* 0x000fe200030e060b */
[----:B--2---:R-:W-:-:S04]  /*6780*/  @!P0 LEA R20, P6, R21, R12, 0x2 ;  /* 0x0000000c15148211 */ /* 0x004fc800078c10ff */
[----:B------:R-:W-:Y:S01]  /*6790*/  @!P0 LEA.HI.X R21, R21, R13, R24, 0x2, P6 ;  /* 0x0000000d15158211 */ /* 0x000fe200030f1418 */
[C---:B------:R-:W-:Y:S02]  /*67a0*/  VIADD R22, R0.reuse, 0xe0 ;  /* 0x000000e000167836 */ /* 0x040fe40000000000 */
[----:B------:R-:W-:Y:S02]  /*67b0*/  VIADD R34, R0, 0x200 ;  /* 0x0000020000227836 */ /* 0x000fe40000000000 */
[----:B---3--:R-:W-:Y:S02]  /*67c0*/  IMAD.MOV.U32 R3, RZ, RZ, R2 ;  /* 0x000000ffff037224 */ /* 0x008fe400078e0002 */
[----:B------:R0:W2:Y:S01]  /*67d0*/  @!P2 LDG.E R2, desc[UR8][R14.64] ;  /* 0x000000080e02a981 */ /* 0x0000a2000c1e1900 */
[----:B------:R-:W-:Y:S02]  /*67e0*/  ISETP.GE.AND P2, PT, R8, R23, PT ;  /* 0x000000170800720c */ /* 0x000fe40003f46270 */
[----:B------:R-:W3:Y:S01]  /*67f0*/  @!P5 LDC.64 R8, c[0x0][0x388] ;  /* 0x0000e200ff08db82 */ /* 0x000ee20000000a00 */
[----:B------:R-:W-:-:S06]  /*6800*/  MOV R4, R3 ;  /* 0x0000000300047202 */ /* 0x000fcc0000000f00 */
[----:B------:R4:W2:Y:S01]  /*6810*/  @!P1 LDG.E R4, desc[UR8][R16.64+0x80] ;  /* 0x0000800810049981 */ /* 0x0008a2000c1e1900 */
[----:B------:R-:W-:Y:S01]  /*6820*/  @!P4 IADD3 R5, P1, PT, R10, R0, RZ ;  /* 0x000000000a05c210 */ /* 0x000fe20007f3e0ff */
[----:B------:R-:W-:Y:S02]  /*6830*/  IMAD.MOV.U32 R28, RZ, RZ, R3 ;  /* 0x000000ffff1c7224 */ /* 0x000fe400078e0003 */
[----:B0-----:R-:W0:Y:S02]  /*6840*/  @!P2 LDC.64 R14, c[0x0][0x388] ;  /* 0x0000e200ff0eab82 */ /* 0x001e240000000a00 */
[----:B------:R-:W-:Y:S01]  /*6850*/  @!P4 IMAD.X R24, RZ, RZ, R11, P1 ;  /* 0x000000ffff18c224 */ /* 0x000fe200008e060b */
[C---:B-1----:R-:W-:Y:S01]  /*6860*/  @!P4 LEA R12, P1, R5.reuse, R6, 0x2 ;  /* 0x00000006050cc211 */ /* 0x042fe200078210ff */
[----:B------:R1:W2:Y:S01]  /*6870*/  @!P0 LDG.E R28, desc[UR8][R20.64+0x100] ;  /* 0x00010008141c8981 */ /* 0x0002a2000c1e1900 */
[----:B------:R-:W-:Y:S01]  /*6880*/  ISETP.GE.AND P0, PT, R22, R23, PT ;  /* 0x000000171600720c */ /* 0x000fe20003f06270 */
[----:B----4-:R-:W-:Y:S01]  /*6890*/  VIADD R16, R0, 0x100 ;  /* 0x0000010000107836 */ /* 0x010fe20000000000 */
[----:B------:R-:W-:Y:S01]  /*68a0*/  @!P4 LEA.HI.X R13, R5, R7, R24, 0x2, P1 ;  /* 0x00000007050dc211 */ /* 0x000fe200008f1418 */
[--C-:B------:R-:W-:Y:S01]  /*68b0*/  IMAD.MOV.U32 R27, RZ, RZ, R3.reuse ;  /* 0x000000ffff1b7224 */ /* 0x100fe200078e0003 */
[----:B------:R-:W-:Y:S01]  /*68c0*/  @!P5 IADD3 R17, P6, PT, R10, R0, RZ ;  /* 0x000000000a11d210 */ /* 0x000fe20007fde0ff */
[----:B------:R-:W4:Y:S01]  /*68d0*/  @!P3 LDC.64 R6, c[0x0][0x388] ;  /* 0x0000e200ff06bb82 */ /* 0x000f220000000a00 */
[----:B------:R-:W-:Y:S01]  /*68e0*/  IMAD.MOV.U32 R26, RZ, RZ, R3 ;  /* 0x000000ffff1a7224 */ /* 0x000fe200078e0003 */
[----:B------:R-:W-:-:S02]  /*68f0*/  ISETP.GE.AND P1, PT, R16, R23, PT ;  /* 0x000000171000720c */ /* 0x000fc40003f26270 */
[----:B------:R-:W-:Y:S01]  /*6900*/  @!P5 IMAD.X R22, RZ, RZ, R11, P6 ;  /* 0x000000ffff16d224 */ /* 0x000fe200030e060b */
[C---:B---3--:R-:W-:Y:S01]  /*6910*/  @!P5 LEA R8, P6, R17.reuse, R8, 0x2 ;  /* 0x000000081108d211 */ /* 0x048fe200078c10ff */
[----:B------:R-:W-:Y:S01]  /*6920*/  VIADD R16, R0, 0x120 ;  /* 0x0000012000107836 */ /* 0x000fe20000000000 */
[----:B------:R3:W2:Y:S01]  /*6930*/  @!P4 LDG.E R27, desc[UR8][R12.64+0x180] ;  /* 0x000180080c1bc981 */ /* 0x0006a2000c1e1900 */
[----:B------:R-:W4:Y:S01]  /*6940*/  @!P0 LDC.64 R30, c[0x0][0x388] ;  /* 0x0000e200ff1e8b82 */ /* 0x000f220000000a00 */
[----:B------:R-:W-:Y:S02]  /*6950*/  @!P5 LEA.HI.X R9, R17, R9, R22, 0x2, P6 ;  /* 0x000000091109d211 */ /* 0x000fe400030f1416 */
[----:B------:R-:W-:-:S03]  /*6960*/  @!P2 IADD3 R5, P4, PT, R10, R0, RZ ;  /* 0x000000000a05a210 */ /* 0x000fc60007f9e0ff */
[----:B------:R4:W2:Y:S01]  /*6970*/  @!P5 LDG.E R26, desc[UR8][R8.64+0x200] ;  /* 0x00020008081ad981 */ /* 0x0008a2000c1e1900 */
[----:B------:R-:W-:Y:S01]  /*6980*/  ISETP.GE.AND P5, PT, R16, R23, PT ;  /* 0x000000171000720c */ /* 0x000fe20003fa6270 */
[----:B------:R-:W4:Y:S01]  /*6990*/  @!P1 LDC.64 R24, c[0x0][0x388] ;  /* 0x0000e200ff189b82 */ /* 0x000f220000000a00 */
[----:B------:R-:W-:Y:S01]  /*69a0*/  @!P3 IADD3 R17, P6, PT, R10, R0, RZ ;  /* 0x000000000a11b210 */ /* 0x000fe20007fde0ff */
[--C-:B-1----:R-:W-:Y:S01]  /*69b0*/  @!P2 IMAD.X R20, RZ, RZ, R11.reuse, P4 ;  /* 0x000000ffff14a224 */ /* 0x102fe200020e060b */
[C---:B0-----:R-:W-:Y:S01]  /*69c0*/  @!P2 LEA R14, P4, R5.reuse, R14, 0x2 ;  /* 0x0000000e050ea211 */ /* 0x041fe200078810ff */
[----:B------:R-:W-:Y:S02]  /*69d0*/  VIADD R16, R0, 0x140 ;  /* 0x0000014000107836 */ /* 0x000fe40000000000 */
[----:B---3--:R-:W-:Y:S01]  /*69e0*/  @!P3 IMAD.X R12, RZ, RZ, R11, P6 ;  /* 0x000000ffff0cb224 */ /* 0x008fe200030e060b */
[----:B------:R-:W-:Y:S02]  /*69f0*/  @!P2 LEA.HI.X R15, R5, R15, R20, 0x2, P4 ;  /* 0x0000000f050fa211 */ /* 0x000fe400020f1414 */
[----:B----4-:R-:W-:-:S02]  /*6a00*/  @!P3 LEA R6, P6, R17, R6, 0x2 ;  /* 0x000000061106b211 */ /* 0x010fc400078c10ff */
[----:B------:R-:W-:Y:S01]  /*6a10*/  ISETP.GE.AND P4, PT, R16, R23, PT ;  /* 0x000000171000720c */ /* 0x000fe20003f86270 */
[--C-:B------:R-:W-:Y:S01]  /*6a20*/  IMAD.MOV.U32 R22, RZ, RZ, R3.reuse ;  /* 0x000000ffff167224 */ /* 0x100fe200078e0003 */
[----:B------:R-:W-:Y:S02]  /*6a30*/  @!P3 LEA.HI.X R7, R17, R7, R12, 0x2, P6 ;  /* 0x000000071107b211 */ /* 0x000fe400030f140c */
[----:B------:R-:W0:Y:S01]  /*6a40*/  @!P5 LDC.64 R16, c[0x0][0x388] ;  /* 0x0000e200ff10db82 */ /* 0x000e220000000a00 */
[----:B------:R-:W-:Y:S02]  /*6a50*/  IMAD.MOV.U32 R9, RZ, RZ, R3 ;  /* 0x000000ffff097224 */ /* 0x000fe400078e0003 */
[----:B------:R-:W3:Y:S01]  /*6a60*/  @!P2 LDG.E R22, desc[UR8][R14.64+0x280] ;  /* 0x000280080e16a981 */ /* 0x000ee2000c1e1900 */
[-C--:B------:R-:W-:Y:S01]  /*6a70*/  @!P0 IADD3 R5, P2, PT, R10, R0.reuse, RZ ;  /* 0x000000000a058210 */ /* 0x080fe20007f5e0ff */
[----:B------:R-:W-:Y:S01]  /*6a80*/  VIADD R8, R0, 0x160 ;  /* 0x0000016000087836 */ /* 0x000fe20000000000 */
[----:B------:R-:W-:Y:S01]  /*6a90*/  @!P1 IADD3 R21, P6, PT, R10, R0, RZ ;  /* 0x000000000a159210 */ /* 0x000fe20007fde0ff */
[----:B------:R1:W4:Y:S02]  /*6aa0*/  @!P3 LDG.E R9, desc[UR8][R6.64+0x300] ;  /* 0x000300080609b981 */ /* 0x000324000c1e1900 */
[----:B------:R-:W0:Y:S01]  /*6ab0*/  @!P4 LDC.64 R12, c[0x0][0x388] ;  /* 0x0000e200ff0ccb82 */ /* 0x000e220000000a00 */
[----:B------:R-:W-:Y:S01]  /*6ac0*/  @!P0 IMAD.X R20, RZ, RZ, R11, P2 ;  /* 0x000000ffff148224 */ /* 0x000fe200010e060b */
[----:B------:R-:W-:-:S02]  /*6ad0*/  @!P0 LEA R30, P3, R5, R30, 0x2 ;  /* 0x0000001e051e8211 */ /* 0x000fc400078610ff */
[----:B------:R-:W-:Y:S02]  /*6ae0*/  ISETP.GE.AND P2, PT, R8, R23, PT ;  /* 0x000000170800720c */ /* 0x000fe40003f46270 */
[----:B------:R-:W-:Y:S01]  /*6af0*/  @!P0 LEA.HI.X R31, R5, R31, R20, 0x2, P3 ;  /* 0x0000001f051f8211 */ /* 0x000fe200018f1414 */
[----:B------:R-:W-:Y:S01]  /*6b00*/  @!P1 IMAD.X R20, RZ, RZ, R11, P6 ;  /* 0x000000ffff149224 */ /* 0x000fe200030e060b */
[C---:B------:R-:W-:Y:S02]  /*6b10*/  @!P1 LEA R24, P3, R21.reuse, R24, 0x2 ;  /* 0x0000001815189211 */ /* 0x040fe400078610ff */
[----:B------:R-:W-:Y:S01]  /*6b20*/  @!P5 IADD3 R5, P6, PT, R10, R0, RZ ;  /* 0x000000000a05d210 */ /* 0x000fe20007fde0ff */
[--C-:B------:R-:W-:Y:S01]  /*6b30*/  IMAD.MOV.U32 R8, RZ, RZ, R3.reuse ;  /* 0x000000ffff087224 */ /* 0x100fe200078e0003 */
[----:B------:R-:W-:Y:S01]  /*6b40*/  @!P1 LEA.HI.X R25, R21, R25, R20, 0x2, P3 ;  /* 0x0000001915199211 */ /* 0x000fe200018f1414 */
[----:B-1----:R-:W-:Y:S01]  /*6b50*/  IMAD.MOV.U32 R7, RZ, RZ, R3 ;  /* 0x000000ffff077224 */ /* 0x002fe200078e0003 */
[----:B------:R-:W-:Y:S01]  /*6b60*/  IADD3 R14, PT, PT, R0, 0x180, RZ ;  /* 0x00000180000e7810 */ /* 0x000fe20007ffe0ff */
[----:B------:R-:W-:Y:S01]  /*6b70*/  @!P5 IMAD.X R6, RZ, RZ, R11, P6 ;  /* 0x000000ffff06d224 */ /* 0x000fe200030e060b */
[----:B0-----:R-:W-:Y:S01]  /*6b80*/  @!P5 LEA R20, P3, R5, R16, 0x2 ;  /* 0x000000100514d211 */ /* 0x001fe200078610ff */
[----:B------:R0:W4:Y:S01]  /*6b90*/  @!P0 LDG.E R8, desc[UR8][R30.64+0x380] ;  /* 0x000380081e088981 */ /* 0x000122000c1e1900 */
[----:B------:R-:W-:-:S02]  /*6ba0*/  ISETP.GE.AND P0, PT, R14, R23, PT ;  /* 0x000000170e00720c */ /* 0x000fc40003f06270 */
[----:B------:R-:W-:Y:S01]  /*6bb0*/  @!P5 LEA.HI.X R21, R5, R17, R6, 0x2, P3 ;  /* 0x000000110515d211 */ /* 0x000fe200018f1406 */
[----:B------:R1:W4:Y:S01]  /*6bc0*/  @!P1 LDG.E R7, desc[UR8][R24.64+0x400] ;  /* 0x0004000818079981 */ /* 0x000322000c1e1900 */
[----:B------:R-:W-:Y:S01]  /*6bd0*/  @!P4 IADD3 R29, P1, PT, R10, R0, RZ ;  /* 0x000000000a1dc210 */ /* 0x000fe20007f3e0ff */
[----:B------:R-:W1:Y:S01]  /*6be0*/  @!P2 LDC.64 R14, c[0x0][0x388] ;  /* 0x0000e200ff0eab82 */ /* 0x000e620000000a00 */
[----:B------:R-:W-:Y:S02]  /*6bf0*/  VIADD R6, R0, 0x1a0 ;  /* 0x000001a000067836 */ /* 0x000fe40000000000 */
[----:B------:R-:W-:Y:S01]  /*6c00*/  @!P4 LEA R16, P6, R29, R12, 0x2 ;  /* 0x0000000c1d10c211 */ /* 0x000fe200078c10ff */
[----:B------:R-:W-:Y:S02]  /*6c10*/  @!P4 IMAD.X R32, RZ, RZ, R11, P1 ;  /* 0x000000ffff20c224 */ /* 0x000fe400008e060b */
[----:B------:R-:W-:Y:S01]  /*6c20*/  ISETP.GE.AND P3, PT, R6, R23, PT ;  /* 0x000000170600720c */ /* 0x000fe20003f66270 */
[----:B------:R-:W-:-:S02]  /*6c30*/  IMAD.MOV.U32 R5, RZ, RZ, R3 ;  /* 0x000000ffff057224 */ /* 0x000fc400078e0003 */
[----:B------:R-:W-:Y:S01]  /*6c40*/  @!P4 LEA.HI.X R17, R29, R13, R32, 0x2, P6 ;  /* 0x0000000d1d11c211 */ /* 0x000fe200030f1420 */
[----:B0-----:R-:W-:Y:S01]  /*6c50*/  VIADD R30, R0, 0x1c0 ;  /* 0x000001c0001e7836 */ /* 0x001fe20000000000 */
[----:B------:R-:W0:Y:S01]  /*6c60*/  @!P0 LDC.64 R12, c[0x0][0x388] ;  /* 0x0000e200ff0c8b82 */ /* 0x000e220000000a00 */
[----:B------:R-:W-:Y:S02]  /*6c70*/  IMAD.MOV.U32 R6, RZ, RZ, R3 ;  /* 0x000000ffff067224 */ /* 0x000fe400078e0003 */
[----:B------:R0:W4:Y:S01]  /*6c80*/  @!P4 LDG.E R5, desc[UR8][R16.64+0x500] ;  /* 0x000500081005c981 */ /* 0x000122000c1e1900 */
[----:B------:R-:W-:Y:S01]  /*6c90*/  @!P2 IADD3 R29, P4, PT, R10, R0, RZ ;  /* 0x000000000a1da210 */ /* 0x000fe20007f9e0ff */
[----:B------:R-:W-:Y:S01]  /*6ca0*/  VIADD R32, R0, 0x1e0 ;  /* 0x000001e000207836 */ /* 0x000fe20000000000 */
[-C--:B------:R-:W-:Y:S01]  /*6cb0*/  ISETP.GE.AND P1, PT, R30, R23.reuse, PT ;  /* 0x000000171e00720c */ /* 0x080fe20003f26270 */
[----:B------:R0:W4:Y:S01]  /*6cc0*/  @!P5 LDG.E R6, desc[UR8][R20.64+0x480] ;  /* 0x000480081406d981 */ /* 0x000122000c1e1900 */
[----:B-1----:R-:W1:Y:S01]  /*6cd0*/  @!P3 LDC.64 R24, c[0x0][0x388] ;  /* 0x0000e200ff18bb82 */ /* 0x002e620000000a00 */
[----:B------:R-:W-:Y:S01]  /*6ce0*/  @!P2 IMAD.X R36, RZ, RZ, R11, P4 ;  /* 0x000000ffff24a224 */ /* 0x000fe200020e060b */
[----:B------:R-:W-:-:S02]  /*6cf0*/  ISETP.GE.AND P4, PT, R32, R23, PT ;  /* 0x000000172000720c */ /* 0x000fc40003f86270 */
[----:B------:R-:W-:Y:S02]  /*6d00*/  ISETP.GE.AND P5, PT, R34, R23, PT ;  /* 0x000000172200720c */ /* 0x000fe40003fa6270 */
[----:B------:R-:W-:-:S04]  /*6d10*/  @!P2 LEA R30, P6, R29, R14, 0x2 ;  /* 0x0000000e1d1ea211 */ /* 0x000fc800078c10ff */
[----:B------:R-:W-:Y:S01]  /*6d20*/  @!P2 LEA.HI.X R31, R29, R15, R36, 0x2, P6 ;  /* 0x0000000f1d1fa211 */ /* 0x000fe200030f1424 */
[----:B------:R-:W-:Y:S01]  /*6d30*/  IMAD.MOV.U32 R29, RZ, RZ, R3 ;  /* 0x000000ffff1d7224 */ /* 0x000fe200078e0003 */
[----:B0-----:R-:W0:Y:S01]  /*6d40*/  @!P1 LDC.64 R16, c[0x0][0x388] ;  /* 0x0000e200ff109b82 */ /* 0x001e220000000a00 */
[----:B------:R-:W-:-:S04]  /*6d50*/  @!P0 IADD3 R33, P6, PT, R10, R0, RZ ;  /* 0x000000000a218210 */ /* 0x000fc80007fde0ff */
[----:B------:R1:W4:Y:S01]  /*6d60*/  @!P2 LDG.E R29, desc[UR8][R30.64+0x580] ;  /* 0x000580081e1da981 */ /* 0x000322000c1e1900 */
[----:B------:R-:W-:Y:S02]  /*6d70*/  @!P0 IMAD.X R34, RZ, RZ, R11, P6 ;  /* 0x000000ffff228224 */ /* 0x000fe400030e060b */
[----:B------:R-:W0:Y:S01]  /*6d80*/  @!P4 LDC.64 R14, c[0x0][0x388] ;  /* 0x0000e200ff0ecb82 */ /* 0x000e220000000a00 */
[----:B------:R-:W-:Y:S02]  /*6d90*/  @!P3 IADD3 R32, P2, PT, R10, R0, RZ ;  /* 0x000000000a20b210 */ /* 0x000fe40007f5e0ff */
[----:B------:R-:W-:-:S05]  /*6da0*/  @!P0 LEA R12, P6, R33, R12, 0x2 ;  /* 0x0000000c210c8211 */ /* 0x000fca00078c10ff */
[----:B------:R-:W0:Y:S01]  /*6db0*/  @!P5 LDC.64 R20, c[0x0][0x388] ;  /* 0x0000e200ff14db82 */ /* 0x000e220000000a00 */
[----:B------:R-:W-:Y:S01]  /*6dc0*/  @!P0 LEA.HI.X R13, R33, R13, R34, 0x2, P6 ;  /* 0x0000000d210d8211 */ /* 0x000fe200030f1422 */
[----:B-1----:R-:W-:Y:S02]  /*6dd0*/  IMAD.MOV.U32 R30, RZ, RZ, R3 ;  /* 0x000000ffff1e7224 */ /* 0x002fe400078e0003 */
[----:B------:R-:W-:Y:S01]  /*6de0*/  @!P3 IMAD.X R33, RZ, RZ, R11, P2 ;  /* 0x000000ffff21b224 */ /* 0x000fe200010e060b */
[C---:B------:R-:W-:Y:S01]  /*6df0*/  @!P3 LEA R24, P2, R32.reuse, R24, 0x2 ;  /* 0x000000182018b211 */ /* 0x040fe200078410ff */
[----:B------:R-:W-:Y:S02]  /*6e00*/  IMAD.MOV.U32 R31, RZ, RZ, R3 ;  /* 0x000000ffff1f7224 */ /* 0x000fe400078e0003 */
[----:B------:R1:W4:Y:S01]  /*6e10*/  @!P0 LDG.E R30, desc[UR8][R12.64+0x600] ;  /* 0x000600080c1e8981 */ /* 0x000322000c1e1900 */
[----:B------:R-:W-:Y:S02]  /*6e20*/  @!P3 LEA.HI.X R25, R32, R25, R33, 0x2, P2 ;  /* 0x000000192019b211 */ /* 0x000fe400010f1421 */
[----:B------:R-:W-:-:S02]  /*6e30*/  @!P1 IADD3 R33, P0, PT, R10, R0, RZ ;  /* 0x000000000a219210 */ /* 0x000fc40007f1e0ff */
[C---:B------:R-:W-:Y:S01]  /*6e40*/  @!P4 IADD3 R32, P2, PT, R10.reuse, R0, RZ ;  /* 0x000000000a20c210 */ /* 0x040fe20007f5e0ff */
[----:B------:R1:W4:Y:S02]  /*6e50*/  @!P3 LDG.E R31, desc[UR8][R24.64+0x680] ;  /* 0x00068008181fb981 */ /* 0x000324000c1e1900 */
[--C-:B------:R-:W-:Y:S01]  /*6e60*/  @!P1 IMAD.X R36, RZ, RZ, R11.reuse, P0 ;  /* 0x000000ffff249224 */ /* 0x100fe200000e060b */
[C---:B0-----:R-:W-:Y:S02]  /*6e70*/  @!P1 LEA R16, P0, R33.reuse, R16, 0x2 ;  /* 0x0000001021109211 */ /* 0x041fe400078010ff */
[----:B------:R-:W-:Y:S01]  /*6e80*/  @!P5 IADD3 R10, P3, PT, R10, R0, RZ ;  /* 0x000000000a0ad210 */ /* 0x000fe20007f7e0ff */
[----:B------:R-:W-:Y:S01]  /*6e90*/  @!P4 IMAD.X R34, RZ, RZ, R11, P2 ;  /* 0x000000ffff22c224 */ /* 0x000fe200010e060b */
[----:B------:R-:W-:Y:S02]  /*6ea0*/  @!P1 LEA.HI.X R17, R33, R17, R36, 0x2, P0 ;  /* 0x0000001121119211 */ /* 0x000fe400000f1424 */
[----:B------:R-:W-:-:S02]  /*6eb0*/  @!P5 IADD3.X R11, PT, PT, RZ, R11, RZ, P3, !PT ;  /* 0x0000000bff0bd210 */ /* 0x000fc40001ffe4ff */
[----:B------:R-:W-:Y:S02]  /*6ec0*/  @!P4 LEA R14, P2, R32, R14, 0x2 ;  /* 0x0000000e200ec211 */ /* 0x000fe400078410ff */
[----:B------:R-:W-:Y:S01]  /*6ed0*/  @!P5 LEA R20, P0, R10, R20, 0x2 ;  /* 0x000000140a14d211 */ /* 0x000fe200078010ff */
[--C-:B-1----:R-:W-:Y:S01]  /*6ee0*/  IMAD.MOV.U32 R12, RZ, RZ, R3.reuse ;  /* 0x000000ffff0c7224 */ /* 0x102fe200078e0003 */
[----:B------:R-:W-:Y:S01]  /*6ef0*/  @!P4 LEA.HI.X R15, R32, R15, R34, 0x2, P2 ;  /* 0x0000000f200fc211 */ /* 0x000fe200010f1422 */
[----:B------:R-:W-:Y:S01]  /*6f00*/  IMAD.MOV.U32 R13, RZ, RZ, R3 ;  /* 0x000000ffff0d7224 */ /* 0x000fe200078e0003 */
[----:B------:R-:W-:-:S03]  /*6f10*/  @!P5 LEA.HI.X R21, R10, R21, R11, 0x2, P0 ;  /* 0x000000150a15d211 */ /* 0x000fc600000f140b */
[----:B------:R-:W4:Y:S04]  /*6f20*/  @!P1 LDG.E R12, desc[UR8][R16.64+0x700] ;  /* 0x00070008100c9981 */ /* 0x000f28000c1e1900 */
[----:B------:R-:W4:Y:S04]  /*6f30*/  @!P4 LDG.E R13, desc[UR8][R14.64+0x780] ;  /* 0x000780080e0dc981 */ /* 0x000f28000c1e1900 */
[----:B------:R0:W4:Y:S01]  /*6f40*/  @!P5 LDG.E R3, desc[UR8][R20.64+0x800] ;  /* 0x000800081403d981 */ /* 0x000122000c1e1900 */
[----:B------:R-:W1:Y:S01]  /*6f50*/  S2R R10, SR_LANEID ;  /* 0x00000000000a7919 */ /* 0x000e620000000000 */
[----:B------:R-:W0:Y:S01]  /*6f60*/  S2UR UR5, SR_CgaCtaId ;  /* 0x00000000000579c3 */ /* 0x000e220000008800 */
[----:B------:R-:W-:Y:S01]  /*6f70*/  SHF.R.U32.HI R11, RZ, 0x5, R19 ;  /* 0x00000005ff0b7819 */ /* 0x000fe20000011613 */
[----:B------:R-:W-:-:S02]  /*6f80*/  UMOV UR4, 0x400 ;  /* 0x0000040000047882 */ /* 0x000fc40000000000 */
[----:B0-----:R-:W-:Y:S02]  /*6f90*/  ULEA UR4, UR5, UR4, 0x18 ;  /* 0x0000000405047291 */ /* 0x001fe4000f8ec0ff */
[----:B-1----:R-:W-:-:S04]  /*6fa0*/  IMAD R11, R11, 0x220, R10 ;  /* 0x000002200b0b7824 */ /* 0x002fc800078e020a */
[----:B------:R-:W-:Y:S01]  /*6fb0*/  IMAD R10, R10, 0x10, R11 ;  /* 0x000000100a0a7824 */ /* 0x000fe200078e020b */
[----:B------:R-:W-:-:S04]  /*6fc0*/  LEA R25, R11, UR4, 0x2 ;  /* 0x000000040b197c11 */ /* 0x000fc8000f8e10ff */
[----:B------:R-:W-:Y:S01]  /*6fd0*/  LEA R21, R10, UR4, 0x2 ;  /* 0x000000040a157c11 */ /* 0x000fe2000f8e10ff */
[----:B--2---:R-:W-:Y:S04]  /*6fe0*/  STS [R25], R2 ;  /* 0x0000000219007388 */ /* 0x004fe80000000800 */
[----:B------:R-:W-:Y:S04]  /*6ff0*/  STS [R25+0x80], R4 ;  /* 0x0000800419007388 */ /* 0x000fe80000000800 */
[----:B------:R-:W-:Y:S04]  /*7000*/  STS [R25+0x100], R28 ;  /* 0x0001001c19007388 */ /* 0x000fe80000000800 */
[----:B------:R-:W-:Y:S04]  /*7010*/  STS [R25+0x180], R27 ;  /* 0x0001801b19007388 */ /* 0x000fe80000000800 */
[----:B------:R-:W-:Y:S04]  /*7020*/  STS [R25+0x200], R26 ;  /* 0x0002001a19007388 */ /* 0x000fe80000000800 */
[----:B---3--:R-:W-:Y:S04]  /*7030*/  STS [R25+0x280], R22 ;  /* 0x0002801619007388 */ /* 0x008fe80000000800 */
[----:B----4-:R-:W-:Y:S04]  /*7040*/  STS [R25+0x300], R9 ;  /* 0x0003000919007388 */ /* 0x010fe80000000800 */
        /* <DEDUP_REMOVED lines=12> */
[----:B------:R1:W2:Y:S04]  /*7110*/  LDS R4, [R21+0x4] ;  /* 0x0000040015047984 */ /* 0x0002a80000000800 */
[----:B------:R1:W3:Y:S04]  /*7120*/  LDS R45, [R21+0x8] ;  /* 0x00000800152d7984 */ /* 0x0002e80000000800 */
[----:B------:R1:W4:Y:S04]  /*7130*/  LDS R11, [R21+0xc] ;  /* 0x00000c00150b7984 */ /* 0x0003280000000800 */
[----:B------:R1:W0:Y:S04]  /*7140*/  LDS R43, [R21+0x10] ;  /* 0x00001000152b7984 */ /* 0x0002280000000800 */
        /* <DEDUP_REMOVED lines=11> */
[----:B------:R1:W0:Y:S01]  /*7200*/  LDS R12, [R21+0x40] ;  /* 0x00004000150c7984 */ /* 0x0002220000000800 */
[----:B------:R-:W-:Y:S08]  /*7210*/  BAR.SYNC.DEFER_BLOCKING 0x0 ;  /* 0x0000000000007b1d */ /* 0x000ff00000010000 */
[----:B------:R-:W2:Y:S08]  /*7220*/  LDC.64 R16, c[0x4][0x10] ;  /* 0x01000400ff107b82 */ /* 0x000eb00000000a00 */
[----:B------:R-:W-:Y:S01]  /*7230*/  PREEXIT ;  /* 0x000000000000782d */ /* 0x000fe20000000000 */
[----:B--2---:R-:W5:Y:S01]  /*7240*/  LDG.E.64 R16, desc[UR8][R16.64] ;  /* 0x0000000810107981 */ /* 0x004f62000c1e1b00 */
[----:B------:R-:W-:Y:S01]  /*7250*/  IMAD R14, R19, 0x11, RZ ;  /* 0x00000011130e7824 */ /* 0x000fe200078e02ff */
[----:B------:R-:W-:Y:S01]  /*7260*/  BSSY.RECONVERGENT B0, `(.L_x_163) ;  /* 0x0000019000007945 */ /* 0x000fe20003800200 */
[----:B0-----:R-:W-:-:S02]  /*7270*/  IMAD.MOV.U32 R28, RZ, RZ, R15 ;  /* 0x000000ffff1c7224 */ /* 0x001fc400078e000f */
[C---:B------:R-:W-:Y:S02]  /*7280*/  VIADD R2, R14.reuse, 0x1 ;  /* 0x000000010e027836 */ /* 0x040fe40000000000 */
[C---:B------:R-:W-:Y:S02]  /*7290*/  VIADD R6, R14.reuse, 0x2 ;  /* 0x000000020e067836 */ /* 0x040fe40000000000 */
[----:B------:R-:W-:Y:S01]  /*72a0*/  VIADD R8, R14, 0x3 ;  /* 0x000000030e087836 */ /* 0x000fe20000000000 */
[-C--:B------:R-:W-:Y:S01]  /*72b0*/  ISETP.GE.U32.AND P6, PT, R2, R23.reuse, PT ;  /* 0x000000170200720c */ /* 0x080fe20003fc6070 */
        /* <DEDUP_REMOVED lines=8> */
[----:B------:R-:W-:Y:S01]  /*7340*/  IMAD.MOV.U32 R13, RZ, RZ, R15 ;  /* 0x000000ffff0d7224 */ /* 0x000fe200078e000f */
[----:B------:R-:W-:-:S02]  /*7350*/  ISETP.GE.U32.AND P4, PT, R8, R23, PT ;  /* 0x000000170800720c */ /* 0x000fc40003f86070 */
[----:B------:R-:W-:Y:S01]  /*7360*/  ISETP.GE.U32.AND P5, PT, R10, R23, PT ;  /* 0x000000170a00720c */ /* 0x000fe20003fa6070 */
[----:B-1-34-:R-:W-:-:S12]  /*7370*/  @P6 BRA `(.L_x_164) ;  /* 0x00000000001c6947 */ /* 0x01afd80003800000 */
[----:B-----5:R-:W-:-:S04]  /*7380*/  IMAD.WIDE R24, R15, 0x8, R16 ;  /* 0x000000080f187825 */ /* 0x020fc800078e0210 */
[----:B------:R-:W-:Y:S02]  /*7390*/  IMAD.WIDE R2, R4, 0x8, R16 ;  /* 0x0000000804027825 */ /* 0x000fe400078e0210 */
[----:B------:R-:W2:Y:S04]  /*73a0*/  LD.E.64 R24, desc[UR8][R24.64] ;  /* 0x0000000818187980 */ /* 0x000ea8000c101b00 */
[----:B------:R-:W2:Y:S01]  /*73b0*/  LD.E.64 R2, desc[UR8][R2.64] ;  /* 0x0000000802027980 */ /* 0x000ea2000c101b00 */
[----:B------:R-:W-:Y:S01]  /*73c0*/  IMAD.MOV.U32 R28, RZ, RZ, R4 ;  /* 0x000000ffff1c7224 */ /* 0x000fe200078e0004 */
[----:B--2---:R-:W-:-:S14]  /*73d0*/  DSETP.GEU.AND P6, PT, R24, R2, PT ;  /* 0x000000021800722a */ /* 0x004fdc0003fce000 */
[----:B------:R-:W-:-:S07]  /*73e0*/  @!P6 IMAD.MOV.U32 R13, RZ, RZ, R4 ;  /* 0x000000ffff0de224 */ /* 0x000fce00078e0004 */
.L_x_164:
[----:B------:R-:W-:Y:S05]  /*73f0*/  BSYNC.RECONVERGENT B0 ;  /* 0x0000000000007941 */ /* 0x000fea0003800200 */
.L_x_163:
[----:B------:R-:W-:Y:S01]  /*7400*/  BSSY.RECONVERGENT B0, `(.L_x_165) ;  /* 0x000000a000007945 */ /* 0x000fe20003800200 */
[----:B------:R-:W-:-:S03]  /*7410*/  IMAD.MOV.U32 R20, RZ, RZ, R13 ;  /* 0x000000ffff147224 */ /* 0x000fc600078e000d */
[----:B------:R-:W-:Y:S05]  /*7420*/  @P0 BRA `(.L_x_166) ;  /* 0x00000000001c0947 */ /* 0x000fea0003800000 */
[----:B-----5:R-:W-:-:S04]  /*7430*/  IMAD.WIDE R24, R13, 0x8, R16 ;  /* 0x000000080d187825 */ /* 0x020fc800078e0210 */
[----:B------:R-:W-:Y:S02]  /*7440*/  IMAD.WIDE R2, R45, 0x8, R16 ;  /* 0x000000082d027825 */ /* 0x000fe400078e0210 */
[----:B------:R-:W2:Y:S04]  /*7450*/  LD.E.64 R24, desc[UR8][R24.64] ;  /* 0x0000000818187980 */ /* 0x000ea8000c101b00 */
[----:B------:R-:W2:Y:S01]  /*7460*/  LD.E.64 R2, desc[UR8][R2.64] ;  /* 0x0000000802027980 */ /* 0x000ea2000c101b00 */
[----:B------:R-:W-:Y:S01]  /*7470*/  IMAD.MOV.U32 R13, RZ, RZ, R45 ;  /* 0x000000ffff0d7224 */ /* 0x000fe200078e002d */
[----:B--2---:R-:W-:-:S14]  /*7480*/  DSETP.GEU.AND P0, PT, R24, R2, PT ;  /* 0x000000021800722a */ /* 0x004fdc0003f0e000 */
[----:B------:R-:W-:-:S07]  /*7490*/  @!P0 IMAD.MOV.U32 R20, RZ, RZ, R45 ;  /* 0x000000ffff148224 */ /* 0x000fce00078e002d */
.L_x_166:
[----:B------:R-:W-:Y:S05]  /*74a0*/  BSYNC.RECONVERGENT B0 ;  /* 0x0000000000007941 */ /* 0x000fea0003800200 */
.L_x_165:
[----:B------:R-:W-:Y:S01]  /*74b0*/  BSSY.RECONVERGENT B0, `(.L_x_167) ;  /* 0x000000a000007945 */ /* 0x000fe20003800200 */
[----:B------:R-:W-:-:S03]  /*74c0*/  IMAD.MOV.U32 R10, RZ, RZ, R20 ;  /* 0x000000ffff0a7224 */ /* 0x000fc600078e0014 */
[----:B------:R-:W-:Y:S05]  /*74d0*/  @P1 BRA `(.L_x_168) ;  /* 0x00000000001c1947 */ /* 0x000fea0003800000 */
[----:B-----5:R-:W-:-:S04]  /*74e0*/  IMAD.WIDE R24, R20, 0x8, R16 ;  /* 0x0000000814187825 */ /* 0x020fc800078e0210 */
[----:B------:R-:W-:Y:S02]  /*74f0*/  IMAD.WIDE R2, R11, 0x8, R16 ;  /* 0x000000080b027825 */ /* 0x000fe400078e0210 */
[----:B------:R-:W2:Y:S04]  /*7500*/  LD.E.64 R24, desc[UR8][R24.64] ;  /* 0x0000000818187980 */ /* 0x000ea8000c101b00 */
[----:B------:R-:W2:Y:S01]  /*7510*/  LD.E.64 R2, desc[UR8][R2.64] ;  /* 0x0000000802027980 */ /* 0x000ea2000c101b00 */
[----:B------:R-:W-:Y:S01]  /*7520*/  MOV R20, R11 ;  /* 0x0000000b00147202 */ /* 0x000fe20000000f00 */
[----:B--2---:R-:W-:-:S14]  /*7530*/  DSETP.GEU.AND P0, PT, R24, R2, PT ;  /* 0x000000021800722a */ /* 0x004fdc0003f0e000 */
[----:B------:R-:W-:-:S07]  /*7540*/  @!P0 IMAD.MOV.U32 R10, RZ, RZ, R11 ;  /* 0x000000ffff0a8224 */ /* 0x000fce00078e000b */
.L_x_168:
[----:B------:R-:W-:Y:S05]  /*7550*/  BSYNC.RECONVERGENT B0 ;  /* 0x0000000000007941 */ /* 0x000fea0003800200 */
.L_x_167:
        /* <DEDUP_REMOVED lines=10> */
.L_x_170:
[----:B------:R-:W-:Y:S05]  /*7600*/  BSYNC.RECONVERGENT B0 ;  /* 0x0000000000007941 */ /* 0x000fea0003800200 */
.L_x_169:
[C---:B------:R-:W-:Y:S01]  /*7610*/  VIADD R8, R14.reuse, 0xb ;  /* 0x0000000b0e087836 */ /* 0x040fe20000000000 */
[----:B------:R-:W-:Y:S01]  /*7620*/  BSSY.RECONVERGENT B0, `(.L_x_171) ;  /* 0x0000011000007945 */ /* 0x000fe20003800200 */
[C---:B------:R-:W-:Y:S02]  /*7630*/  VIADD R2, R14.reuse, 0x8 ;  /* 0x000000080e027836 */ /* 0x040fe40000000000 */
[----:B------:R-:W-:Y:S01]  /*7640*/  VIADD R4, R14, 0x9 ;  /* 0x000000090e047836 */ /* 0x000fe20000000000 */
[-C--:B------:R-:W-:Y:S01]  /*7650*/  ISETP.GE.U32.AND P2, PT, R8, R23.reuse, PT ;  /* 0x000000170800720c */ /* 0x080fe20003f46070 */
[----:B------:R-:W-:Y:S01]  /*7660*/  VIADD R6, R14, 0xa ;  /* 0x0000000a0e067836 */ /* 0x000fe20000000000 */
[-C--:B------:R-:W-:Y:S01]  /*7670*/  ISETP.GE.U32.AND P6, PT, R2, R23.reuse, PT ;  /* 0x000000170200720c */ /* 0x080fe20003fc6070 */
[----:B------:R-:W-:Y:S01]  /*7680*/  IMAD.MOV.U32 R8, RZ, RZ, R11 ;  /* 0x000000ffff087224 */ /* 0x000fe200078e000b */
[-C--:B------:R-:W-:Y:S02]  /*7690*/  ISETP.GE.U32.AND P0, PT, R4, R23.reuse, PT ;  /* 0x000000170400720c */ /* 0x080fe40003f06070 */
[----:B------:R-:W-:Y:S01]  /*76a0*/  ISETP.GE.U32.AND P1, PT, R6, R23, PT ;  /* 0x000000170600720c */ /* 0x000fe20003f26070 */
[----:B------:R-:W-:-:S12]  /*76b0*/  @P3 BRA `(.L_x_172) ;  /* 0x00000000001c3947 */ /* 0x000fd80003800000 */
[----:B-----5:R-:W-:-:S04]  /*76c0*/  IMAD.WIDE R24, R11, 0x8, R16 ;  /* 0x000000080b187825 */ /* 0x020fc800078e0210 */
[----:B------:R-:W-:Y:S02]  /*76d0*/  IMAD.WIDE R2, R9, 0x8, R16 ;  /* 0x0000000809027825 */ /* 0x000fe400078e0210 */
[----:B------:R-:W2:Y:S04]  /*76e0*/  LD.E.64 R24, desc[UR8][R24.64] ;  /* 0x0000000818187980 */ /* 0x000ea8000c101b00 */
[----:B------:R-:W2:Y:S01]  /*76f0*/  LD.E.64 R2, desc[UR8][R2.64] ;  /* 0x0000000802027980 */ /* 0x000ea2000c101b00 */
[----:B------:R-:W-:Y:S01]  /*7700*/  IMAD.MOV.U32 R11, RZ, RZ, R9 ;  /* 0x000000ffff0b7224 */ /* 0x000fe200078e0009 */
[----:B--2---:R-:W-:-:S14]  /*7710*/  DSETP.GEU.AND P3, PT, R24, R2, PT ;  /* 0x000000021800722a */ /* 0x004fdc0003f6e000 */
[----:B------:R-:W-:-:S07]  /*7720*/  @!P3 IMAD.MOV.U32 R8, RZ, RZ, R9 ;  /* 0x000000ffff08b224 */ /* 0x000fce00078e0009 */
.L_x_172:
[----:B------:R-:W-:Y:S05]  /*7730*/  BSYNC.RECONVERGENT B0 ;  /* 0x0000000000007941 */ /* 0x000fea0003800200 */
.L_x_171:
        /* <DEDUP_REMOVED lines=10> */
.L_x_174:
[----:B------:R-:W-:Y:S05]  /*77e0*/  BSYNC.RECONVERGENT B0 ;  /* 0x0000000000007941 */ /* 0x000fea0003800200 */
.L_x_173:
        /* <DEDUP_REMOVED lines=10> */
.L_x_176:
[----:B------:R-:W-:Y:S05]  /*7890*/  BSYNC.RECONVERGENT B0 ;  /* 0x0000000000007941 */ /* 0x000fea0003800200 */
.L_x_175:
        /* <DEDUP_REMOVED lines=10> */
.L_x_178:
[----:B------:R-:W-:Y:S05]  /*7940*/  BSYNC.RECONVERGENT B0 ;  /* 0x0000000000007941 */ /* 0x000fea0003800200 */
.L_x_177:
        /* <DEDUP_REMOVED lines=18> */
.L_x_180:
[----:B------:R-:W-:Y:S05]  /*7a70*/  BSYNC.RECONVERGENT B0 ;  /* 0x0000000000007941 */ /* 0x000fea0003800200 */
.L_x_179:
[----:B------:R-:W-:Y:S01]  /*7a80*/  BSSY.RECONVERGENT B0, `(.L_x_181) ;  /* 0x000000c000007945 */ /* 0x000fe20003800200 */
[C---:B------:R-:W-:Y:S01]  /*7a90*/  ISETP.GE.U32.AND P0, PT, R14.reuse, R23, PT ;  /* 0x000000170e00720c */ /* 0x040fe20003f06070 */
[----:B------:R-:W-:Y:S02]  /*7aa0*/  VIADD R14, R14, 0x10 ;  /* 0x000000100e0e7836 */ /* 0x000fe40000000000 */
[----:B------:R-:W-:Y:S01]  /*7ab0*/  IMAD.MOV.U32 R5, RZ, RZ, R4 ;  /* 0x000000ffff057224 */ /* 0x000fe200078e0004 */
[----:B------:R-:W-:Y:S09]  /*7ac0*/  @P1 BRA `(.L_x_182) ;  /* 0x00000000001c1947 */ /* 0x000ff20003800000 */
[----:B-----5:R-:W-:-:S04]  /*7ad0*/  IMAD.WIDE R24, R4, 0x8, R16 ;  /* 0x0000000804187825 */ /* 0x020fc800078e0210 */
[----:B------:R-:W-:Y:S02]  /*7ae0*/  IMAD.WIDE R2, R27, 0x8, R16 ;  /* 0x000000081b027825 */ /* 0x000fe400078e0210 */
[----:B------:R-:W2:Y:S04]  /*7af0*/  LD.E.64 R24, desc[UR8][R24.64] ;  /* 0x0000000818187980 */ /* 0x000ea8000c101b00 */
[----:B------:R-:W2:Y:S01]  /*7b00*/  LD.E.64 R2, desc[UR8][R2.64] ;  /* 0x0000000802027980 */ /* 0x000ea2000c101b00 */
[----:B------:R-:W-:Y:S01]  /*7b10*/  IMAD.MOV.U32 R4, RZ, RZ, R27 ;  /* 0x000000ffff047224 */ /* 0x000fe200078e001b */
[----:B--2---:R-:W-:-:S14]  /*7b20*/  DSETP.GEU.AND P1, PT, R24, R2, PT ;  /* 0x000000021800722a */ /* 0x004fdc0003f2e000 */
[----:B------:R-:W-:-:S07]  /*7b30*/  @!P1 IMAD.MOV.U32 R5, RZ, RZ, R27 ;  /* 0x000000ffff059224 */ /* 0x000fce00078e001b */
.L_x_182:
[----:B------:R-:W-:Y:S05]  /*7b40*/  BSYNC.RECONVERGENT B0 ;  /* 0x0000000000007941 */ /* 0x000fea0003800200 */
.L_x_181:
[----:B------:R-:W-:Y:S01]  /*7b50*/  BSSY.RECONVERGENT B0, `(.L_x_183) ;  /* 0x000000b000007945 */ /* 0x000fe20003800200 */
[----:B------:R-:W-:Y:S01]  /*7b60*/  ISETP.GE.U32.AND P1, PT, R14, R23, PT ;  /* 0x000000170e00720c */ /* 0x000fe20003f26070 */
[----:B------:R-:W-:Y:S02]  /*7b70*/  IMAD.MOV.U32 R25, RZ, RZ, R5 ;  /* 0x000000ffff197224 */ /* 0x000fe400078e0005 */
[----:B------:R-:W-:Y:S10]  /*7b80*/  @P2 BRA `(.L_x_184) ;  /* 0x00000000001c2947 */ /* 0x000ff40003800000 */
[----:B-----5:R-:W-:-:S04]  /*7b90*/  IMAD.WIDE R26, R5, 0x8, R16 ;  /* 0x00000008051a7825 */ /* 0x020fc800078e0210 */
[----:B------:R-:W-:Y:S02]  /*7ba0*/  IMAD.WIDE R2, R31, 0x8, R16 ;  /* 0x000000081f027825 */ /* 0x000fe400078e0210 */
[----:B------:R-:W2:Y:S04]  /*7bb0*/  LD.E.64 R26, desc[UR8][R26.64] ;  /* 0x000000081a1a7980 */ /* 0x000ea8000c101b00 */
[----:B------:R-:W2:Y:S01]  /*7bc0*/  LD.E.64 R2, desc[UR8][R2.64] ;  /* 0x0000000802027980 */ /* 0x000ea2000c101b00 */
[----:B------:R-:W-:Y:S01]  /*7bd0*/  IMAD.MOV.U32 R5, RZ, RZ, R31 ;  /* 0x000000ffff057224 */ /* 0x000fe200078e001f */
[----:B--2---:R-:W-:-:S14]  /*7be0*/  DSETP.GEU.AND P2, PT, R26, R2, PT ;  /* 0x000000021a00722a */ /* 0x004fdc0003f4e000 */
[----:B------:R-:W-:-:S07]  /*7bf0*/  @!P2 IMAD.MOV.U32 R25, RZ, RZ, R31 ;  /* 0x000000ffff19a224 */ /* 0x000fce00078e001f */
.L_x_184:
[----:B------:R-:W-:Y:S05]  /*7c00*/  BSYNC.RECONVERGENT B0 ;  /* 0x0000000000007941 */ /* 0x000fea0003800200 */
.L_x_183:
[----:B------:R-:W-:Y:S01]  /*7c10*/  BSSY.RECONVERGENT B0, `(.L_x_185) ;  /* 0x000000a000007945 */ /* 0x000fe20003800200 */
[----:B------:R-:W-:-:S03]  /*7c20*/  IMAD.MOV.U32 R2, RZ, RZ, R25 ;  /* 0x000000ffff027224 */ /* 0x000fc600078e0019 */
[----:B------:R-:W-:Y:S05]  /*7c30*/  @P6 BRA `(.L_x_186) ;  /* 0x00000000001c6947 */ /* 0x000fea0003800000 */
[----:B-----5:R-:W-:-:S04]  /*7c40*/  IMAD.WIDE R26, R25, 0x8, R16 ;  /* 0x00000008191a7825 */ /* 0x020fc800078e0210 */
[----:B------:R-:W-:Y:S02]  /*7c50*/  IMAD.WIDE R30, R29, 0x8, R16 ;  /* 0x000000081d1e7825 */ /* 0x000fe400078e0210 */
[----:B------:R-:W2:Y:S04]  /*7c60*/  LD.E.64 R26, desc[UR8][R26.64] ;  /* 0x000000081a1a7980 */ /* 0x000ea8000c101b00 */
[----:B------:R-:W2:Y:S02]  /*7c70*/  LD.E.64 R24, desc[UR8][R30.64] ;  /* 0x000000081e187980 */ /* 0x000ea4000c101b00 */
[----:B--2---:R-:W-:Y:S01]  /*7c80*/  DSETP.GEU.AND P2, PT, R26, R24, PT ;  /* 0x000000181a00722a */ /* 0x004fe20003f4e000 */
[----:B------:R-:W-:-:S13]  /*7c90*/  IMAD.MOV.U32 R25, RZ, RZ, R29 ;  /* 0x000000ffff197224 */ /* 0x000fda00078e001d */
[----:B------:R-:W-:-:S07]  /*7ca0*/  @!P2 IMAD.MOV.U32 R2, RZ, RZ, R29 ;  /* 0x000000ffff02a224 */ /* 0x000fce00078e001d */
.L_x_186:
[----:B------:R-:W-:Y:S05]  /*7cb0*/  BSYNC.RECONVERGENT B0 ;  /* 0x0000000000007941 */ /* 0x000fea0003800200 */
.L_x_185:
[----:B------:R-:W-:Y:S01]  /*7cc0*/  BSSY.RECONVERGENT B0, `(.L_x_187) ;  /* 0x000000a000007945 */ /* 0x000fe20003800200 */
[----:B------:R-:W-:-:S03]  /*7cd0*/  MOV R29, R2 ;  /* 0x00000002001d7202 */ /* 0x000fc60000000f00 */
        /* <DEDUP_REMOVED lines=8> */
.L_x_188:
[----:B------:R-:W-:Y:S05]  /*7d60*/  BSYNC.RECONVERGENT B0 ;  /* 0x0000000000007941 */ /* 0x000fea0003800200 */
.L_x_187:
        /* <DEDUP_REMOVED lines=10> */
.L_x_190:
[----:B------:R-:W-:Y:S05]  /*7e10*/  BSYNC.RECONVERGENT B0 ;  /* 0x0000000000007941 */ /* 0x000fea0003800200 */
.L_x_189:
        /* <DEDUP_REMOVED lines=10> */
.L_x_192:
[----:B------:R-:W-:Y:S05]  /*7ec0*/  BSYNC.RECONVERGENT B0 ;  /* 0x0000000000007941 */ /* 0x000fea0003800200 */
.L_x_191:
[----:B------:R-:W-:Y:S01]  /*7ed0*/  BSSY.RECONVERGENT B0, `(.L_x_193) ;  /* 0x00003bc000007945 */ /* 0x000fe20003800200 */
[----:B------:R-:W-:-:S03]  /*7ee0*/  SEL R33, R12, R33, !P1 ;  /* 0x000000210c217207 */ /* 0x000fc60004800000 */
[----:B------:R-:W-:Y:S05]  /*7ef0*/  @P0 BRA `(.L_x_194) ;  /* 0x0000003800e40947 */ /* 0x000fea0003800000 */
[----:B-----5:R-:W-:-:S04]  /*7f00*/  IMAD.WIDE R36, R28, 0x8, R16 ;  /* 0x000000081c247825 */ /* 0x020fc800078e0210 */
[--C-:B------:R-:W-:Y:S02]  /*7f10*/  IMAD.WIDE R30, R15, 0x8, R16.reuse ;  /* 0x000000080f1e7825 */ /* 0x100fe400078e0210 */
[----:B------:R-:W2:Y:S02]  /*7f20*/  LD.E.64 R36, desc[UR8][R36.64] ;  /* 0x0000000824247980 */ /* 0x000ea4000c101b00 */
[--C-:B------:R-:W-:Y:S02]  /*7f30*/  IMAD.WIDE R44, R20, 0x8, R16.reuse ;  /* 0x00000008142c7825 */ /* 0x100fe400078e0210 */
[----:B------:R-:W2:Y:S02]  /*7f40*/  LD.E.64 R30, desc[UR8][R30.64] ;  /* 0x000000081e1e7980 */ /* 0x000ea4000c101b00 */
[--C-:B------:R-:W-:Y:S02]  /*7f50*/  IMAD.WIDE R42, R13, 0x8, R16.reuse ;  /* 0x000000080d2a7825 */ /* 0x100fe400078e0210 */
[----:B------:R-:W3:Y:S04]  /*7f60*/  LD.E.64 R34, desc[UR8][R44.64] ;  /* 0x000000082c227980 */ /* 0x000ee8000c101b00 */
[----:B------:R-:W3:Y:S01]  /*7f70*/  LD.E.64 R26, desc[UR8][R42.64] ;  /* 0x000000082a1a7980 */ /* 0x000ee2000c101b00 */
[----:B------:R-:W-:-:S04]  /*7f80*/  IMAD.WIDE R40, R9, 0x8, R16 ;  /* 0x0000000809287825 */ /* 0x000fc800078e0210 */
[----:B------:R-:W-:Y:S01]  /*7f90*/  IMAD.WIDE R38, R8, 0x8, R16 ;  /* 0x0000000808267825 */ /* 0x000fe200078e0210 */
[----:B--2---:R-:W-:-:S03]  /*7fa0*/  DSETP.GEU.AND P2, PT, R36, R30, PT ;  /* 0x0000001e2400722a */ /* 0x004fc60003f4e000 */
[----:B------:R-:W-:-:S05]  /*7fb0*/  IMAD.WIDE R30, R11, 0x8, R16 ;  /* 0x000000080b1e7825 */ /* 0x000fca00078e0210 */
[----:B------:R-:W2:Y:S01]  /*7fc0*/  LD.E.64 R36, desc[UR8][R30.64] ;  /* 0x000000081e247980 */ /* 0x000ea2000c101b00 */
[----:B---3--:R-:W-:Y:S01]  /*7fd0*/  DSETP.GEU.AND P6, PT, R34, R26, PT ;  /* 0x0000001a2200722a */ /* 0x008fe20003fce000 */
[----:B------:R-:W-:-:S05]  /*7fe0*/  IMAD.WIDE R26, R10, 0x8, R16 ;  /* 0x000000080a1a7825 */ /* 0x000fca00078e0210 */
[----:B------:R-:W2:Y:S04]  /*7ff0*/  LD.E.64 R34, desc[UR8][R26.64] ;  /* 0x000000081a227980 */ /* 0x000ea8000c101b00 */
[----:B------:R-:W3:Y:S04]  /*8000*/  LD.E.64 R30, desc[UR8][R40.64] ;  /* 0x00000008281e7980 */ /* 0x000ee8000c101b00 */
[----:B------:R-:W3:Y:S01]  /*8010*/  LD.E.64 R26, desc[UR8][R38.64] ;  /* 0x00000008261a7980 */ /* 0x000ee2000c101b00 */
[----:B------:R-:W-:-:S04]  /*8020*/  IMAD.WIDE R44, R5, 0x8, R16 ;  /* 0x00000008052c7825 */ /* 0x000fc800078e0210 */
[----:B------:R-:W-:Y:S01]  /*8030*/  IMAD.WIDE R42, R4, 0x8, R16 ;  /* 0x00000008042a7825 */ /* 0x000fe200078e0210 */
[----:B--2---:R-:W-:-:S03]  /*8040*/  DSETP.GEU.AND P5, PT, R36, R34, PT ;  /* 0x000000222400722a */ /* 0x004fc60003fae000 */
[----:B------:R-:W-:-:S04]  /*8050*/  IMAD.WIDE R36, R7, 0x8, R16 ;  /* 0x0000000807247825 */ /* 0x000fc800078e0210 */
[----:B------:R-:W-:Y:S02]  /*8060*/  IMAD.WIDE R34, R6, 0x8, R16 ;  /* 0x0000000806227825 */ /* 0x000fe400078e0210 */
[----:B------:R-:W2:Y:S01]  /*8070*/  LD.E.64 R36, desc[UR8][R36.64] ;  /* 0x0000000824247980 */ /* 0x000ea2000c101b00 */
[----:B---3--:R-:W-:-:S03]  /*8080*/  DSETP.GEU.AND P0, PT, R30, R26, PT ;  /* 0x0000001a1e00722a */ /* 0x008fc60003f0e000 */
[----:B------:R-:W3:Y:S04]  /*8090*/  LD.E.64 R30, desc[UR8][R44.64] ;  /* 0x000000082c1e7980 */ /* 0x000ee8000c101b00 */
[----:B------:R-:W3:Y:S04]  /*80a0*/  LD.E.64 R26, desc[UR8][R42.64] ;  /* 0x000000082a1a7980 */ /* 0x000ee8000c101b00 */
[----:B------:R-:W2:Y:S01]  /*80b0*/  LD.E.64 R34, desc[UR8][R34.64] ;  /* 0x0000000822227980 */ /* 0x000ea2000c101b00 */
[----:B------:R-:W-:-:S04]  /*80c0*/  IMAD.WIDE R40, R2, 0x8, R16 ;  /* 0x0000000802287825 */ /* 0x000fc800078e0210 */
[--C-:B------:R-:W-:Y:S01]  /*80d0*/  IMAD.WIDE R38, R25, 0x8, R16.reuse ;  /* 0x0000000819267825 */ /* 0x100fe200078e0210 */
[----:B---3--:R-:W-:Y:S01]  /*80e0*/  DSETP.GEU.AND P3, PT, R30, R26, PT ;  /* 0x0000001a1e00722a */ /* 0x008fe20003f6e000 */
[----:B------:R0:W3:Y:S04]  /*80f0*/  LD.E.64 R30, desc[UR8][R40.64] ;  /* 0x00000008281e7980 */ /* 0x0000e8000c101b00 */
[----:B------:R-:W3:Y:S01]  /*8100*/  LD.E.64 R26, desc[UR8][R38.64] ;  /* 0x00000008261a7980 */ /* 0x000ee2000c101b00 */
[----:B--2---:R-:W-:Y:S01]  /*8110*/  DSETP.GEU.AND P1, PT, R36, R34, PT ;  /* 0x000000222400722a */ /* 0x004fe20003f2e000 */
[----:B------:R-:W-:-:S04]  /*8120*/  IMAD.WIDE R36, R3, 0x8, R16 ;  /* 0x0000000803247825 */ /* 0x000fc800078e0210 */
[----:B------:R-:W-:Y:S02]  /*8130*/  IMAD.WIDE R34, R29, 0x8, R16 ;  /* 0x000000081d227825 */ /* 0x000fe400078e0210 */
[----:B------:R-:W2:Y:S04]  /*8140*/  LD.E.64 R36, desc[UR8][R36.64] ;  /* 0x0000000824247980 */ /* 0x000ea8000c101b00 */
[----:B------:R-:W2:Y:S01]  /*8150*/  LD.E.64 R34, desc[UR8][R34.64] ;  /* 0x0000000822227980 */ /* 0x000ea2000c101b00 */
[----:B------:R-:W-:-:S05]  /*8160*/  SEL R14, R13, R20, P6 ;  /* 0x000000140d0e7207 */ /* 0x000fca0003000000 */
[----:B0-----:R-:W-:Y:S01]  /*8170*/  IMAD.WIDE R40, R14, 0x8, R16 ;  /* 0x000000080e287825 */ /* 0x001fe200078e0210 */
[----:B------:R-:W-:-:S05]  /*8180*/  SEL R12, R10, R11, P5 ;  /* 0x0000000b0a0c7207 */ /* 0x000fca0002800000 */
[----:B------:R-:W4:Y:S01]  /*8190*/  LD.E.64 R40, desc[UR8][R40.64] ;  /* 0x0000000828287980 */ /* 0x000f22000c101b00 */
[----:B---3--:R-:W-:Y:S01]  /*81a0*/  DSETP.GEU.AND P4, PT, R30, R26, PT ;  /* 0x0000001a1e00722a */ /* 0x008fe20003f8e000 */
[----:B------:R-:W-:-:S05]  /*81b0*/  SEL R27, R28, R15, P2 ;  /* 0x0000000f1c1b7207 */ /* 0x000fca0001000000 */
[----:B------:R-:W-:Y:S01]  /*81c0*/  IMAD.WIDE R42, R27, 0x8, R16 ;  /* 0x000000081b2a7825 */ /* 0x000fe200078e0210 */
[----:B------:R-:W-:-:S04]  /*81d0*/  SEL R31, R20, R13, P6 ;  /* 0x0000000d141f7207 */ /* 0x000fc80003000000 */
[----:B------:R-:W4:Y:S01]  /*81e0*/  LD.E.64 R38, desc[UR8][R42.64] ;  /* 0x000000082a267980 */ /* 0x000f22000c101b00 */
[----:B--2---:R-:W-:Y:S01]  /*81f0*/  DSETP.GEU.AND P6, PT, R36, R34, PT ;  /* 0x000000222400722a */ /* 0x004fe20003fce000 */
        /* <DEDUP_REMOVED lines=8> */
[----:B----4-:R-:W-:Y:S01]  /*8280*/  DSETP.GEU.AND P5, PT, R40, R38, PT ;  /* 0x000000262800722a */ /* 0x010fe20003fae000 */
[----:B------:R-:W-:-:S04]  /*8290*/  IMAD.WIDE R38, R13, 0x8, R16 ;  /* 0x000000080d267825 */ /* 0x000fc800078e0210 */
[--C-:B------:R-:W-:Y:S02]  /*82a0*/  IMAD.WIDE R40, R8, 0x8, R16.reuse ;  /* 0x0000000808287825 */ /* 0x100fe400078e0210 */
[----:B------:R-:W3:Y:S04]  /*82b0*/  LD.E.64 R38, desc[UR8][R38.64] ;  /* 0x0000000826267980 */ /* 0x000ee8000c101b00 */
[----:B------:R-:W3:Y:S01]  /*82c0*/  LD.E.64 R40, desc[UR8][R40.64] ;  /* 0x0000000828287980 */ /* 0x000ee2000c101b00 */
        /* <DEDUP_REMOVED lines=9> */
[----:B------:R-:W-:-:S04]  /*8360*/  IMAD.WIDE R44, R9, 0x8, R16 ;  /* 0x00000008092c7825 */ /* 0x000fc800078e0210 */
[----:B------:R-:W-:Y:S01]  /*8370*/  IMAD.WIDE R42, R6, 0x8, R16 ;  /* 0x00000008062a7825 */ /* 0x000fe200078e0210 */
[----:B---3--:R-:W-:-:S03]  /*8380*/  DSETP.GEU.AND P1, PT, R40, R38, PT ;  /* 0x000000262800722a */ /* 0x008fc60003f2e000 */
[----:B------:R-:W-:-:S04]  /*8390*/  IMAD.WIDE R38, R7, 0x8, R16 ;  /* 0x0000000807267825 */ /* 0x000fc800078e0210 */
[----:B------:R-:W-:Y:S02]  /*83a0*/  IMAD.WIDE R40, R4, 0x8, R16 ;  /* 0x0000000804287825 */ /* 0x000fe400078e0210 */
[----:B------:R-:W3:Y:S04]  /*83b0*/  LD.E.64 R38, desc[UR8][R38.64] ;  /* 0x0000000826267980 */ /* 0x000ee8000c101b00 */
[----:B------:R-:W3:Y:S01]  /*83c0*/  LD.E.64 R40, desc[UR8][R40.64] ;  /* 0x0000000828287980 */ /* 0x000ee2000c101b00 */
[----:B--2---:R-:W-:-:S03]  /*83d0*/  DSETP.GEU.AND P3, PT, R36, R34, PT ;  /* 0x000000222400722a */ /* 0x004fc60003f6e000 */
[----:B------:R-:W2:Y:S04]  /*83e0*/  LD.E.64 R34, desc[UR8][R44.64] ;  /* 0x000000082c227980 */ /* 0x000ea8000c101b00 */
[----:B------:R-:W2:Y:S01]  /*83f0*/  LD.E.64 R36, desc[UR8][R42.64] ;  /* 0x000000082a247980 */ /* 0x000ea2000c101b00 */
[----:B------:R-:W-:Y:S02]  /*8400*/  SEL R22, R29, R3, P6 ;  /* 0x000000031d167207 */ /* 0x000fe40003000000 */
[----:B------:R-:W-:Y:S02]  /*8410*/  SEL R5, R2, R25, P4 ;  /* 0x0000001902057207 */ /* 0x000fe40002000000 */
[----:B------:R-:W-:-:S05]  /*8420*/  SEL R2, R3, R29, P6 ;  /* 0x0000001d03027207 */ /* 0x000fca0003000000 */
[----:B------:R-:W-:-:S06]  /*8430*/  IMAD.WIDE R24, R2, 0x8, R16 ;  /* 0x0000000802187825 */ /* 0x000fcc00078e0210 */
[----:B------:R-:W4:Y:S01]  /*8440*/  LD.E.64 R24, desc[UR8][R24.64] ;  /* 0x0000000818187980 */ /* 0x000f22000c101b00 */
[----:B---3--:R-:W-:Y:S01]  /*8450*/  DSETP.GEU.AND P4, PT, R40, R38, PT ;  /* 0x000000262800722a */ /* 0x008fe20003f8e000 */
[----:B------:R-:W-:-:S04]  /*8460*/  IMAD.WIDE R38, R22, 0x8, R16 ;  /* 0x0000000816267825 */ /* 0x000fc800078e0210 */
[--C-:B------:R-:W-:Y:S01]  /*8470*/  IMAD.WIDE R40, R5, 0x8, R16.reuse ;  /* 0x0000000805287825 */ /* 0x100fe200078e0210 */
[----:B--2---:R-:W-:Y:S01]  /*8480*/  DSETP.GEU.AND P6, PT, R36, R34, PT ;  /* 0x000000222400722a */ /* 0x004fe20003fce000 */
[----:B------:R-:W2:Y:S02]  /*8490*/  LD.E.64 R38, desc[UR8][R38.64] ;  /* 0x0000000826267980 */ /* 0x000ea4000c101b00 */
[----:B------:R-:W-:Y:S02]  /*84a0*/  IMAD.WIDE R34, R33, 0x8, R16 ;  /* 0x0000000821227825 */ /* 0x000fe400078e0210 */
[----:B------:R0:W2:Y:S04]  /*84b0*/  LD.E.64 R36, desc[UR8][R40.64] ;  /* 0x0000000828247980 */ /* 0x0000a8000c101b00 */
[----:B------:R-:W4:Y:S01]  /*84c0*/  LD.E.64 R34, desc[UR8][R34.64] ;  /* 0x0000000822227980 */ /* 0x000f22000c101b00 */
[----:B------:R-:W-:-:S02]  /*84d0*/  SEL R15, R15, R28, P2 ;  /* 0x0000001c0f0f7207 */ /* 0x000fc40001000000 */
[----:B------:R-:W-:Y:S02]  /*84e0*/  SEL R20, R27, R14, P5 ;  /* 0x0000000e1b147207 */ /* 0x000fe40002800000 */
[----:B------:R-:W-:Y:S02]  /*84f0*/  SEL R27, R14, R27, P5 ;  /* 0x0000001b0e1b7207 */ /* 0x000fe40002800000 */
[----:B------:R-:W-:Y:S01]  /*8500*/  SEL R14, R31, R12, P0 ;  /* 0x0000000c1f0e7207 */ /* 0x000fe20000000000 */
[----:B------:R-:W-:-:S04]  /*8510*/  IMAD.WIDE R42, R20, 0x8, R16 ;  /* 0x00000008142a7825 */ /* 0x000fc800078e0210 */
[----:B0-----:R-:W-:Y:S01]  /*8520*/  IMAD.WIDE R40, R27, 0x8, R16 ;  /* 0x000000081b287825 */ /* 0x001fe200078e0210 */
[----:B--2---:R-:W-:-:S03]  /*8530*/  DSETP.GEU.AND P5, PT, R38, R36, PT ;  /* 0x000000242600722a */ /* 0x004fc60003fae000 */
[--C-:B------:R-:W-:Y:S01]  /*8540*/  IMAD.WIDE R36, R15, 0x8, R16.reuse ;  /* 0x000000080f247825 */ /* 0x100fe200078e0210 */
[----:B------:R-:W2:Y:S01]  /*8550*/  LD.E.64 R38, desc[UR8][R42.64] ;  /* 0x000000082a267980 */ /* 0x000ea2000c101b00 */
[----:B----4-:R-:W-:Y:S02]  /*8560*/  DSETP.GEU.AND P2, PT, R34, R24, PT ;  /* 0x000000182200722a */ /* 0x010fe40003f4e000 */
[----:B------:R-:W-:Y:S01]  /*8570*/  IMAD.WIDE R34, R14, 0x8, R16 ;  /* 0x000000080e227825 */ /* 0x000fe200078e0210 */
[----:B------:R-:W3:Y:S04]  /*8580*/  LD.E.64 R24, desc[UR8][R40.64] ;  /* 0x0000000828187980 */ /* 0x000ee8000c101b00 */
[----:B------:R-:W2:Y:S04]  /*8590*/  LD.E.64 R36, desc[UR8][R36.64] ;  /* 0x0000000824247980 */ /* 0x000ea8000c101b00 */
[----:B------:R-:W3:Y:S01]  /*85a0*/  LD.E.64 R34, desc[UR8][R34.64] ;  /* 0x0000000822227980 */ /* 0x000ee2000c101b00 */
[----:B------:R-:W-:-:S02]  /*85b0*/  SEL R29, R12, R31, P0 ;  /* 0x0000001f0c1d7207 */ /* 0x000fc40000000000 */
[----:B------:R-:W-:Y:S02]  /*85c0*/  SEL R26, R13, R8, P1 ;  /* 0x000000080d1a7207 */ /* 0x000fe40000800000 */
[----:B------:R-:W-:Y:S02]  /*85d0*/  SEL R3, R8, R13, P1 ;  /* 0x0000000d08037207 */ /* 0x000fe40000800000 */
[----:B------:R-:W-:-:S05]  /*85e0*/  SEL R8, R11, R10, P3 ;  /* 0x0000000a0b087207 */ /* 0x000fca0001800000 */
[----:B------:R-:W-:-:S06]  /*85f0*/  IMAD.WIDE R30, R8, 0x8, R16 ;  /* 0x00000008081e7825 */ /* 0x000fcc00078e0210 */
[----:B------:R-:W4:Y:S01]  /*8600*/  LD.E.64 R30, desc[UR8][R30.64] ;  /* 0x000000081e1e7980 */ /* 0x000f22000c101b00 */
[----:B--2---:R-:W-:Y:S01]  /*8610*/  DSETP.GEU.AND P0, PT, R38, R36, PT ;  /* 0x000000242600722a */ /* 0x004fe20003f0e000 */
[----:B------:R-:W-:-:S04]  /*8620*/  IMAD.WIDE R38, R29, 0x8, R16 ;  /* 0x000000081d267825 */ /* 0x000fc800078e0210 */
[--C-:B------:R-:W-:Y:S01]  /*8630*/  IMAD.WIDE R36, R26, 0x8, R16.reuse ;  /* 0x000000081a247825 */ /* 0x100fe200078e0210 */
[----:B---3--:R-:W-:Y:S01]  /*8640*/  DSETP.GEU.AND P1, PT, R34, R24, PT ;  /* 0x000000182200722a */ /* 0x008fe20003f2e000 */
[----:B------:R-:W2:Y:S04]  /*8650*/  LD.E.64 R12, desc[UR8][R38.64] ;  /* 0x00000008260c7980 */ /* 0x000ea8000c101b00 */
[----:B------:R-:W2:Y:S01]  /*8660*/  LD.E.64 R34, desc[UR8][R36.64] ;  /* 0x0000000824227980 */ /* 0x000ea2000c101b00 */
[----:B------:R-:W-:-:S06]  /*8670*/  IMAD.WIDE R24, R3, 0x8, R16 ;  /* 0x0000000803187825 */ /* 0x000fcc00078e0210 */
[----:B------:R-:W4:Y:S01]  /*8680*/  LD.E.64 R24, desc[UR8][R24.64] ;  /* 0x0000000818187980 */ /* 0x000f22000c101b00 */
[----:B------:R-:W-:-:S05]  /*8690*/  SEL R11, R10, R11, P3 ;  /* 0x0000000b0a0b7207 */ /* 0x000fca0001800000 */
[--C-:B------:R-:W-:Y:S01]  /*86a0*/  IMAD.WIDE R40, R11, 0x8, R16.reuse ;  /* 0x000000080b287825 */ /* 0x100fe200078e0210 */
[----:B--2---:R-:W-:Y:S01]  /*86b0*/  DSETP.GEU.AND P3, PT, R34, R12, PT ;  /* 0x0000000c2200722a */ /* 0x004fe20003f6e000 */
[----:B------:R-:W-:Y:S02]  /*86c0*/  SEL R12, R7, R4, P4 ;  /* 0x00000004070c7207 */ /* 0x000fe40002000000 */
[----:B------:R-:W-:Y:S02]  /*86d0*/  SEL R13, R4, R7, P4 ;  /* 0x00000007040d7207 */ /* 0x000fe40002000000 */
[----:B------:R-:W-:Y:S01]  /*86e0*/  SEL R4, R9, R6, P6 ;  /* 0x0000000609047207 */ /* 0x000fe20003000000 */
[--C-:B------:R-:W-:Y:S01]  /*86f0*/  IMAD.WIDE R42, R12, 0x8, R16.reuse ;  /* 0x000000080c2a7825 */ /* 0x100fe200078e0210 */
[----:B----4-:R-:W-:Y:S01]  /*8700*/  DSETP.GEU.AND P4, PT, R30, R24, PT ;  /* 0x000000181e00722a */ /* 0x010fe20003f8e000 */
[----:B------:R-:W2:Y:S02]  /*8710*/  LD.E.64 R24, desc[UR8][R40.64] ;  /* 0x0000000828187980 */ /* 0x000ea4000c101b00 */
[----:B------:R-:W-:-:S02]  /*8720*/  IMAD.WIDE R34, R13, 0x8, R16 ;  /* 0x000000080d227825 */ /* 0x000fc400078e0210 */
[----:B------:R-:W2:Y:S02]  /*8730*/  LD.E.64 R30, desc[UR8][R42.64] ;  /* 0x000000082a1e7980 */ /* 0x000ea4000c101b00 */
[----:B------:R-:W-:Y:S02]  /*8740*/  IMAD.WIDE R38, R4, 0x8, R16 ;  /* 0x0000000804267825 */ /* 0x000fe400078e0210 */
[----:B------:R-:W3:Y:S04]  /*8750*/  LD.E.64 R34, desc[UR8][R34.64] ;  /* 0x0000000822227980 */ /* 0x000ee8000c101b00 */
[----:B------:R-:W3:Y:S01]  /*8760*/  LD.E.64 R36, desc[UR8][R38.64] ;  /* 0x0000000826247980 */ /* 0x000ee2000c101b00 */
[----:B------:R-:W-:Y:S01]  /*8770*/  SEL R9, R6, R9, P6 ;  /* 0x0000000906097207 */ /* 0x000fe20003000000 */
[----:B--2---:R-:W-:Y:S01]  /*8780*/  DSETP.GEU.AND P6, PT, R30, R24, PT ;  /* 0x000000181e00722a */ /* 0x004fe20003fce000 */
[----:B------:R-:W-:-:S02]  /*8790*/  SEL R31, R22, R5, P5 ;  /* 0x00000005161f7207 */ /* 0x000fc40002800000 */
[----:B------:R-:W-:Y:S02]  /*87a0*/  SEL R24, R5, R22, P5 ;  /* 0x0000001605187207 */ /* 0x000fe40002800000 */
[----:B------:R-:W-:Y:S01]  /*87b0*/  SEL R22, R2, R33, P2 ;  /* 0x0000002102167207 */ /* 0x000fe20001000000 */
[----:B------:R-:W-:Y:S01]  /*87c0*/  IMAD.WIDE R6, R31, 0x8, R16 ;  /* 0x000000081f067825 */ /* 0x000fe200078e0210 */
[----:B---3--:R-:W-:-:S03]  /*87d0*/  DSETP.GEU.AND P5, PT, R36, R34, PT ;  /* 0x000000222400722a */ /* 0x008fc60003fae000 */
[--C-:B------:R-:W-:Y:S02]  /*87e0*/  IMAD.WIDE R36, R9, 0x8, R16.reuse ;  /* 0x0000000809247825 */ /* 0x100fe400078e0210 */
[----:B------:R-:W2:Y:S02]  /*87f0*/  LD.E.64 R6, desc[UR8][R6.64] ;  /* 0x0000000806067980 */ /* 0x000ea4000c101b00 */
[--C-:B------:R-:W-:Y:S02]  /*8800*/  IMAD.WIDE R34, R22, 0x8, R16.reuse ;  /* 0x0000000816227825 */ /* 0x100fe400078e0210 */
[----:B------:R-:W3:Y:S02]  /*8810*/  LD.E.64 R36, desc[UR8][R36.64] ;  /* 0x0000000824247980 */ /* 0x000ee4000c101b00 */
[----:B------:R-:W-:Y:S02]  /*8820*/  IMAD.WIDE R40, R24, 0x8, R16 ;  /* 0x0000000818287825 */ /* 0x000fe400078e0210 */
[----:B------:R-:W2:Y:S04]  /*8830*/  LD.E.64 R34, desc[UR8][R34.64] ;  /* 0x0000000822227980 */ /* 0x000ea8000c101b00 */
[----:B------:R0:W3:Y:S01]  /*8840*/  LD.E.64 R38, desc[UR8][R40.64] ;  /* 0x0000000828267980 */ /* 0x0000e2000c101b00 */
[----:B------:R-:W-:-:S02]  /*8850*/  SEL R5, R20, R15, P0 ;  /* 0x0000000f14057207 */ /* 0x000fc40000000000 */
[----:B------:R-:W-:-:S03]  /*8860*/  SEL R10, R27, R14, P1 ;  /* 0x0000000e1b0a7207 */ /* 0x000fc60000800000 */
[----:B------:R-:W-:Y:S01]  /*8870*/  IMAD.WIDE R42, R5, 0x8, R16 ;  /* 0x00000008052a7825 */ /* 0x000fe200078e0210 */
[----:B------:R-:W-:-:S03]  /*8880*/  SEL R33, R33, R2, P2 ;  /* 0x0000000221217207 */ /* 0x000fc60001000000 */
[----:B0-----:R-:W-:Y:S01]  /*8890*/  IMAD.WIDE R40, R10, 0x8, R16 ;  /* 0x000000080a287825 */ /* 0x001fe200078e0210 */
[----:B------:R-:W-:Y:S02]  /*88a0*/  SEL R25, R14, R27, P1 ;  /* 0x0000001b0e197207 */ /* 0x000fe40000800000 */
[----:B------:R-:W-:Y:S01]  /*88b0*/  SEL R2, R29, R26, P3 ;  /* 0x0000001a1d027207 */ /* 0x000fe20001800000 */
[----:B--2---:R-:W-:Y:S01]  /*88c0*/  DSETP.GEU.AND P1, PT, R34, R6, PT ;  /* 0x000000062200722a */ /* 0x004fe20003f2e000 */
[----:B------:R-:W2:Y:S01]  /*88d0*/  LD.E.64 R6, desc[UR8][R42.64] ;  /* 0x000000082a067980 */ /* 0x000ea2000c101b00 */
[----:B---3--:R-:W-:-:S03]  /*88e0*/  DSETP.GEU.AND P2, PT, R38, R36, PT ;  /* 0x000000242600722a */ /* 0x008fc60003f4e000 */
[----:B------:R0:W2:Y:S01]  /*88f0*/  LD.E.64 R38, desc[UR8][R40.64] ;  /* 0x0000000828267980 */ /* 0x0000a2000c101b00 */
[----:B------:R-:W-:-:S04]  /*8900*/  IMAD.WIDE R34, R25, 0x8, R16 ;  /* 0x0000000819227825 */ /* 0x000fc800078e0210 */
[----:B------:R-:W-:Y:S02]  /*8910*/  IMAD.WIDE R36, R2, 0x8, R16 ;  /* 0x0000000802247825 */ /* 0x000fe400078e0210 */
[----:B------:R-:W3:Y:S04]  /*8920*/  LD.E.64 R34, desc[UR8][R34.64] ;  /* 0x0000000822227980 */ /* 0x000ee8000c101b00 */
[----:B------:R-:W3:Y:S01]  /*8930*/  LD.E.64 R36, desc[UR8][R36.64] ;  /* 0x0000000824247980 */ /* 0x000ee2000c101b00 */
[----:B------:R-:W-:Y:S02]  /*8940*/  SEL R29, R26, R29, P3 ;  /* 0x0000001d1a1d7207 */ /* 0x000fe40001800000 */
[----:B------:R-:W-:-:S05]  /*8950*/  SEL R14, R3, R8, P4 ;  /* 0x00000008030e7207 */ /* 0x000fca0002000000 */
[----:B0-----:R-:W-:-:S06]  /*8960*/  IMAD.WIDE R40, R14, 0x8, R16 ;  /* 0x000000080e287825 */ /* 0x001fcc00078e0210 */
[----:B------:R-:W4:Y:S01]  /*8970*/  LD.E.64 R40, desc[UR8][R40.64] ;  /* 0x0000000828287980 */ /* 0x000f22000c101b00 */
[----:B--2---:R-:W-:Y:S01]  /*8980*/  DSETP.GEU.AND P3, PT, R38, R6, PT ;  /* 0x000000062600722a */ /* 0x004fe20003f6e000 */
[----:B------:R-:W-:Y:S01]  /*8990*/  IMAD.WIDE R38, R29, 0x8, R16 ;  /* 0x000000081d267825 */ /* 0x000fe200078e0210 */
[----:B------:R-:W-:Y:S02]  /*89a0*/  SEL R7, R8, R3, P4 ;  /* 0x0000000308077207 */ /* 0x000fe40002000000 */
[----:B------:R-:W-:-:S03]  /*89b0*/  SEL R6, R11, R12, P6 ;  /* 0x0000000c0b067207 */ /* 0x000fc60003000000 */
[----:B------:R-:W4:Y:S01]  /*89c0*/  LD.E.64 R38, desc[UR8][R38.64] ;  /* 0x0000000826267980 */ /* 0x000f22000c101b00 */
[----:B---3--:R-:W-:Y:S01]  /*89d0*/  DSETP.GEU.AND P4, PT, R36, R34, PT ;  /* 0x000000222400722a */ /* 0x008fe20003f8e000 */
[----:B------:R-:W-:-:S04]  /*89e0*/  IMAD.WIDE R34, R7, 0x8, R16 ;  /* 0x0000000807227825 */ /* 0x000fc800078e0210 */
[--C-:B------:R-:W-:Y:S02]  /*89f0*/  IMAD.WIDE R36, R6, 0x8, R16.reuse ;  /* 0x0000000806247825 */ /* 0x100fe400078e0210 */
[----:B------:R-:W2:Y:S04]  /*8a00*/  LD.E.64 R34, desc[UR8][R34.64] ;  /* 0x0000000822227980 */ /* 0x000ea8000c101b00 */
[----:B------:R-:W2:Y:S01]  /*8a10*/  LD.E.64 R36, desc[UR8][R36.64] ;  /* 0x0000000824247980 */ /* 0x000ea2000c101b00 */
[----:B------:R-:W-:Y:S02]  /*8a20*/  SEL R27, R12, R11, P6 ;  /* 0x0000000b0c1b7207 */ /* 0x000fe40003000000 */
[----:B------:R-:W-:Y:S02]  /*8a30*/  SEL R8, R13, R4, P5 ;  /* 0x000000040d087207 */ /* 0x000fe40002800000 */
[----:B------:R-:W-:Y:S01]  /*8a40*/  SEL R11, R4, R13, P5 ;  /* 0x0000000d040b7207 */ /* 0x000fe20002800000 */
[----:B------:R-:W-:Y:S01]  /*8a50*/  IMAD.WIDE R12, R27, 0x8, R16 ;  /* 0x000000081b0c7825 */ /* 0x000fe200078e0210 */
[----:B------:R-:W-:-:S03]  /*8a60*/  SEL R4, R9, R24, P2 ;  /* 0x0000001809047207 */ /* 0x000fc60001000000 */
[--C-:B------:R-:W-:Y:S02]  /*8a70*/  IMAD.WIDE R44, R11, 0x8, R16.reuse ;  /* 0x000000080b2c7825 */ /* 0x100fe400078e0210 */
[----:B------:R-:W3:Y:S02]  /*8a80*/  LD.E.64 R12, desc[UR8][R12.64] ;  /* 0x000000080c0c7980 */ /* 0x000ee4000c101b00 */
[----:B------:R-:W-:Y:S01]  /*8a90*/  IMAD.WIDE R42, R4, 0x8, R16 ;  /* 0x00000008042a7825 */ /* 0x000fe200078e0210 */
[----:B----4-:R-:W-:-:S03]  /*8aa0*/  DSETP.GEU.AND P6, PT, R40, R38, PT ;  /* 0x000000262800722a */ /* 0x010fc60003fce000 */
[----:B------:R-:W-:-:S06]  /*8ab0*/  IMAD.WIDE R38, R8, 0x8, R16 ;  /* 0x0000000808267825 */ /* 0x000fcc00078e0210 */
[----:B------:R-:W3:Y:S01]  /*8ac0*/  LD.E.64 R38, desc[UR8][R38.64] ;  /* 0x0000000826267980 */ /* 0x000ee2000c101b00 */
[----:B--2---:R-:W-:-:S03]  /*8ad0*/  DSETP.GEU.AND P5, PT, R36, R34, PT ;  /* 0x000000222400722a */ /* 0x004fc60003fae000 */
[----:B------:R-:W2:Y:S04]  /*8ae0*/  LD.E.64 R34, desc[UR8][R44.64] ;  /* 0x000000082c227980 */ /* 0x000ea8000c101b00 */
[----:B------:R-:W2:Y:S01]  /*8af0*/  LD.E.64 R36, desc[UR8][R42.64] ;  /* 0x000000082a247980 */ /* 0x000ea2000c101b00 */
[----:B------:R-:W-:-:S05]  /*8b00*/  SEL R9, R24, R9, P2 ;  /* 0x0000000918097207 */ /* 0x000fca0001000000 */
[----:B------:R-:W-:Y:S01]  /*8b10*/  IMAD.WIDE R40, R9, 0x8, R16 ;  /* 0x0000000809287825 */ /* 0x000fe200078e0210 */
[----:B---3--:R-:W-:Y:S01]  /*8b20*/  DSETP.GEU.AND P2, PT, R38, R12, PT ;  /* 0x0000000c2600722a */ /* 0x008fe20003f4e000 */
[----:B------:R-:W-:Y:S02]  /*8b30*/  SEL R12, R22, R31, P1 ;  /* 0x0000001f160c7207 */ /* 0x000fe40000800000 */
[----:B------:R-:W-:-:S03]  /*8b40*/  SEL R22, R31, R22, P1 ;  /* 0x000000161f167207 */ /* 0x000fc60000800000 */
[----:B------:R-:W-:-:S04]  /*8b50*/  IMAD.WIDE R30, R12, 0x8, R16 ;  /* 0x000000080c1e7825 */ /* 0x000fc800078e0210 */
[--C-:B------:R-:W-:Y:S01]  /*8b60*/  IMAD.WIDE R38, R22, 0x8, R16.reuse ;  /* 0x0000000816267825 */ /* 0x100fe200078e0210 */
[----:B--2---:R-:W-:Y:S01]  /*8b70*/  DSETP.GEU.AND P1, PT, R36, R34, PT ;  /* 0x000000222400722a */ /* 0x004fe20003f2e000 */
[----:B------:R-:W2:Y:S02]  /*8b80*/  LD.E.64 R30, desc[UR8][R30.64] ;  /* 0x000000081e1e7980 */ /* 0x000ea4000c101b00 */
[----:B------:R-:W-:Y:S02]  /*8b90*/  IMAD.WIDE R34, R33, 0x8, R16 ;  /* 0x0000000821227825 */ /* 0x000fe400078e0210 */
[----:B------:R0:W3:Y:S04]  /*8ba0*/  LD.E.64 R36, desc[UR8][R40.64] ;  /* 0x0000000828247980 */ /* 0x0000e8000c101b00 */
[----:B------:R-:W3:Y:S04]  /*8bb0*/  LD.E.64 R38, desc[UR8][R38.64] ;  /* 0x0000000826267980 */ /* 0x000ee8000c101b00 */
[----:B------:R-:W2:Y:S01]  /*8bc0*/  LD.E.64 R34, desc[UR8][R34.64] ;  /* 0x0000000822227980 */ /* 0x000ea2000c101b00 */
[----:B------:R-:W-:-:S02]  /*8bd0*/  SEL R3, R5, R10, P3 ;  /* 0x0000000a05037207 */ /* 0x000fc40001800000 */
[----:B------:R-:W-:Y:S02]  /*8be0*/  SEL R5, R10, R5, P3 ;  /* 0x000000050a057207 */ /* 0x000fe40001800000 */
[----:B------:R-:W-:Y:S02]  /*8bf0*/  SEL R20, R15, R20, P0 ;  /* 0x000000140f147207 */ /* 0x000fe40000000000 */
[----:B------:R-:W-:Y:S01]  /*8c00*/  SEL R10, R25, R2, P4 ;  /* 0x00000002190a7207 */ /* 0x000fe20002000000 */
[----:B------:R-:W-:-:S04]  /*8c10*/  IMAD.WIDE R42, R3, 0x8, R16 ;  /* 0x00000008032a7825 */ /* 0x000fc800078e0210 */
[----:B0-----:R-:W-:Y:S01]  /*8c20*/  IMAD.WIDE R40, R5, 0x8, R16 ;  /* 0x0000000805287825 */ /* 0x001fe200078e0210 */
[----:B---3--:R-:W-:-:S03]  /*8c30*/  DSETP.GEU.AND P3, PT, R38, R36, PT ;  /* 0x000000242600722a */ /* 0x008fc60003f6e000 */
[--C-:B------:R-:W-:Y:S01]  /*8c40*/  IMAD.WIDE R36, R20, 0x8, R16.reuse ;  /* 0x0000000814247825 */ /* 0x100fe200078e0210 */
[----:B------:R-:W3:Y:S01]  /*8c50*/  LD.E.64 R38, desc[UR8][R42.64] ;  /* 0x000000082a267980 */ /* 0x000ee2000c101b00 */
[----:B--2---:R-:W-:Y:S02]  /*8c60*/  DSETP.GEU.AND P0, PT, R34, R30, PT ;  /* 0x0000001e2200722a */ /* 0x004fe40003f0e000 */
[----:B------:R-:W-:Y:S01]  /*8c70*/  IMAD.WIDE R34, R10, 0x8, R16 ;  /* 0x000000080a227825 */ /* 0x000fe200078e0210 */
[----:B------:R-:W2:Y:S04]  /*8c80*/  LD.E.64 R30, desc[UR8][R40.64] ;  /* 0x00000008281e7980 */ /* 0x000ea8000c101b00 */
[----:B------:R-:W3:Y:S04]  /*8c90*/  LD.E.64 R36, desc[UR8][R36.64] ;  /* 0x0000000824247980 */ /* 0x000ee8000c101b00 */
[----:B------:R-:W2:Y:S01]  /*8ca0*/  LD.E.64 R34, desc[UR8][R34.64] ;  /* 0x0000000822227980 */ /* 0x000ea2000c101b00 */
[----:B------:R-:W-:-:S02]  /*8cb0*/  SEL R25, R2, R25, P4 ;  /* 0x0000001902197207 */ /* 0x000fc40002000000 */
[----:B------:R-:W-:Y:S02]  /*8cc0*/  SEL R2, R29, R14, P6 ;  /* 0x0000000e1d027207 */ /* 0x000fe40003000000 */
[----:B------:R-:W-:Y:S01]  /*8cd0*/  SEL R13, R14, R29, P6 ;  /* 0x0000001d0e0d7207 */ /* 0x000fe20003000000 */
[----:B------:R-:W-:Y:S01]  /*8ce0*/  IMAD.WIDE R28, R25, 0x8, R16 ;  /* 0x00000008191c7825 */ /* 0x000fe200078e0210 */
[----:B------:R-:W-:-:S03]  /*8cf0*/  SEL R14, R7, R6, P5 ;  /* 0x00000006070e7207 */ /* 0x000fc60002800000 */
[----:B------:R-:W-:Y:S02]  /*8d00*/  IMAD.WIDE R44, R2, 0x8, R16 ;  /* 0x00000008022c7825 */ /* 0x000fe400078e0210 */
[----:B------:R-:W4:Y:S01]  /*8d10*/  LD.E.64 R28, desc[UR8][R28.64] ;  /* 0x000000081c1c7980 */ /* 0x000f22000c101b00 */
[----:B---3--:R-:W-:-:S03]  /*8d20*/  DSETP.GEU.AND P4, PT, R38, R36, PT ;  /* 0x000000242600722a */ /* 0x008fc60003f8e000 */
[----:B------:R-:W4:Y:S01]  /*8d30*/  LD.E.64 R36, desc[UR8][R44.64] ;  /* 0x000000082c247980 */ /* 0x000f22000c101b00 */
[----:B--2---:R-:W-:Y:S01]  /*8d40*/  DSETP.GEU.AND P6, PT, R34, R30, PT ;  /* 0x0000001e2200722a */ /* 0x004fe20003fce000 */
[----:B------:R-:W-:-:S04]  /*8d50*/  IMAD.WIDE R38, R14, 0x8, R16 ;  /* 0x000000080e267825 */ /* 0x000fc800078e0210 */
[----:B------:R-:W-:Y:S01]  /*8d60*/  IMAD.WIDE R30, R13, 0x8, R16 ;  /* 0x000000080d1e7825 */ /* 0x000fe200078e0210 */
[----:B------:R0:W2:Y:S05]  /*8d70*/  LD.E.64 R34, desc[UR8][R38.64] ;  /* 0x0000000826227980 */ /* 0x0000aa000c101b00 */
[----:B------:R-:W2:Y:S01]  /*8d80*/  LD.E.64 R30, desc[UR8][R30.64] ;  /* 0x000000081e1e7980 */ /* 0x000ea2000c101b00 */
[----:B------:R-:W-:Y:S02]  /*8d90*/  SEL R7, R6, R7, P5 ;  /* 0x0000000706077207 */ /* 0x000fe40002800000 */
[----:B------:R-:W-:-:S05]  /*8da0*/  SEL R6, R11, R4, P1 ;  /* 0x000000040b067207 */ /* 0x000fca0000800000 */
[----:B0-----:R-:W-:Y:S01]  /*8db0*/  IMAD.WIDE R38, R6, 0x8, R16 ;  /* 0x0000000806267825 */ /* 0x001fe200078e0210 */
[----:B----4-:R-:W-:Y:S01]  /*8dc0*/  DSETP.GEU.AND P5, PT, R36, R28, PT ;  /* 0x0000001c2400722a */ /* 0x010fe20003fae000 */
[----:B------:R-:W-:Y:S02]  /*8dd0*/  SEL R29, R8, R27, P2 ;  /* 0x0000001b081d7207 */ /* 0x000fe40001000000 */
[----:B------:R-:W-:-:S03]  /*8de0*/  SEL R8, R27, R8, P2 ;  /* 0x000000081b087207 */ /* 0x000fc60001000000 */
[----:B------:R-:W-:-:S04]  /*8df0*/  IMAD.WIDE R26, R29, 0x8, R16 ;  /* 0x000000081d1a7825 */ /* 0x000fc800078e0210 */
[--C-:B------:R-:W-:Y:S01]  /*8e00*/  IMAD.WIDE R36, R8, 0x8, R16.reuse ;  /* 0x0000000808247825 */ /* 0x100fe200078e0210 */
[----:B--2---:R-:W-:Y:S01]  /*8e10*/  DSETP.GEU.AND P2, PT, R34, R30, PT ;  /* 0x0000001e2200722a */ /* 0x004fe20003f4e000 */
[----:B------:R-:W2:Y:S02]  /*8e20*/  LD.E.64 R26, desc[UR8][R26.64] ;  /* 0x000000081a1a7980 */ /* 0x000ea4000c101b00 */
[----:B------:R-:W-:Y:S02]  /*8e30*/  IMAD.WIDE R34, R7, 0x8, R16 ;  /* 0x0000000807227825 */ /* 0x000fe400078e0210 */
[----:B------:R-:W3:Y:S04]  /*8e40*/  LD.E.64 R36, desc[UR8][R36.64] ;  /* 0x0000000824247980 */ /* 0x000ee8000c101b00 */
[----:B------:R-:W3:Y:S04]  /*8e50*/  LD.E.64 R34, desc[UR8][R34.64] ;  /* 0x0000000822227980 */ /* 0x000ee8000c101b00 */
[----:B------:R-:W2:Y:S01]  /*8e60*/  LD.E.64 R30, desc[UR8][R38.64] ;  /* 0x00000008261e7980 */ /* 0x000ea2000c101b00 */
[----:B------:R-:W-:-:S02]  /*8e70*/  SEL R15, R4, R11, P1 ;  /* 0x0000000b040f7207 */ /* 0x000fc40000800000 */
[----:B------:R-:W-:Y:S02]  /*8e80*/  SEL R11, R22, R9, P3 ;  /* 0x00000009160b7207 */ /* 0x000fe40001800000 */
[----:B------:R-:W-:Y:S01]  /*8e90*/  SEL R22, R9, R22, P3 ;  /* 0x0000001609167207 */ /* 0x000fe20001800000 */
[----:B------:R-:W-:-:S04]  /*8ea0*/  IMAD.WIDE R42, R15, 0x8, R16 ;  /* 0x000000080f2a7825 */ /* 0x000fc800078e0210 */
[----:B------:R-:W-:Y:S01]  /*8eb0*/  IMAD.WIDE R40, R22, 0x8, R16 ;  /* 0x0000000816287825 */ /* 0x000fe200078e0210 */
[----:B------:R-:W-:Y:S01]  /*8ec0*/  SEL R4, R12, R33, P0 ;  /* 0x000000210c047207 */ /* 0x000fe20000000000 */
[----:B---3--:R-:W-:-:S03]  /*8ed0*/  DSETP.GEU.AND P1, PT, R36, R34, PT ;  /* 0x000000222400722a */ /* 0x008fc60003f2e000 */
[----:B------:R-:W3:Y:S01]  /*8ee0*/  LD.E.64 R36, desc[UR8][R40.64] ;  /* 0x0000000828247980 */ /* 0x000ee2000c101b00 */
[----:B--2---:R-:W-:-:S03]  /*8ef0*/  DSETP.GEU.AND P3, PT, R30, R26, PT ;  /* 0x0000001a1e00722a */ /* 0x004fc60003f6e000 */
[----:B------:R-:W3:Y:S01]  /*8f00*/  LD.E.64 R26, desc[UR8][R42.64] ;  /* 0x000000082a1a7980 */ /* 0x000ee2000c101b00 */
[----:B------:R-:W-:-:S04]  /*8f10*/  IMAD.WIDE R30, R11, 0x8, R16 ;  /* 0x000000080b1e7825 */ /* 0x000fc800078e0210 */
[----:B------:R-:W-:Y:S02]  /*8f20*/  IMAD.WIDE R34, R4, 0x8, R16 ;  /* 0x0000000804227825 */ /* 0x000fe400078e0210 */
[----:B------:R-:W2:Y:S04]  /*8f30*/  LD.E.64 R30, desc[UR8][R30.64] ;  /* 0x000000081e1e7980 */ /* 0x000ea8000c101b00 */
[----:B------:R-:W2:Y:S01]  /*8f40*/  LD.E.64 R34, desc[UR8][R34.64] ;  /* 0x0000000822227980 */ /* 0x000ea2000c101b00 */
[----:B------:R-:W-:Y:S02]  /*8f50*/  SEL R33, R33, R12, P0 ;  /* 0x0000000c21217207 */ /* 0x000fe40000000000 */
[----:B------:R-:W-:Y:S02]  /*8f60*/  SEL R9, R3, R20, P4 ;  /* 0x0000001403097207 */ /* 0x000fe40002000000 */
[----:B------:R-:W-:Y:S01]  /*8f70*/  SEL R12, R25, R2, P5 ;  /* 0x00000002190c7207 */ /* 0x000fe20002800000 */
[----:B---3--:R-:W-:Y:S01]  /*8f80*/  DSETP.GEU.AND P0, PT, R36, R26, PT ;  /* 0x0000001a2400722a */ /* 0x008fe20003f0e000 */
[----:B------:R-:W-:-:S02]  /*8f90*/  SEL R27, R10, R5, P6 ;  /* 0x000000050a1b7207 */ /* 0x000fc40003000000 */
[----:B------:R-:W-:Y:S01]  /*8fa0*/  SEL R10, R5, R10, P6 ;  /* 0x0000000a050a7207 */ /* 0x000fe20003000000 */
[----:B------:R-:W-:-:S04]  /*8fb0*/  IMAD.WIDE R36, R9, 0x8, R16 ;  /* 0x0000000809247825 */ /* 0x000fc800078e0210 */
[--C-:B------:R-:W-:Y:S01]  /*8fc0*/  IMAD.WIDE R38, R10, 0x8, R16.reuse ;  /* 0x000000080a267825 */ /* 0x100fe200078e0210 */
[----:B--2---:R-:W-:Y:S01]  /*8fd0*/  DSETP.GEU.AND P6, PT, R34, R30, PT ;  /* 0x0000001e2200722a */ /* 0x004fe20003fce000 */
[----:B------:R-:W2:Y:S02]  /*8fe0*/  LD.E.64 R36, desc[UR8][R36.64] ;  /* 0x0000000824247980 */ /* 0x000ea4000c101b00 */
        /* <DEDUP_REMOVED lines=8> */
[----:B------:R-:W-:-:S05]  /*9070*/  SEL R2, R7, R8, P1 ;  /* 0x0000000807027207 */ /* 0x000fca0000800000 */
[----:B------:R-:W-:Y:S01]  /*9080*/  IMAD.WIDE R40, R2, 0x8, R16 ;  /* 0x0000000802287825 */ /* 0x000fe200078e0210 */
[----:B--2---:R-:W-:-:S03]  /*9090*/  DSETP.GEU.AND P5, PT, R38, R36, PT ;  /* 0x000000242600722a */ /* 0x004fc60003fae000 */
[----:B------:R-:W-:-:S04]  /*90a0*/  IMAD.WIDE R36, R25, 0x8, R16 ;  /* 0x0000000819247825 */ /* 0x000fc800078e0210 */
[--C-:B------:R-:W-:Y:S01]  /*90b0*/  IMAD.WIDE R38, R14, 0x8, R16.reuse ;  /* 0x000000080e267825 */ /* 0x100fe200078e0210 */
[----:B---3--:R-:W-:Y:S01]  /*90c0*/  DSETP.GEU.AND P2, PT, R34, R30, PT ;  /* 0x0000001e2200722a */ /* 0x008fe20003f4e000 */
[----:B------:R-:W2:Y:S02]  /*90d0*/  LD.E.64 R36, desc[UR8][R36.64] ;  /* 0x0000000824247980 */ /* 0x000ea4000c101b00 */
[----:B------:R-:W-:Y:S02]  /*90e0*/  IMAD.WIDE R30, R5, 0x8, R16 ;  /* 0x00000008051e7825 */ /* 0x000fe400078e0210 */
[----:B------:R-:W2:Y:S04]  /*90f0*/  LD.E.64 R38, desc[UR8][R38.64] ;  /* 0x0000000826267980 */ /* 0x000ea8000c101b00 */
[----:B------:R-:W3:Y:S04]  /*9100*/  LD.E.64 R30, desc[UR8][R30.64] ;  /* 0x000000081e1e7980 */ /* 0x000ee8000c101b00 */
[----:B------:R-:W3:Y:S01]  /*9110*/  LD.E.64 R34, desc[UR8][R40.64] ;  /* 0x0000000828227980 */ /* 0x000ee2000c101b00 */
[----:B------:R-:W-:-:S02]  /*9120*/  SEL R7, R8, R7, P1 ;  /* 0x0000000708077207 */ /* 0x000fc40000800000 */
[----:B------:R-:W-:Y:S02]  /*9130*/  SEL R13, R6, R29, P3 ;  /* 0x0000001d060d7207 */ /* 0x000fe40001800000 */
[----:B------:R-:W-:Y:S02]  /*9140*/  SEL R8, R15, R22, P0 ;  /* 0x000000160f087207 */ /* 0x000fe40000000000 */
[----:B------:R-:W-:Y:S01]  /*9150*/  SEL R6, R29, R6, P3 ;  /* 0x000000061d067207 */ /* 0x000fe20001800000 */
[----:B------:R-:W-:-:S04]  /*9160*/  IMAD.WIDE R28, R13, 0x8, R16 ;  /* 0x000000080d1c7825 */ /* 0x000fc800078e0210 */
[--C-:B------:R-:W-:Y:S02]  /*9170*/  IMAD.WIDE R42, R7, 0x8, R16.reuse ;  /* 0x00000008072a7825 */ /* 0x100fe400078e0210 */
[----:B------:R-:W4:Y:S01]  /*9180*/  LD.E.64 R28, desc[UR8][R28.64] ;  /* 0x000000081c1c7980 */ /* 0x000f22000c101b00 */
[----:B--2---:R-:W-:Y:S01]  /*9190*/  DSETP.GEU.AND P1, PT, R38, R36, PT ;  /* 0x000000242600722a */ /* 0x004fe20003f2e000 */
[----:B------:R-:W-:-:S04]  /*91a0*/  IMAD.WIDE R38, R8, 0x8, R16 ;  /* 0x0000000808267825 */ /* 0x000fc800078e0210 */
[----:B------:R-:W-:Y:S01]  /*91b0*/  IMAD.WIDE R36, R6, 0x8, R16 ;  /* 0x0000000806247825 */ /* 0x000fe200078e0210 */
[----:B---3--:R-:W-:Y:S01]  /*91c0*/  DSETP.GEU.AND P3, PT, R34, R30, PT ;  /* 0x0000001e2200722a */ /* 0x008fe20003f6e000 */
[----:B------:R-:W4:Y:S04]  /*91d0*/  LD.E.64 R30, desc[UR8][R38.64] ;  /* 0x00000008261e7980 */ /* 0x000f28000c101b00 */
[----:B------:R-:W2:Y:S04]  /*91e0*/  LD.E.64 R34, desc[UR8][R42.64] ;  /* 0x000000082a227980 */ /* 0x000ea8000c101b00 */
[----:B------:R-:W2:Y:S01]  /*91f0*/  LD.E.64 R36, desc[UR8][R36.64] ;  /* 0x0000000824247980 */ /* 0x000ea2000c101b00 */
[----:B------:R-:W-:-:S02]  /*9200*/  SEL R15, R22, R15, P0 ;  /* 0x0000000f160f7207 */ /* 0x000fc40000000000 */
[----:B------:R-:W-:Y:S02]  /*9210*/  SEL R22, R4, R11, P6 ;  /* 0x0000000b04167207 */ /* 0x000fe40003000000 */
[----:B------:R-:W-:Y:S01]  /*9220*/  SEL R4, R11, R4, P6 ;  /* 0x000000040b047207 */ /* 0x000fe20003000000 */
[----:B----4-:R-:W-:Y:S01]  /*9230*/  DSETP.GEU.AND P6, PT, R30, R28, PT ;  /* 0x0000001c1e00722a */ /* 0x010fe20003fce000 */
        /* <DEDUP_REMOVED lines=12> */
[----:B------:R-:W-:Y:S01]  /*9300*/  SEL R20, R20, R3, P4 ;  /* 0x0000000314147207 */ /* 0x000fe20002000000 */
[----:B------:R-:W-:-:S04]  /*9310*/  IMAD.WIDE R38, R9, 0x8, R16 ;  /* 0x0000000809267825 */ /* 0x000fc800078e0210 */
[----:B------:R-:W-:-:S04]  /*9320*/  IMAD.WIDE R40, R20, 0x8, R16 ;  /* 0x0000000814287825 */ /* 0x000fc800078e0210 */
[----:B------:R-:W-:Y:S01]  /*9330*/  IMAD.WIDE R42, R11, 0x8, R16 ;  /* 0x000000080b2a7825 */ /* 0x000fe200078e0210 */
[----:B--2---:R-:W-:-:S03]  /*9340*/  DSETP.GEU.AND P4, PT, R30, R28, PT ;  /* 0x0000001c1e00722a */ /* 0x004fc60003f8e000 */
[----:B------:R-:W-:Y:S01]  /*9350*/  IMAD.WIDE R30, R10, 0x8, R16 ;  /* 0x000000080a1e7825 */ /* 0x000fe200078e0210 */
[----:B------:R-:W2:Y:S01]  /*9360*/  LD.E.64 R28, desc[UR8][R38.64] ;  /* 0x00000008261c7980 */ /* 0x000ea2000c101b00 */
[----:B---3--:R-:W-:-:S04]  /*9370*/  DSETP.GEU.AND P5, PT, R36, R34, PT ;  /* 0x000000222400722a */ /* 0x008fc80003fae000 */
[----:B------:R-:W2:Y:S04]  /*9380*/  LD.E.64 R30, desc[UR8][R30.64] ;  /* 0x000000081e1e7980 */ /* 0x000ea8000c101b00 */
[----:B------:R0:W3:Y:S04]  /*9390*/  LD.E.64 R34, desc[UR8][R40.64] ;  /* 0x0000000828227980 */ /* 0x0000e8000c101b00 */
[----:B------:R-:W3:Y:S01]  /*93a0*/  LD.E.64 R36, desc[UR8][R42.64] ;  /* 0x000000082a247980 */ /* 0x000ee2000c101b00 */
[----:B------:R-:W-:Y:S02]  /*93b0*/  SEL R3, R14, R25, P1 ;  /* 0x000000190e037207 */ /* 0x000fe40000800000 */
[----:B------:R-:W-:-:S02]  /*93c0*/  SEL R27, R12, R27, P2 ;  /* 0x0000001b0c1b7207 */ /* 0x000fc40001000000 */
[----:B------:R-:W-:Y:S02]  /*93d0*/  SEL R14, R25, R14, P1 ;  /* 0x0000000e190e7207 */ /* 0x000fe40000800000 */
[----:B------:R-:W-:Y:S01]  /*93e0*/  SEL R12, R5, R2, P3 ;  /* 0x00000002050c7207 */ /* 0x000fe20001800000 */
[----:B------:R-:W-:-:S04]  /*93f0*/  IMAD.WIDE R44, R27, 0x8, R16 ;  /* 0x000000081b2c7825 */ /* 0x000fc800078e0210 */
[----:B0-----:R-:W-:Y:S01]  /*9400*/  IMAD.WIDE R40, R14, 0x8, R16 ;  /* 0x000000080e287825 */ /* 0x001fe200078e0210 */
[----:B--2---:R-:W-:-:S03]  /*9410*/  DSETP.GEU.AND P1, PT, R30, R28, PT ;  /* 0x0000001c1e00722a */ /* 0x004fc60003f2e000 */
[----:B------:R-:W-:Y:S01]  /*9420*/  IMAD.WIDE R30, R12, 0x8, R16 ;  /* 0x000000080c1e7825 */ /* 0x000fe200078e0210 */
[----:B------:R-:W2:Y:S01]  /*9430*/  LD.E.64 R28, desc[UR8][R44.64] ;  /* 0x000000082c1c7980 */ /* 0x000ea2000c101b00 */
[----:B---3--:R-:W-:-:S04]  /*9440*/  DSETP.GEU.AND P2, PT, R36, R34, PT ;  /* 0x000000222400722a */ /* 0x008fc80003f4e000 */
[----:B------:R-:W3:Y:S01]  /*9450*/  LD.E.64 R30, desc[UR8][R30.64] ;  /* 0x000000081e1e7980 */ /* 0x000ee2000c101b00 */
[----:B------:R-:W-:-:S03]  /*9460*/  IMAD.WIDE R36, R3, 0x8, R16 ;  /* 0x0000000803247825 */ /* 0x000fc600078e0210 */
[----:B------:R-:W2:Y:S04]  /*9470*/  LD.E.64 R34, desc[UR8][R40.64] ;  /* 0x0000000828227980 */ /* 0x000ea8000c101b00 */
[----:B------:R-:W3:Y:S01]  /*9480*/  LD.E.64 R24, desc[UR8][R36.64] ;  /* 0x0000000824187980 */ /* 0x000ee2000c101b00 */
[----:B------:R-:W-:Y:S02]  /*9490*/  SEL R5, R2, R5, P3 ;  /* 0x0000000502057207 */ /* 0x000fe40001800000 */
[----:B------:R-:W-:-:S05]  /*94a0*/  SEL R2, R13, R8, P6 ;  /* 0x000000080d027207 */ /* 0x000fca0003000000 */
[--C-:B------:R-:W-:Y:S01]  /*94b0*/  IMAD.WIDE R38, R2, 0x8, R16.reuse ;  /* 0x0000000802267825 */ /* 0x100fe200078e0210 */
[----:B--2---:R-:W-:Y:S01]  /*94c0*/  DSETP.GEU.AND P3, PT, R34, R28, PT ;  /* 0x0000001c2200722a */ /* 0x004fe20003f6e000 */
[----:B------:R-:W-:Y:S02]  /*94d0*/  SEL R29, R6, R7, P0 ;  /* 0x00000007061d7207 */ /* 0x000fe40000000000 */
[----:B------:R-:W-:Y:S01]  /*94e0*/  SEL R6, R7, R6, P0 ;  /* 0x0000000607067207 */ /* 0x000fe20000000000 */
[----:B---3--:R-:W-:Y:S01]  /*94f0*/  DSETP.GEU.AND P0, PT, R30, R24, PT ;  /* 0x000000181e00722a */ /* 0x008fe20003f0e000 */
[--C-:B------:R-:W-:Y:S01]  /*9500*/  IMAD.WIDE R34, R5, 0x8, R16.reuse ;  /* 0x0000000805227825 */ /* 0x100fe200078e0210 */
[----:B------:R-:W2:Y:S03]  /*9510*/  LD.E.64 R30, desc[UR8][R38.64] ;  /* 0x00000008261e7980 */ /* 0x000ea6000c101b00 */
[----:B------:R-:W-:-:S02]  /*9520*/  IMAD.WIDE R24, R29, 0x8, R16 ;  /* 0x000000081d187825 */ /* 0x000fc400078e0210 */
[----:B------:R-:W3:Y:S02]  /*9530*/  LD.E.64 R34, desc[UR8][R34.64] ;  /* 0x0000000822227980 */ /* 0x000ee4000c101b00 */
[----:B------:R-:W-:Y:S02]  /*9540*/  IMAD.WIDE R44, R6, 0x8, R16 ;  /* 0x00000008062c7825 */ /* 0x000fe400078e0210 */
[----:B------:R-:W2:Y:S04]  /*9550*/  LD.E.64 R24, desc[UR8][R24.64] ;  /* 0x0000000818187980 */ /* 0x000ea8000c101b00 */
[----:B------:R-:W3:Y:S01]  /*9560*/  LD.E.64 R36, desc[UR8][R44.64] ;  /* 0x000000082c247980 */ /* 0x000ee2000c101b00 */
[----:B------:R-:W-:Y:S02]  /*9570*/  SEL R7, R4, R15, P5 ;  /* 0x0000000f04077207 */ /* 0x000fe40002800000 */
[----:B------:R-:W-:-:S02]  /*9580*/  SEL R13, R8, R13, P6 ;  /* 0x0000000d080d7207 */ /* 0x000fc40003000000 */
[----:B------:R-:W-:-:S03]  /*9590*/  SEL R4, R15, R4, P5 ;  /* 0x000000040f047207 */ /* 0x000fc60002800000 */
[----:B------:R-:W-:-:S04]  /*95a0*/  IMAD.WIDE R42, R13, 0x8, R16 ;  /* 0x000000080d2a7825 */ /* 0x000fc800078e0210 */
[----:B------:R-:W-:Y:S01]  /*95b0*/  IMAD.WIDE R40, R4, 0x8, R16 ;  /* 0x0000000804287825 */ /* 0x000fe200078e0210 */
[----:B------:R-:W-:Y:S01]  /*95c0*/  SEL R8, R22, R33, P4 ;  /* 0x0000002116087207 */ /* 0x000fe20002000000 */
[----:B--2---:R-:W-:Y:S01]  /*95d0*/  DSETP.GEU.AND P5, PT, R30, R24, PT ;  /* 0x000000181e00722a */ /* 0x004fe20003fae000 */
        /* <DEDUP_REMOVED lines=11> */
[----:B------:R-:W-:-:S06]  /*9690*/  IMAD.WIDE R38, R10, 0x8, R16 ;  /* 0x000000080a267825 */ /* 0x000fcc00078e0210 */
[----:B------:R-:W4:Y:S01]  /*96a0*/  LD.E.64 R38, desc[UR8][R38.64] ;  /* 0x0000000826267980 */ /* 0x000f22000c101b00 */
[----:B--2---:R-:W-:Y:S01]  /*96b0*/  DSETP.GEU.AND P4, PT, R36, R24, PT ;  /* 0x000000182400722a */ /* 0x004fe20003f8e000 */
[----:B------:R-:W-:-:S05]  /*96c0*/  SEL R25, R11, R20, P2 ;  /* 0x000000140b197207 */ /* 0x000fca0001000000 */
[----:B------:R-:W-:Y:S01]  /*96d0*/  IMAD.WIDE R36, R25, 0x8, R16 ;  /* 0x0000000819247825 */ /* 0x000fe200078e0210 */
[----:B---3--:R-:W-:-:S03]  /*96e0*/  DSETP.GEU.AND P1, PT, R34, R30, PT ;  /* 0x0000001e2200722a */ /* 0x008fc60003f2e000 */
[--C-:B------:R-:W-:Y:S02]  /*96f0*/  IMAD.WIDE R30, R15, 0x8, R16.reuse ;  /* 0x000000080f1e7825 */ /* 0x100fe400078e0210 */
[----:B------:R-:W4:Y:S02]  /*9700*/  LD.E.64 R36, desc[UR8][R36.64] ;  /* 0x0000000824247980 */ /* 0x000f24000c101b00 */
[----:B------:R-:W-:Y:S02]  /*9710*/  IMAD.WIDE R34, R22, 0x8, R16 ;  /* 0x0000000816227825 */ /* 0x000fe400078e0210 */
[----:B------:R-:W2:Y:S04]  /*9720*/  LD.E.64 R30, desc[UR8][R30.64] ;  /* 0x000000081e1e7980 */ /* 0x000ea8000c101b00 */
[----:B------:R-:W2:Y:S01]  /*9730*/  LD.E.64 R34, desc[UR8][R34.64] ;  /* 0x0000000822227980 */ /* 0x000ea2000c101b00 */
[----:B------:R-:W-:-:S02]  /*9740*/  SEL R9, R12, R3, P0 ;  /* 0x000000030c097207 */ /* 0x000fc40000000000 */
[----:B------:R-:W-:Y:S02]  /*9750*/  SEL R27, R14, R27, P3 ;  /* 0x0000001b0e1b7207 */ /* 0x000fe40001800000 */
[----:B------:R-:W-:Y:S02]  /*9760*/  SEL R12, R3, R12, P0 ;  /* 0x0000000c030c7207 */ /* 0x000fe40000000000 */
[----:B------:R-:W-:-:S05]  /*9770*/  SEL R14, R5, R6, P6 ;  /* 0x00000006050e7207 */ /* 0x000fca0003000000 */
[----:B------:R-:W-:Y:S01]  /*9780*/  IMAD.WIDE R40, R14, 0x8, R16 ;  /* 0x000000080e287825 */ /* 0x000fe200078e0210 */
[----:B----4-:R-:W-:-:S03]  /*9790*/  DSETP.GEU.AND P3, PT, R38, R36, PT ;  /* 0x000000242600722a */ /* 0x010fc60003f6e000 */
[----:B------:R-:W-:-:S04]  /*97a0*/  IMAD.WIDE R36, R27, 0x8, R16 ;  /* 0x000000081b247825 */ /* 0x000fc800078e0210 */
[--C-:B------:R-:W-:Y:S02]  /*97b0*/  IMAD.WIDE R38, R12, 0x8, R16.reuse ;  /* 0x000000080c267825 */ /* 0x100fe400078e0210 */
[----:B------:R-:W3:Y:S01]  /*97c0*/  LD.E.64 R36, desc[UR8][R36.64] ;  /* 0x0000000824247980 */ /* 0x000ee2000c101b00 */
[----:B--2---:R-:W-:Y:S01]  /*97d0*/  DSETP.GEU.AND P0, PT, R34, R30, PT ;  /* 0x0000001e2200722a */ /* 0x004fe20003f0e000 */
[----:B------:R-:W-:Y:S02]  /*97e0*/  IMAD.WIDE R30, R9, 0x8, R16 ;  /* 0x00000008091e7825 */ /* 0x000fe400078e0210 */
[----:B------:R-:W3:Y:S04]  /*97f0*/  LD.E.64 R38, desc[UR8][R38.64] ;  /* 0x0000000826267980 */ /* 0x000ee8000c101b00 */
[----:B------:R-:W2:Y:S04]  /*9800*/  LD.E.64 R34, desc[UR8][R40.64] ;  /* 0x0000000828227980 */ /* 0x000ea8000c101b00 */
[----:B------:R-:W2:Y:S01]  /*9810*/  LD.E.64 R30, desc[UR8][R30.64] ;  /* 0x000000081e1e7980 */ /* 0x000ea2000c101b00 */
[----:B------:R-:W-:-:S02]  /*9820*/  SEL R5, R6, R5, P6 ;  /* 0x0000000506057207 */ /* 0x000fc40003000000 */
[----:B------:R-:W-:Y:S02]  /*9830*/  SEL R3, R2, R29, P5 ;  /* 0x0000001d02037207 */ /* 0x000fe40002800000 */
[----:B------:R-:W-:Y:S02]  /*9840*/  SEL R6, R13, R4, P4 ;  /* 0x000000040d067207 */ /* 0x000fe40002000000 */
[----:B------:R-:W-:Y:S01]  /*9850*/  SEL R2, R29, R2, P5 ;  /* 0x000000021d027207 */ /* 0x000fe20002800000 */
[----:B------:R-:W-:-:S04]  /*9860*/  IMAD.WIDE R28, R3, 0x8, R16 ;  /* 0x00000008031c7825 */ /* 0x000fc800078e0210 */
[--C-:B------:R-:W-:Y:S02]  /*9870*/  IMAD.WIDE R42, R5, 0x8, R16.reuse ;  /* 0x00000008052a7825 */ /* 0x100fe400078e0210 */
[----:B------:R-:W4:Y:S01]  /*9880*/  LD.E.64 R28, desc[UR8][R28.64] ;  /* 0x000000081c1c7980 */ /* 0x000f22000c101b00 */
[----:B---3--:R-:W-:Y:S01]  /*9890*/  DSETP.GEU.AND P6, PT, R38, R36, PT ;  /* 0x000000242600722a */ /* 0x008fe20003fce000 */
[----:B------:R-:W-:-:S04]  /*98a0*/  IMAD.WIDE R38, R6, 0x8, R16 ;  /* 0x0000000806267825 */ /* 0x000fc800078e0210 */
[----:B------:R-:W-:Y:S01]  /*98b0*/  IMAD.WIDE R36, R2, 0x8, R16 ;  /* 0x0000000802247825 */ /* 0x000fe200078e0210 */
[----:B--2---:R-:W-:Y:S01]  /*98c0*/  DSETP.GEU.AND P5, PT, R34, R30, PT ;  /* 0x0000001e2200722a */ /* 0x004fe20003fae000 */
        /* <DEDUP_REMOVED lines=32> */
[----:B------:R-:W-:-:S03]  /*9ad0*/  SEL R12, R27, R12, P6 ;  /* 0x0000000c1b0c7207 */ /* 0x000fc60003000000 */
[----:B------:R-:W-:-:S04]  /*9ae0*/  IMAD.WIDE R44, R15, 0x8, R16 ;  /* 0x000000080f2c7825 */ /* 0x000fc800078e0210 */
[----:B0-----:R-:W-:Y:S01]  /*9af0*/  IMAD.WIDE R40, R12, 0x8, R16 ;  /* 0x000000080c287825 */ /* 0x001fe200078e0210 */
        /* <DEDUP_REMOVED lines=10> */
[----:B------:R-:W-:-:S05]  /*9ba0*/  SEL R14, R3, R6, P1 ;  /* 0x00000006030e7207 */ /* 0x000fca0000800000 */
[--C-:B------:R-:W-:Y:S01]  /*9bb0*/  IMAD.WIDE R38, R14, 0x8, R16.reuse ;  /* 0x000000080e267825 */ /* 0x100fe200078e0210 */
[----:B--2---:R-:W-:Y:S01]  /*9bc0*/  DSETP.GEU.AND P5, PT, R34, R28, PT ;  /* 0x0000001c2200722a */ /* 0x004fe20003fae000 */
[----:B------:R-:W-:Y:S02]  /*9bd0*/  SEL R29, R2, R5, P4 ;  /* 0x00000005021d7207 */ /* 0x000fe40002000000 */
[----:B------:R-:W-:Y:S01]  /*9be0*/  SEL R2, R5, R2, P4 ;  /* 0x0000000205027207 */ /* 0x000fe20002000000 */
        /* <DEDUP_REMOVED lines=10> */
[----:B------:R-:W-:-:S05]  /*9c90*/  SEL R3, R6, R3, P1 ;  /* 0x0000000306037207 */ /* 0x000fca0000800000 */
[--C-:B------:R-:W-:Y:S01]  /*9ca0*/  IMAD.WIDE R40, R3, 0x8, R16.reuse ;  /* 0x0000000803287825 */ /* 0x100fe200078e0210 */
[----:B------:R-:W-:Y:S01]  /*9cb0*/  SEL R6, R4, R33, P3 ;  /* 0x0000002104067207 */ /* 0x000fe20001800000 */
[----:B--2---:R-:W-:Y:S02]  /*9cc0*/  DSETP.GEU.AND P1, PT, R36, R34, PT ;  /* 0x000000222400722a */ /* 0x004fe40003f2e000 */
[----:B------:R-:W-:Y:S01]  /*9cd0*/  IMAD.WIDE R36, R8, 0x8, R16 ;  /* 0x0000000808247825 */ /* 0x000fe200078e0210 */
[----:B---3--:R-:W-:-:S05]  /*9ce0*/  DSETP.GEU.AND P2, PT, R30, R26, PT ;  /* 0x0000001a1e00722a */ /* 0x008fca0003f4e000 */
[----:B------:R-:W2:Y:S04]  /*9cf0*/  LD.E.64 R36, desc[UR8][R36.64] ;  /* 0x0000000824247980 */ /* 0x000ea8000c101b00 */
[----:B------:R0:W2:Y:S01]  /*9d00*/  LD.E.64 R26, desc[UR8][R40.64] ;  /* 0x00000008281a7980 */ /* 0x0000a2000c101b00 */
[----:B------:R-:W-:-:S04]  /*9d10*/  IMAD.WIDE R30, R5, 0x8, R16 ;  /* 0x00000008051e7825 */ /* 0x000fc800078e0210 */
[----:B------:R-:W-:Y:S02]  /*9d20*/  IMAD.WIDE R34, R6, 0x8, R16 ;  /* 0x0000000806227825 */ /* 0x000fe400078e0210 */
[----:B------:R-:W3:Y:S04]  /*9d30*/  LD.E.64 R30, desc[UR8][R30.64] ;  /* 0x000000081e1e7980 */ /* 0x000ee8000c101b00 */
[----:B------:R-:W3:Y:S01]  /*9d40*/  LD.E.64 R34, desc[UR8][R34.64] ;  /* 0x0000000822227980 */ /* 0x000ee2000c101b00 */
[----:B------:R-:W-:Y:S02]  /*9d50*/  SEL R33, R33, R4, P3 ;  /* 0x0000000421217207 */ /* 0x000fe40001800000 */
[----:B------:R-:W-:-:S05]  /*9d60*/  SEL R13, R20, R11, P0 ;  /* 0x0000000b140d7207 */ /* 0x000fca0000000000 */
[--C-:B0-----:R-:W-:Y:S01]  /*9d70*/  IMAD.WIDE R40, R13, 0x8, R16.reuse ;  /* 0x000000080d287825 */ /* 0x101fe200078e0210 */
[----:B------:R-:W-:Y:S01]  /*9d80*/  SEL R4, R15, R12, P5 ;  /* 0x0000000c0f047207 */ /* 0x000fe20002800000 */
[----:B--2---:R-:W-:Y:S01]  /*9d90*/  DSETP.GEU.AND P3, PT, R36, R26, PT ;  /* 0x0000001a2400722a */ /* 0x004fe20003f6e000 */
[----:B------:R-:W-:Y:S02]  /*9da0*/  SEL R27, R10, R25, P6 ;  /* 0x000000190a1b7207 */ /* 0x000fe40003000000 */
[----:B------:R-:W-:Y:S02]  /*9db0*/  SEL R10, R25, R10, P6 ;  /* 0x0000000a190a7207 */ /* 0x000fe40003000000 */
[----:B------:R0:W2:Y:S03]  /*9dc0*/  LD.E.64 R24, desc[UR8][R40.64] ;  /* 0x0000000828187980 */ /* 0x0000a6000c101b00 */
[----:B------:R-:W-:-:S05]  /*9dd0*/  IMAD.WIDE R38, R10, 0x8, R16 ;  /* 0x000000080a267825 */ /* 0x000fca00078e0210 */
[----:B------:R-:W2:Y:S01]  /*9de0*/  LD.E.64 R36, desc[UR8][R38.64] ;  /* 0x0000000826247980 */ /* 0x000ea2000c101b00 */
[----:B---3--:R-:W-:Y:S01]  /*9df0*/  DSETP.GEU.AND P6, PT, R34, R30, PT ;  /* 0x0000001e2200722a */ /* 0x008fe20003fce000 */
[----:B------:R-:W-:-:S04]  /*9e00*/  IMAD.WIDE R30, R27, 0x8, R16 ;  /* 0x000000081b1e7825 */ /* 0x000fc800078e0210 */
[----:B------:R-:W-:Y:S02]  /*9e10*/  IMAD.WIDE R34, R4, 0x8, R16 ;  /* 0x0000000804227825 */ /* 0x000fe400078e0210 */
[----:B------:R-:W3:Y:S04]  /*9e20*/  LD.E.64 R30, desc[UR8][R30.64] ;  /* 0x000000081e1e7980 */ /* 0x000ee8000c101b00 */
[----:B------:R-:W3:Y:S01]  /*9e30*/  LD.E.64 R34, desc[UR8][R34.64] ;  /* 0x0000000822227980 */ /* 0x000ee2000c101b00 */
[----:B------:R-:W-:Y:S02]  /*9e40*/  SEL R15, R12, R15, P5 ;  /* 0x0000000f0c0f7207 */ /* 0x000fe40002800000 */
[----:B------:R-:W-:-:S05]  /*9e50*/  SEL R12, R9, R2, P1 ;  /* 0x00000002090c7207 */ /* 0x000fca0000800000 */
[--C-:B0-----:R-:W-:Y:S01]  /*9e60*/  IMAD.WIDE R40, R12, 0x8, R16.reuse ;  /* 0x000000080c287825 */ /* 0x101fe200078e0210 */
[----:B--2---:R-:W-:Y:S01]  /*9e70*/  DSETP.GEU.AND P5, PT, R36, R24, PT ;  /* 0x000000182400722a */ /* 0x004fe20003fae000 */
[----:B------:R-:W-:Y:S02]  /*9e80*/  SEL R25, R22, R7, P4 ;  /* 0x0000000716197207 */ /* 0x000fe40002000000 */
[----:B------:R-:W-:Y:S01]  /*9e90*/  SEL R22, R7, R22, P4 ;  /* 0x0000001607167207 */ /* 0x000fe20002000000 */
        /* <DEDUP_REMOVED lines=10> */
[----:B------:R-:W-:Y:S02]  /*9f40*/  SEL R9, R2, R9, P1 ;  /* 0x0000000902097207 */ /* 0x000fe40000800000 */
[----:B------:R-:W-:-:S03]  /*9f50*/  SEL R2, R3, R8, P3 ;  /* 0x0000000803027207 */ /* 0x000fc60001800000 */
[----:B------:R-:W-:-:S04]  /*9f60*/  IMAD.WIDE R42, R9, 0x8, R16 ;  /* 0x00000008092a7825 */ /* 0x000fc800078e0210 */
[----:B------:R-:W-:-:S06]  /*9f70*/  IMAD.WIDE R28, R7, 0x8, R16 ;  /* 0x00000008071c7825 */ /* 0x000fcc00078e0210 */
[----:B------:R-:W4:Y:S01]  /*9f80*/  LD.E.64 R28, desc[UR8][R28.64] ;  /* 0x000000081c1c7980 */ /* 0x000f22000c101b00 */
[----:B--2---:R-:W-:Y:S01]  /*9f90*/  DSETP.GEU.AND P1, PT, R38, R36, PT ;  /* 0x000000242600722a */ /* 0x004fe20003f2e000 */
[----:B------:R-:W-:-:S04]  /*9fa0*/  IMAD.WIDE R36, R14, 0x8, R16 ;  /* 0x000000080e247825 */ /* 0x000fc800078e0210 */
[----:B------:R-:W-:Y:S01]  /*9fb0*/  IMAD.WIDE R38, R2, 0x8, R16 ;  /* 0x0000000802267825 */ /* 0x000fe200078e0210 */
[----:B---3--:R-:W-:Y:S01]  /*9fc0*/  DSETP.GEU.AND P2, PT, R34, R30, PT ;  /* 0x0000001e2200722a */ /* 0x008fe20003f4e000 */
[----:B------:R-:W2:Y:S04]  /*9fd0*/  LD.E.64 R36, desc[UR8][R36.64] ;  /* 0x0000000824247980 */ /* 0x000ea8000c101b00 */
[----:B------:R-:W2:Y:S04]  /*9fe0*/  LD.E.64 R34, desc[UR8][R42.64] ;  /* 0x000000082a227980 */ /* 0x000ea8000c101b00 */
[----:B------:R-:W4:Y:S01]  /*9ff0*/  LD.E.64 R30, desc[UR8][R38.64] ;  /* 0x00000008261e7980 */ /* 0x000f22000c101b00 */
[----:B------:R-:W-:-:S02]  /*a000*/  SEL R3, R8, R3, P3 ;  /* 0x0000000308037207 */ /* 0x000fc40001800000 */
[----:B------:R-:W-:Y:S02]  /*a010*/  SEL R8, R6, R5, P6 ;  /* 0x0000000506087207 */ /* 0x000fe40003000000 */
[----:B------:R-:W-:Y:S01]  /*a020*/  SEL R6, R5, R6, P6 ;  /* 0x0000000605067207 */ /* 0x000fe20003000000 */
[----:B--2---:R-:W-:Y:S01]  /*a030*/  DSETP.GEU.AND P3, PT, R36, R34, PT ;  /* 0x000000222400722a */ /* 0x004fe20003f6e000 */
[----:B------:R-:W-:-:S04]  /*a040*/  IMAD.WIDE R34, R3, 0x8, R16 ;  /* 0x0000000803227825 */ /* 0x000fc800078e0210 */
[--C-:B------:R-:W-:Y:S01]  /*a050*/  IMAD.WIDE R36, R6, 0x8, R16.reuse ;  /* 0x0000000806247825 */ /* 0x100fe200078e0210 */
[----:B----4-:R-:W-:Y:S01]  /*a060*/  DSETP.GEU.AND P6, PT, R30, R28, PT ;  /* 0x0000001c1e00722a */ /* 0x010fe20003fce000 */
        /* <DEDUP_REMOVED lines=8> */
[----:B------:R-:W-:Y:S01]  /*a0f0*/  SEL R13, R10, R13, P5 ;  /* 0x0000000d0a0d7207 */ /* 0x000fe20002800000 */
[----:B------:R-:W-:Y:S01]  /*a100*/  IMAD.WIDE R42, R11, 0x8, R16 ;  /* 0x000000080b2a7825 */ /* 0x000fe200078e0210 */
[----:B------:R-:W-:-:S03]  /*a110*/  SEL R10, R27, R4, P4 ;  /* 0x000000041b0a7207 */ /* 0x000fc60002000000 */
[----:B------:R-:W-:-:S04]  /*a120*/  IMAD.WIDE R44, R20, 0x8, R16 ;  /* 0x00000008142c7825 */ /* 0x000fc800078e0210 */
[----:B------:R-:W-:-:S04]  /*a130*/  IMAD.WIDE R40, R13, 0x8, R16 ;  /* 0x000000080d287825 */ /* 0x000fc800078e0210 */
[----:B------:R-:W-:Y:S01]  /*a140*/  IMAD.WIDE R38, R10, 0x8, R16 ;  /* 0x000000080a267825 */ /* 0x000fe200078e0210 */
[----:B--2---:R-:W-:Y:S01]  /*a150*/  DSETP.GEU.AND P0, PT, R36, R34, PT ;  /* 0x000000222400722a */ /* 0x004fe20003f0e000 */
[----:B------:R0:W2:Y:S04]  /*a160*/  LD.E.64 R34, desc[UR8][R42.64] ;  /* 0x000000082a227980 */ /* 0x0000a8000c101b00 */
[----:B------:R-:W2:Y:S01]  /*a170*/  LD.E.64 R36, desc[UR8][R44.64] ;  /* 0x000000082c247980 */ /* 0x000ea2000c101b00 */
[----:B---3--:R-:W-:-:S03]  /*a180*/  DSETP.GEU.AND P5, PT, R30, R28, PT ;  /* 0x0000001c1e00722a */ /* 0x008fc60003fae000 */
[----:B------:R-:W3:Y:S04]  /*a190*/  LD.E.64 R28, desc[UR8][R40.64] ;  /* 0x00000008281c7980 */ /* 0x000ee8000c101b00 */
[----:B------:R-:W3:Y:S01]  /*a1a0*/  LD.E.64 R30, desc[UR8][R38.64] ;  /* 0x00000008261e7980 */ /* 0x000ee2000c101b00 */
[----:B------:R-:W-:Y:S02]  /*a1b0*/  SEL R5, R22, R15, P1 ;  /* 0x0000000f16057207 */ /* 0x000fe40000800000 */
[----:B------:R-:W-:Y:S02]  /*a1c0*/  SEL R22, R15, R22, P1 ;  /* 0x000000160f167207 */ /* 0x000fe40000800000 */
[----:B------:R-:W-:-:S05]  /*a1d0*/  SEL R27, R4, R27, P4 ;  /* 0x0000001b041b7207 */ /* 0x000fca0002000000 */
[--C-:B0-----:R-:W-:Y:S01]  /*a1e0*/  IMAD.WIDE R42, R27, 0x8, R16.reuse ;  /* 0x000000081b2a7825 */ /* 0x101fe200078e0210 */
[----:B------:R-:W-:Y:S01]  /*a1f0*/  SEL R4, R25, R12, P2 ;  /* 0x0000000c19047207 */ /* 0x000fe20001000000 */
[----:B--2---:R-:W-:Y:S02]  /*a200*/  DSETP.GEU.AND P4, PT, R36, R34, PT ;  /* 0x000000222400722a */ /* 0x004fe40003f8e000 */
[----:B------:R-:W-:Y:S01]  /*a210*/  IMAD.WIDE R36, R22, 0x8, R16 ;  /* 0x0000000816247825 */ /* 0x000fe200078e0210 */
[----:B---3--:R-:W-:-:S05]  /*a220*/  DSETP.GEU.AND P1, PT, R30, R28, PT ;  /* 0x0000001c1e00722a */ /* 0x008fca0003f2e000 */
[----:B------:R-:W2:Y:S04]  /*a230*/  LD.E.64 R36, desc[UR8][R36.64] ;  /* 0x0000000824247980 */ /* 0x000ea8000c101b00 */
[----:B------:R-:W2:Y:S01]  /*a240*/  LD.E.64 R28, desc[UR8][R42.64] ;  /* 0x000000082a1c7980 */ /* 0x000ea2000c101b00 */
[----:B------:R-:W-:-:S04]  /*a250*/  IMAD.WIDE R30, R5, 0x8, R16 ;  /* 0x00000008051e7825 */ /* 0x000fc800078e0210 */
[----:B------:R-:W-:Y:S02]  /*a260*/  IMAD.WIDE R34, R4, 0x8, R16 ;  /* 0x0000000804227825 */ /* 0x000fe400078e0210 */
[----:B------:R-:W3:Y:S04]  /*a270*/  LD.E.64 R30, desc[UR8][R30.64] ;  /* 0x000000081e1e7980 */ /* 0x000ee8000c101b00 */
[----:B------:R-:W3:Y:S01]  /*a280*/  LD.E.64 R34, desc[UR8][R34.64] ;  /* 0x0000000822227980 */ /* 0x000ee2000c101b00 */
[----:B------:R-:W-:Y:S02]  /*a290*/  SEL R25, R12, R25, P2 ;  /* 0x000000190c197207 */ /* 0x000fe40001000000 */
[----:B------:R-:W-:-:S03]  /*a2a0*/  SEL R12, R7, R2, P6 ;  /* 0x00000002070c7207 */ /* 0x000fc60003000000 */
[----:B------:R-:W-:Y:S01]  /*a2b0*/  IMAD.WIDE R44, R25, 0x8, R16 ;  /* 0x00000008192c7825 */ /* 0x000fe200078e0210 */
[----:B--2---:R-:W-:Y:S01]  /*a2c0*/  DSETP.GEU.AND P2, PT, R36, R28, PT ;  /* 0x0000001c2400722a */ /* 0x004fe20003f4e000 */
[----:B------:R-:W-:-:S03]  /*a2d0*/  SEL R29, R14, R9, P3 ;  /* 0x000000090e1d7207 */ /* 0x000fc60001800000 */
[----:B------:R-:W2:Y:S01]  /*a2e0*/  LD.E.64 R36, desc[UR8][R44.64] ;  /* 0x000000082c247980 */ /* 0x000ea2000c101b00 */
[----:B------:R-:W-:-:S05]  /*a2f0*/  SEL R14, R9, R14, P3 ;  /* 0x0000000e090e7207 */ /* 0x000fca0001800000 */
[----:B------:R-:W-:Y:S01]  /*a300*/  IMAD.WIDE R42, R14, 0x8, R16 ;  /* 0x000000080e2a7825 */ /* 0x000fe200078e0210 */
[----:B---3--:R-:W-:-:S03]  /*a310*/  DSETP.GEU.AND P3, PT, R34, R30, PT ;  /* 0x0000001e2200722a */ /* 0x008fc60003f6e000 */
[--C-:B------:R-:W-:Y:S01]  /*a320*/  IMAD.WIDE R34, R12, 0x8, R16.reuse ;  /* 0x000000080c227825 */ /* 0x100fe200078e0210 */
[----:B------:R-:W2:Y:S03]  /*a330*/  LD.E.64 R38, desc[UR8][R42.64] ;  /* 0x000000082a267980 */ /* 0x000ea6000c101b00 */
        /* <DEDUP_REMOVED lines=10> */
[----:B------:R-:W2:Y:S01]  /*a3e0*/  LD.E.64 R36, desc[UR8][R36.64] ;  /* 0x0000000824247980 */ /* 0x000ea2000c101b00 */
[----:B---3--:R-:W-:Y:S01]  /*a3f0*/  DSETP.GEU.AND P0, PT, R34, R30, PT ;  /* 0x0000001e2200722a */ /* 0x008fe20003f0e000 */
        /* <DEDUP_REMOVED lines=27> */
[--C-:B------:R-:W-:Y:S02]  /*a5b0*/  IMAD.WIDE R38, R4, 0x8, R16.reuse ;  /* 0x0000000804267825 */ /* 0x100fe400078e0210 */
[----:B------:R-:W2:Y:S01]  /*a5c0*/  LD.E.64 R36, desc[UR8][R36.64] ;  /* 0x0000000824247980 */ /* 0x000ea2000c101b00 */
[----:B---3--:R-:W-:Y:S01]  /*a5d0*/  DSETP.GEU.AND P3, PT, R34, R30, PT ;  /* 0x0000001e2200722a */ /* 0x008fe20003f6e000 */
[----:B------:R-:W-:Y:S02]  /*a5e0*/  IMAD.WIDE R30, R13, 0x8, R16 ;  /* 0x000000080d1e7825 */ /* 0x000fe400078e0210 */
[----:B------:R-:W2:Y:S04]  /*a5f0*/  LD.E.64 R38, desc[UR8][R38.64] ;  /* 0x0000000826267980 */ /* 0x000ea8000c101b00 */
[----:B------:R-:W3:Y:S04]  /*a600*/  LD.E.64 R34, desc[UR8][R40.64] ;  /* 0x0000000828227980 */ /* 0x000ee8000c101b00 */
[----:B------:R-:W3:Y:S01]  /*a610*/  LD.E.64 R30, desc[UR8][R30.64] ;  /* 0x000000081e1e7980 */ /* 0x000ee2000c101b00 */
[----:B------:R-:W-:-:S02]  /*a620*/  SEL R5, R12, R29, P0 ;  /* 0x0000001d0c057207 */ /* 0x000fc40000000000 */
        /* <DEDUP_REMOVED lines=27> */
[----:B------:R-:W-:-:S03]  /*a7e0*/  SEL R15, R3, R10, P2 ;  /* 0x0000000a030f7207 */ /* 0x000fc60001000000 */
[----:B------:R-:W-:Y:S01]  /*a7f0*/  IMAD.WIDE R40, R20, 0x8, R16 ;  /* 0x0000000814287825 */ /* 0x000fe200078e0210 */
[----:B------:R-:W-:-:S03]  /*a800*/  SEL R3, R10, R3, P2 ;  /* 0x000000030a037207 */ /* 0x000fc60001000000 */
[----:B------:R-:W-:Y:S01]  /*a810*/  IMAD.WIDE R42, R15, 0x8, R16 ;  /* 0x000000080f2a7825 */ /* 0x000fe200078e0210 */
[----:B------:R-:W-:-:S03]  /*a820*/  SEL R10, R9, R8, P3 ;  /* 0x00000008090a7207 */ /* 0x000fc60001800000 */
[--C-:B------:R-:W-:Y:S01]  /*a830*/  IMAD.WIDE R38, R3, 0x8, R16.reuse ;  /* 0x0000000803267825 */ /* 0x100fe200078e0210 */
[----:B--2---:R-:W-:Y:S01]  /*a840*/  DSETP.GEU.AND P4, PT, R36, R34, PT ;  /* 0x000000222400722a */ /* 0x004fe20003f8e000 */
[----:B------:R0:W2:Y:S04]  /*a850*/  LD.E.64 R34, desc[UR8][R40.64] ;  /* 0x0000000828227980 */ /* 0x0000a8000c101b00 */
[----:B------:R-:W2:Y:S01]  /*a860*/  LD.E.64 R36, desc[UR8][R42.64] ;  /* 0x000000082a247980 */ /* 0x000ea2000c101b00 */
[----:B---3--:R-:W-:Y:S01]  /*a870*/  DSETP.GEU.AND P2, PT, R30, R28, PT ;  /* 0x0000001c1e00722a */ /* 0x008fe20003f4e000 */
[----:B------:R-:W-:Y:S02]  /*a880*/  IMAD.WIDE R30, R10, 0x8, R16 ;  /* 0x000000080a1e7825 */ /* 0x000fe400078e0210 */
[----:B------:R-:W3:Y:S04]  /*a890*/  LD.E.64 R28, desc[UR8][R38.64] ;  /* 0x00000008261c7980 */ /* 0x000ee8000c101b00 */
[----:B------:R-:W3:Y:S01]  /*a8a0*/  LD.E.64 R30, desc[UR8][R30.64] ;  /* 0x000000081e1e7980 */ /* 0x000ee2000c101b00 */
[----:B------:R-:W-:-:S02]  /*a8b0*/  SEL R11, R4, R27, P6 ;  /* 0x0000001b040b7207 */ /* 0x000fc40003000000 */
[----:B------:R-:W-:Y:S02]  /*a8c0*/  SEL R9, R8, R9, P3 ;  /* 0x0000000908097207 */ /* 0x000fe40001800000 */
[----:B------:R-:W-:-:S03]  /*a8d0*/  SEL R4, R27, R4, P6 ;  /* 0x000000041b047207 */ /* 0x000fc60003000000 */
[----:B------:R-:W-:-:S04]  /*a8e0*/  IMAD.WIDE R44, R9, 0x8, R16 ;  /* 0x00000008092c7825 */ /* 0x000fc800078e0210 */
[--C-:B0-----:R-:W-:Y:S01]  /*a8f0*/  IMAD.WIDE R40, R4, 0x8, R16.reuse ;  /* 0x0000000804287825 */ /* 0x101fe200078e0210 */
[----:B------:R-:W4:Y:S01]  /*a900*/  LD.E.64 R26, desc[UR8][R44.64] ;  /* 0x000000082c1a7980 */ /* 0x000f22000c101b00 */
[----:B------:R-:W-:Y:S01]  /*a910*/  SEL R8, R13, R22, P0 ;  /* 0x000000160d087207 */ /* 0x000fe20000000000 */
[----:B--2---:R-:W-:Y:S02]  /*a920*/  DSETP.GEU.AND P3, PT, R36, R34, PT ;  /* 0x000000222400722a */ /* 0x004fe40003f6e000 */
[----:B------:R-:W4:Y:S01]  /*a930*/  LD.E.64 R34, desc[UR8][R40.64] ;  /* 0x0000000828227980 */ /* 0x000f22000c101b00 */
[----:B------:R-:W-:Y:S01]  /*a940*/  IMAD.WIDE R36, R11, 0x8, R16 ;  /* 0x000000080b247825 */ /* 0x000fe200078e0210 */
[----:B---3--:R-:W-:-:S03]  /*a950*/  DSETP.GEU.AND P6, PT, R30, R28, PT ;  /* 0x0000001c1e00722a */ /* 0x008fc60003fce000 */
[----:B------:R-:W-:Y:S01]  /*a960*/  IMAD.WIDE R30, R8, 0x8, R16 ;  /* 0x00000008081e7825 */ /* 0x000fe200078e0210 */
[----:B------:R0:W2:Y:S05]  /*a970*/  LD.E.64 R28, desc[UR8][R36.64] ;  /* 0x00000008241c7980 */ /* 0x0000aa000c101b00 */
[----:B------:R-:W2:Y:S01]  /*a980*/  LD.E.64 R30, desc[UR8][R30.64] ;  /* 0x000000081e1e7980 */ /* 0x000ea2000c101b00 */
[----:B------:R-:W-:-:S05]  /*a990*/  SEL R13, R22, R13, P0 ;  /* 0x0000000d160d7207 */ /* 0x000fca0000000000 */
[----:B------:R-:W-:Y:S01]  /*a9a0*/  IMAD.WIDE R38, R13, 0x8, R16 ;  /* 0x000000080d267825 */ /* 0x000fe200078e0210 */
[----:B------:R-:W-:-:S05]  /*a9b0*/  SEL R22, R5, R14, P1 ;  /* 0x0000000e05167207 */ /* 0x000fca0000800000 */
[--C-:B0-----:R-:W-:Y:S01]  /*a9c0*/  IMAD.WIDE R36, R22, 0x8, R16.reuse ;  /* 0x0000000816247825 */ /* 0x101fe200078e0210 */
[----:B----4-:R-:W-:Y:S01]  /*a9d0*/  DSETP.GEU.AND P0, PT, R34, R26, PT ;  /* 0x0000001a2200722a */ /* 0x010fe20003f0e000 */
[----:B------:R-:W-:Y:S02]  /*a9e0*/  SEL R27, R12, R25, P5 ;  /* 0x000000190c1b7207 */ /* 0x000fe40002800000 */
[----:B------:R-:W-:Y:S02]  /*a9f0*/  SEL R12, R25, R12, P5 ;  /* 0x0000000c190c7207 */ /* 0x000fe40002800000 */
[----:B------:R-:W3:Y:S03]  /*aa00*/  LD.E.64 R24, desc[UR8][R38.64] ;  /* 0x0000000826187980 */ /* 0x000ee6000c101b00 */
[----:B------:R-:W-:-:S06]  /*aa10*/  IMAD.WIDE R34, R12, 0x8, R16 ;  /* 0x000000080c227825 */ /* 0x000fcc00078e0210 */
[----:B------:R-:W3:Y:S01]  /*aa20*/  LD.E.64 R34, desc[UR8][R34.64] ;  /* 0x0000000822227980 */ /* 0x000ee2000c101b00 */
[----:B--2---:R-:W-:Y:S01]  /*aa30*/  DSETP.GEU.AND P5, PT, R30, R28, PT ;  /* 0x0000001c1e00722a */ /* 0x004fe20003fae000 */
[----:B------:R-:W-:Y:S02]  /*aa40*/  IMAD.WIDE R28, R27, 0x8, R16 ;  /* 0x000000081b1c7825 */ /* 0x000fe400078e0210 */
[----:B------:R-:W2:Y:S04]  /*aa50*/  LD.E.64 R30, desc[UR8][R36.64] ;  /* 0x00000008241e7980 */ /* 0x000ea8000c101b00 */
[----:B------:R-:W2:Y:S01]  /*aa60*/  LD.E.64 R28, desc[UR8][R28.64] ;  /* 0x000000081c1c7980 */ /* 0x000ea2000c101b00 */
[----:B------:R-:W-:Y:S02]  /*aa70*/  SEL R5, R14, R5, P1 ;  /* 0x000000050e057207 */ /* 0x000fe40000800000 */
[----:B------:R-:W-:-:S03]  /*aa80*/  SEL R14, R6, R33, P2 ;  /* 0x00000021060e7207 */ /* 0x000fc60001000000 */
[--C-:B------:R-:W-:Y:S01]  /*aa90*/  IMAD.WIDE R40, R5, 0x8, R16.reuse ;  /* 0x0000000805287825 */ /* 0x100fe200078e0210 */
[----:B---3--:R-:W-:Y:S01]  /*aaa0*/  DSETP.GEU.AND P1, PT, R34, R24, PT ;  /* 0x000000182200722a */ /* 0x008fe20003f2e000 */
[----:B------:R-:W-:Y:S02]  /*aab0*/  SEL R25, R2, R7, P4 ;  /* 0x0000000702197207 */ /* 0x000fe40002000000 */
[----:B------:R-:W-:Y:S01]  /*aac0*/  SEL R2, R7, R2, P4 ;  /* 0x0000000207027207 */ /* 0x000fe20002000000 */
[----:B------:R-:W-:-:S04]  /*aad0*/  IMAD.WIDE R34, R14, 0x8, R16 ;  /* 0x000000080e227825 */ /* 0x000fc800078e0210 */
[--C-:B------:R-:W-:Y:S01]  /*aae0*/  IMAD.WIDE R38, R2, 0x8, R16.reuse ;  /* 0x0000000802267825 */ /* 0x100fe200078e0210 */
[----:B--2---:R-:W-:Y:S01]  /*aaf0*/  DSETP.GEU.AND P4, PT, R30, R28, PT ;  /* 0x0000001c1e00722a */ /* 0x004fe20003f8e000 */
[----:B------:R-:W2:Y:S02]  /*ab00*/  LD.E.64 R34, desc[UR8][R34.64] ;  /* 0x0000000822227980 */ /* 0x000ea4000c101b00 */
[----:B------:R-:W-:Y:S02]  /*ab10*/  IMAD.WIDE R30, R25, 0x8, R16 ;  /* 0x00000008191e7825 */ /* 0x000fe400078e0210 */
[----:B------:R-:W3:Y:S04]  /*ab20*/  LD.E.64 R28, desc[UR8][R40.64] ;  /* 0x00000008281c7980 */ /* 0x000ee8000c101b00 */
[----:B------:R0:W3:Y:S04]  /*ab30*/  LD.E.64 R36, desc[UR8][R38.64] ;  /* 0x0000000826247980 */ /* 0x0000e8000c101b00 */
[----:B------:R-:W2:Y:S01]  /*ab40*/  LD.E.64 R30, desc[UR8][R30.64] ;  /* 0x000000081e1e7980 */ /* 0x000ea2000c101b00 */
[----:B------:R-:W-:-:S02]  /*ab50*/  SEL R33, R33, R6, P2 ;  /* 0x0000000621217207 */ /* 0x000fc40001000000 */
[----:B------:R-:W-:Y:S02]  /*ab60*/  SEL R7, R10, R3, P6 ;  /* 0x000000030a077207 */ /* 0x000fe40003000000 */
[----:B------:R-:W-:Y:S02]  /*ab70*/  SEL R10, R3, R10, P6 ;  /* 0x0000000a030a7207 */ /* 0x000fe40003000000 */
[----:B------:R-:W-:-:S03]  /*ab80*/  SEL R6, R9, R4, P0 ;  /* 0x0000000409067207 */ /* 0x000fc60000000000 */
[----:B0-----:R-:W-:-:S06]  /*ab90*/  IMAD.WIDE R38, R10, 0x8, R16 ;  /* 0x000000080a267825 */ /* 0x001fcc00078e0210 */
[----:B------:R-:W4:Y:S01]  /*aba0*/  LD.E.64 R38, desc[UR8][R38.64] ;  /* 0x0000000826267980 */ /* 0x000f22000c101b00 */
[----:B---3--:R-:W-:Y:S01]  /*abb0*/  DSETP.GEU.AND P2, PT, R36, R28, PT ;  /* 0x0000001c2400722a */ /* 0x008fe20003f4e000 */
[----:B------:R-:W-:Y:S01]  /*abc0*/  SEL R29, R15, R20, P3 ;  /* 0x000000140f1d7207 */ /* 0x000fe20001800000 */
[----:B--2---:R-:W-:Y:S01]  /*abd0*/  DSETP.GEU.AND P6, PT, R34, R30, PT ;  /* 0x0000001e2200722a */ /* 0x004fe20003fce000 */
[----:B------:R-:W-:-:S04]  /*abe0*/  IMAD.WIDE R30, R7, 0x8, R16 ;  /* 0x00000008071e7825 */ /* 0x000fc800078e0210 */
[--C-:B------:R-:W-:Y:S02]  /*abf0*/  IMAD.WIDE R36, R29, 0x8, R16.reuse ;  /* 0x000000081d247825 */ /* 0x100fe400078e0210 */
[----:B------:R-:W2:Y:S02]  /*ac00*/  LD.E.64 R30, desc[UR8][R30.64] ;  /* 0x000000081e1e7980 */ /* 0x000ea4000c101b00 */
[----:B------:R-:W-:Y:S02]  /*ac10*/  IMAD.WIDE R34, R6, 0x8, R16 ;  /* 0x0000000806227825 */ /* 0x000fe400078e0210 */
[----:B------:R-:W4:Y:S04]  /*ac20*/  LD.E.64 R36, desc[UR8][R36.64] ;  /* 0x0000000824247980 */ /* 0x000f28000c101b00 */
[----:B------:R-:W2:Y:S01]  /*ac30*/  LD.E.64 R34, desc[UR8][R34.64] ;  /* 0x0000000822227980 */ /* 0x000ea2000c101b00 */
[----:B------:R-:W-:-:S02]  /*ac40*/  SEL R3, R8, R11, P5 ;  /* 0x0000000b08037207 */ /* 0x000fc40002800000 */
[----:B------:R-:W-:Y:S02]  /*ac50*/  SEL R9, R4, R9, P0 ;  /* 0x0000000904097207 */ /* 0x000fe40000000000 */
[----:B------:R-:W-:Y:S02]  /*ac60*/  SEL R8, R11, R8, P5 ;  /* 0x000000080b087207 */ /* 0x000fe40002800000 */
[----:B------:R-:W-:-:S05]  /*ac70*/  SEL R4, R13, R12, P1 ;  /* 0x0000000c0d047207 */ /* 0x000fca0000800000 */
[----:B------:R-:W-:Y:S01]  /*ac80*/  IMAD.WIDE R40, R4, 0x8, R16 ;  /* 0x0000000804287825 */ /* 0x000fe200078e0210 */
[----:B----4-:R-:W-:-:S03]  /*ac90*/  DSETP.GEU.AND P0, PT, R38, R36, PT ;  /* 0x000000242600722a */ /* 0x010fc60003f0e000 */
[----:B------:R-:W-:Y:S01]  /*aca0*/  IMAD.WIDE R36, R9, 0x8, R16 ;  /* 0x0000000809247825 */ /* 0x000fe200078e0210 */
[----:B--2---:R-:W-:-:S03]  /*acb0*/  DSETP.GEU.AND P5, PT, R34, R30, PT ;  /* 0x0000001e2200722a */ /* 0x004fc60003fae000 */
[--C-:B------:R-:W-:Y:S01]  /*acc0*/  IMAD.WIDE R38, R8, 0x8, R16.reuse ;  /* 0x0000000808267825 */ /* 0x100fe200078e0210 */
[----:B------:R0:W2:Y:S03]  /*acd0*/  LD.E.64 R34, desc[UR8][R40.64] ;  /* 0x0000000828227980 */ /* 0x0000a6000c101b00 */
[----:B------:R-:W-:Y:S01]  /*ace0*/  IMAD.WIDE R30, R3, 0x8, R16 ;  /* 0x00000008031e7825 */ /* 0x000fe200078e0210 */
[----:B------:R-:W3:Y:S04]  /*acf0*/  LD.E.64 R36, desc[UR8][R36.64] ;  /* 0x0000000824247980 */ /* 0x000ee8000c101b00 */
[----:B------:R-:W3:Y:S04]  /*ad00*/  LD.E.64 R38, desc[UR8][R38.64] ;  /* 0x0000000826267980 */ /* 0x000ee8000c101b00 */
[----:B------:R-:W2:Y:S01]  /*ad10*/  LD.E.64 R30, desc[UR8][R30.64] ;  /* 0x000000081e1e7980 */ /* 0x000ea2000c101b00 */
[----:B------:R-:W-:-:S02]  /*ad20*/  SEL R11, R22, R27, P4 ;  /* 0x0000001b160b7207 */ /* 0x000fc40002000000 */
[----:B------:R-:W-:Y:S02]  /*ad30*/  SEL R13, R12, R13, P1 ;  /* 0x0000000d0c0d7207 */ /* 0x000fe40000800000 */
[----:B------:R-:W-:Y:S02]  /*ad40*/  SEL R22, R27, R22, P4 ;  /* 0x000000161b167207 */ /* 0x000fe40002000000 */
[----:B------:R-:W-:Y:S01]  /*ad50*/  SEL R12, R5, R2, P2 ;  /* 0x00000002050c7207 */ /* 0x000fe20001000000 */
[----:B------:R-:W-:-:S04]  /*ad60*/  IMAD.WIDE R42, R11, 0x8, R16 ;  /* 0x000000080b2a7825 */ /* 0x000fc800078e0210 */
[--C-:B0-----:R-:W-:Y:S01]  /*ad70*/  IMAD.WIDE R40, R12, 0x8, R16.reuse ;  /* 0x000000080c287825 */ /* 0x101fe200078e0210 */
[----:B------:R-:W4:Y:S01]  /*ad80*/  LD.E.64 R26, desc[UR8][R42.64] ;  /* 0x000000082a1a7980 */ /* 0x000f22000c101b00 */
[----:B---3--:R-:W-:Y:S02]  /*ad90*/  DSETP.GEU.AND P1, PT, R38, R36, PT ;  /* 0x000000242600722a */ /* 0x008fe40003f2e000 */
[----:B------:R-:W-:Y:S01]  /*ada0*/  IMAD.WIDE R36, R22, 0x8, R16 ;  /* 0x0000000816247825 */ /* 0x000fe200078e0210 */
[----:B--2---:R-:W-:-:S03]  /*adb0*/  DSETP.GEU.AND P4, PT, R34, R30, PT ;  /* 0x0000001e2200722a */ /* 0x004fc60003f8e000 */
[----:B------:R-:W-:Y:S01]  /*adc0*/  IMAD.WIDE R34, R13, 0x8, R16 ;  /* 0x000000080d227825 */ /* 0x000fe200078e0210 */
[----:B------:R-:W4:Y:S04]  /*add0*/  LD.E.64 R30, desc[UR8][R40.64] ;  /* 0x00000008281e7980 */ /* 0x000f28000c101b00 */
[----:B------:R-:W2:Y:S04]  /*ade0*/  LD.E.64 R36, desc[UR8][R36.64] ;  /* 0x0000000824247980 */ /* 0x000ea8000c101b00 */
[----:B------:R-:W2:Y:S01]  /*adf0*/  LD.E.64 R34, desc[UR8][R34.64] ;  /* 0x0000000822227980 */ /* 0x000ea2000c101b00 */
[----:B------:R-:W-:-:S02]  /*ae00*/  SEL R5, R2, R5, P2 ;  /* 0x0000000502057207 */ /* 0x000fc40001000000 */
[----:B------:R-:W-:Y:S02]  /*ae10*/  SEL R2, R14, R25, P6 ;  /* 0x000000190e027207 */ /* 0x000fe40003000000 */
[----:B------:R-:W-:Y:S01]  /*ae20*/  SEL R14, R25, R14, P6 ;  /* 0x0000000e190e7207 */ /* 0x000fe20003000000 */
[----:B------:R-:W-:Y:S01]  /*ae30*/  IMAD.WIDE R38, R5, 0x8, R16 ;  /* 0x0000000805267825 */ /* 0x000fe200078e0210 */
[----:B----4-:R-:W-:-:S03]  /*ae40*/  DSETP.GEU.AND P6, PT, R30, R26, PT ;  /* 0x0000001a1e00722a */ /* 0x010fc60003fce000 */
[----:B------:R-:W-:Y:S01]  /*ae50*/  IMAD.WIDE R26, R33, 0x8, R16 ;  /* 0x00000008211a7825 */ /* 0x000fe200078e0210 */
[----:B------:R0:W3:Y:S01]  /*ae60*/  LD.E.64 R30, desc[UR8][R38.64] ;  /* 0x00000008261e7980 */ /* 0x0000e2000c101b00 */
[----:B--2---:R-:W-:-:S04]  /*ae70*/  DSETP.GEU.AND P2, PT, R36, R34, PT ;  /* 0x000000222400722a */ /* 0x004fc80003f4e000 */
[----:B------:R-:W2:Y:S01]  /*ae80*/  LD.E.64 R26, desc[UR8][R26.64] ;  /* 0x000000081a1a7980 */ /* 0x000ea2000c101b00 */
[----:B------:R-:W-:-:S04]  /*ae90*/  IMAD.WIDE R34, R14, 0x8, R16 ;  /* 0x000000080e227825 */ /* 0x000fc800078e0210 */
[--C-:B------:R-:W-:Y:S02]  /*aea0*/  IMAD.WIDE R36, R2, 0x8, R16.reuse ;  /* 0x0000000802247825 */ /* 0x100fe400078e0210 */
[----:B------:R-:W3:Y:S04]  /*aeb0*/  LD.E.64 R34, desc[UR8][R34.64] ;  /* 0x0000000822227980 */ /* 0x000ee8000c101b00 */
[----:B------:R-:W2:Y:S01]  /*aec0*/  LD.E.64 R24, desc[UR8][R36.64] ;  /* 0x0000000824187980 */ /* 0x000ea2000c101b00 */
[----:B------:R-:W-:Y:S02]  /*aed0*/  SEL R15, R20, R15, P3 ;  /* 0x0000000f140f7207 */ /* 0x000fe40001800000 */
[----:B------:R-:W-:Y:S02]  /*aee0*/  SEL R20, R29, R10, P0 ;  /* 0x0000000a1d147207 */ /* 0x000fe40000000000 */
[----:B------:R-:W-:Y:S01]  /*aef0*/  SEL R29, R10, R29, P0 ;  /* 0x0000001d0a1d7207 */ /* 0x000fe20000000000 */
[----:B------:R-:W-:Y:S01]  /*af00*/  IMAD.WIDE R40, R15, 0x8, R16 ;  /* 0x000000080f287825 */ /* 0x000fe200078e0210 */
[----:B------:R-:W-:-:S03]  /*af10*/  SEL R10, R7, R6, P5 ;  /* 0x00000006070a7207 */ /* 0x000fc60002800000 */
[----:B------:R-:W-:-:S04]  /*af20*/  IMAD.WIDE R42, R20, 0x8, R16 ;  /* 0x00000008142a7825 */ /* 0x000fc800078e0210 */
[--C-:B0-----:R-:W-:Y:S01]  /*af30*/  IMAD.WIDE R38, R29, 0x8, R16.reuse ;  /* 0x000000081d267825 */ /* 0x101fe200078e0210 */
[----:B---3--:R-:W-:Y:S01]  /*af40*/  DSETP.GEU.AND P0, PT, R34, R30, PT ;  /* 0x0000001e2200722a */ /* 0x008fe20003f0e000 */
[----:B------:R-:W3:Y:S02]  /*af50*/  LD.E.64 R34, desc[UR8][R42.64] ;  /* 0x000000082a227980 */ /* 0x000ee4000c101b00 */
[----:B------:R-:W-:Y:S01]  /*af60*/  IMAD.WIDE R30, R10, 0x8, R16 ;  /* 0x000000080a1e7825 */ /* 0x000fe200078e0210 */
[----:B--2---:R-:W-:Y:S01]  /*af70*/  DSETP.GEU.AND P3, PT, R26, R24, PT ;  /* 0x000000181a00722a */ /* 0x004fe20003f6e000 */
[----:B------:R-:W3:Y:S04]  /*af80*/  LD.E.64 R24, desc[UR8][R40.64] ;  /* 0x0000000828187980 */ /* 0x000ee8000c101b00 */
[----:B------:R-:W2:Y:S04]  /*af90*/  LD.E.64 R26, desc[UR8][R38.64] ;  /* 0x00000008261a7980 */ /* 0x000ea8000c101b00 */
[----:B------:R-:W2:Y:S01]  /*afa0*/  LD.E.64 R30, desc[UR8][R30.64] ;  /* 0x000000081e1e7980 */ /* 0x000ea2000c101b00 */
[----:B------:R-:W-:-:S02]  /*afb0*/  SEL R7, R6, R7, P5 ;  /* 0x0000000706077207 */ /* 0x000fc40002800000 */
[----:B------:R-:W-:Y:S01]  /*afc0*/  SEL R6, R3, R4, P4 ;  /* 0x0000000403067207 */ /* 0x000fe20002000000 */
[----:B---3--:R-:W-:Y:S01]  /*afd0*/  DSETP.GEU.AND P5, PT, R34, R24, PT ;  /* 0x000000182200722a */ /* 0x008fe20003fae000 */
[----:B------:R-:W-:Y:S02]  /*afe0*/  SEL R25, R8, R9, P1 ;  /* 0x0000000908197207 */ /* 0x000fe40000800000 */
[----:B------:R-:W-:Y:S01]  /*aff0*/  SEL R8, R9, R8, P1 ;  /* 0x0000000809087207 */ /* 0x000fe20000800000 */
[----:B------:R-:W-:Y:S01]  /*b000*/  IMAD.WIDE R34, R7, 0x8, R16 ;  /* 0x0000000807227825 */ /* 0x000fe200078e0210 */
[----:B--2---:R-:W-:-:S03]  /*b010*/  DSETP.GEU.AND P1, PT, R30, R26, PT ;  /* 0x0000001a1e00722a */ /* 0x004fc60003f2e000 */
[--C-:B------:R-:W-:Y:S02]  /*b020*/  IMAD.WIDE R36, R8, 0x8, R16.reuse ;  /* 0x0000000808247825 */ /* 0x100fe400078e0210 */
        /* <DEDUP_REMOVED lines=8> */
[----:B------:R-:W-:-:S03]  /*b0b0*/  SEL R22, R13, R22, P2 ;  /* 0x000000160d167207 */ /* 0x000fc60001000000 */
[----:B------:R-:W-:-:S04]  /*b0c0*/  IMAD.WIDE R40, R3, 0x8, R16 ;  /* 0x0000000803287825 */ /* 0x000fc800078e0210 */
[----:B------:R-:W-:Y:S01]  /*b0d0*/  IMAD.WIDE R42, R22, 0x8, R16 ;  /* 0x00000008162a7825 */ /* 0x000fe200078e0210 */
[----:B------:R-:W-:-:S03]  /*b0e0*/  SEL R4, R11, R12, P6 ;  /* 0x0000000c0b047207 */ /* 0x000fc60003000000 */
[----:B------:R-:W-:Y:S01]  /*b0f0*/  IMAD.WIDE R38, R9, 0x8, R16 ;  /* 0x0000000809267825 */ /* 0x000fe200078e0210 */
[----:B--2---:R-:W-:Y:S01]  /*b100*/  DSETP.GEU.AND P4, PT, R36, R34, PT ;  /* 0x000000222400722a */ /* 0x004fe20003f8e000 */
[----:B------:R-:W2:Y:S01]  /*b110*/  LD.E.64 R36, desc[UR8][R42.64] ;  /* 0x000000082a247980 */ /* 0x000ea2000c101b00 */
[----:B---3--:R-:W-:-:S03]  /*b120*/  DSETP.GEU.AND P2, PT, R30, R26, PT ;  /* 0x0000001a1e00722a */ /* 0x008fc60003f4e000 */
[----:B------:R-:W2:Y:S01]  /*b130*/  LD.E.64 R26, desc[UR8][R40.64] ;  /* 0x00000008281a7980 */ /* 0x000ea2000c101b00 */
[----:B------:R-:W-:-:S03]  /*b140*/  IMAD.WIDE R34, R4, 0x8, R16 ;  /* 0x0000000804227825 */ /* 0x000fc600078e0210 */
[----:B------:R-:W3:Y:S04]  /*b150*/  LD.E.64 R30, desc[UR8][R38.64] ;  /* 0x00000008261e7980 */ /* 0x000ee8000c101b00 */
[----:B------:R-:W3:Y:S01]  /*b160*/  LD.E.64 R34, desc[UR8][R34.64] ;  /* 0x0000000822227980 */ /* 0x000ee2000c101b00 */
[----:B------:R-:W-:Y:S02]  /*b170*/  SEL R11, R12, R11, P6 ;  /* 0x0000000b0c0b7207 */ /* 0x000fe40003000000 */
[----:B------:R-:W-:Y:S01]  /*b180*/  SEL R12, R2, R33, P3 ;  /* 0x00000021020c7207 */ /* 0x000fe20001800000 */
        /* <DEDUP_REMOVED lines=28> */
[----:B------:R-:W-:-:S03]  /*b350*/  SEL R8, R3, R22, P6 ;  /* 0x0000001603087207 */ /* 0x000fc60003000000 */
[--C-:B------:R-:W-:Y:S01]  /*b360*/  IMAD.WIDE R40, R7, 0x8, R16.reuse ;  /* 0x0000000807287825 */ /* 0x100fe200078e0210 */
[----:B--2---:R-:W-:Y:S01]  /*b370*/  DSETP.GEU.AND P4, PT, R36, R28, PT ;  /* 0x0000001c2400722a */ /* 0x004fe20003f8e000 */
[----:B------:R-:W-:Y:S02]  /*b380*/  SEL R29, R6, R25, P2 ;  /* 0x00000019061d7207 */ /* 0x000fe40001000000 */
[----:B------:R-:W-:Y:S02]  /*b390*/  SEL R6, R25, R6, P2 ;  /* 0x0000000619067207 */ /* 0x000fe40001000000 */
[----:B------:R-:W2:Y:S03]  /*b3a0*/  LD.E.64 R24, desc[UR8][R40.64] ;  /* 0x0000000828187980 */ /* 0x000ea6000c101b00 */
[----:B------:R-:W-:Y:S01]  /*b3b0*/  IMAD.WIDE R38, R6, 0x8, R16 ;  /* 0x0000000806267825 */ /* 0x000fe200078e0210 */
[----:B---3--:R-:W-:-:S04]  /*b3c0*/  DSETP.GEU.AND P2, PT, R34, R30, PT ;  /* 0x0000001e2200722a */ /* 0x008fc80003f4e000 */
[----:B------:R-:W2:Y:S01]  /*b3d0*/  LD.E.64 R36, desc[UR8][R38.64] ;  /* 0x0000000826247980 */ /* 0x000ea2000c101b00 */
[----:B------:R-:W-:-:S04]  /*b3e0*/  IMAD.WIDE R30, R29, 0x8, R16 ;  /* 0x000000081d1e7825 */ /* 0x000fc800078e0210 */
[----:B------:R-:W-:Y:S02]  /*b3f0*/  IMAD.WIDE R34, R8, 0x8, R16 ;  /* 0x0000000808227825 */ /* 0x000fe400078e0210 */
[----:B------:R-:W3:Y:S04]  /*b400*/  LD.E.64 R30, desc[UR8][R30.64] ;  /* 0x000000081e1e7980 */ /* 0x000ee8000c101b00 */
[----:B------:R-:W3:Y:S01]  /*b410*/  LD.E.64 R34, desc[UR8][R34.64] ;  /* 0x0000000822227980 */ /* 0x000ee2000c101b00 */
[----:B------:R-:W-:Y:S02]  /*b420*/  SEL R3, R22, R3, P6 ;  /* 0x0000000316037207 */ /* 0x000fe40003000000 */
[----:B------:R-:W-:Y:S01]  /*b430*/  SEL R22, R11, R14, P3 ;  /* 0x0000000e0b167207 */ /* 0x000fe20001800000 */
[----:B--2---:R-:W-:Y:S01]  /*b440*/  DSETP.GEU.AND P6, PT, R36, R24, PT ;  /* 0x000000182400722a */ /* 0x004fe20003fce000 */
[----:B------:R-:W-:-:S02]  /*b450*/  SEL R25, R4, R9, P0 ;  /* 0x0000000904197207 */ /* 0x000fc40000000000 */
[----:B------:R-:W-:Y:S01]  /*b460*/  SEL R4, R9, R4, P0 ;  /* 0x0000000409047207 */ /* 0x000fe20000000000 */
[----:B---3--:R-:W-:Y:S02]  /*b470*/  DSETP.GEU.AND P0, PT, R34, R30, PT ;  /* 0x0000001e2200722a */ /* 0x008fe40003f0e000 */
[----:B------:R-:W-:-:S04]  /*b480*/  IMAD.WIDE R30, R25, 0x8, R16 ;  /* 0x00000008191e7825 */ /* 0x000fc800078e0210 */
        /* <DEDUP_REMOVED lines=13> */
[--C-:B------:R-:W-:Y:S01]  /*b560*/  IMAD.WIDE R34, R20, 0x8, R16.reuse ;  /* 0x0000000814227825 */ /* 0x100fe200078e0210 */
[----:B---3--:R-:W-:Y:S01]  /*b570*/  DSETP.GEU.AND P5, PT, R38, R36, PT ;  /* 0x000000242600722a */ /* 0x008fe20003fae000 */
        /* <DEDUP_REMOVED lines=25> */
[----:B------:R-:W-:-:S06]  /*b710*/  IMAD.WIDE R28, R5, 0x8, R16 ;  /* 0x00000008051c7825 */ /* 0x000fcc00078e0210 */
[----:B------:R-:W4:Y:S01]  /*b720*/  LD.E.64 R28, desc[UR8][R28.64] ;  /* 0x000000081c1c7980 */ /* 0x000f22000c101b00 */
[----:B--2---:R-:W-:Y:S01]  /*b730*/  DSETP.GEU.AND P0, PT, R34, R30, PT ;  /* 0x0000001e2200722a */ /* 0x004fe20003f0e000 */
[----:B------:R-:W-:-:S06]  /*b740*/  IMAD.WIDE R34, R7, 0x8, R16 ;  /* 0x0000000807227825 */ /* 0x000fcc00078e0210 */
[----:B------:R-:W2:Y:S01]  /*b750*/  LD.E.64 R34, desc[UR8][R34.64] ;  /* 0x0000000822227980 */ /* 0x000ea2000c101b00 */
[----:B---3--:R-:W-:-:S03]  /*b760*/  DSETP.GEU.AND P6, PT, R38, R36, PT ;  /* 0x000000242600722a */ /* 0x008fc60003fce000 */
[----:B------:R0:W2:Y:S01]  /*b770*/  LD.E.64 R36, desc[UR8][R42.64] ;  /* 0x000000082a247980 */ /* 0x0000a2000c101b00 */
[----:B------:R-:W-:-:S06]  /*b780*/  IMAD.WIDE R30, R6, 0x8, R16 ;  /* 0x00000008061e7825 */ /* 0x000fcc00078e0210 */
[----:B------:R-:W4:Y:S01]  /*b790*/  LD.E.64 R30, desc[UR8][R30.64] ;  /* 0x000000081e1e7980 */ /* 0x000f22000c101b00 */
[----:B------:R-:W-:-:S05]  /*b7a0*/  SEL R12, R12, R27, P1 ;  /* 0x0000001b0c0c7207 */ /* 0x000fca0000800000 */
[--C-:B------:R-:W-:Y:S01]  /*b7b0*/  IMAD.WIDE R38, R12, 0x8, R16.reuse ;  /* 0x000000080c267825 */ /* 0x100fe200078e0210 */
[----:B------:R-:W-:Y:S02]  /*b7c0*/  SEL R3, R4, R3, P5 ;  /* 0x0000000304037207 */ /* 0x000fe40002800000 */
[----:B------:R-:W-:Y:S02]  /*b7d0*/  SEL R4, R25, R22, P3 ;  /* 0x0000001619047207 */ /* 0x000fe40001800000 */
[----:B------:R1:W3:Y:S01]  /*b7e0*/  LD.E.64 R26, desc[UR8][R38.64] ;  /* 0x00000008261a7980 */ /* 0x0002e2000c101b00 */
[----:B0-----:R-:W-:-:S04]  /*b7f0*/  IMAD.WIDE R42, R3, 0x8, R16 ;  /* 0x00000008032a7825 */ /* 0x001fc800078e0210 */
[----:B------:R-:W-:Y:S01]  /*b800*/  IMAD.WIDE R40, R4, 0x8, R16 ;  /* 0x0000000804287825 */ /* 0x000fe200078e0210 */
[----:B--2---:R-:W-:-:S03]  /*b810*/  DSETP.GEU.AND P1, PT, R36, R34, PT ;  /* 0x000000222400722a */ /* 0x004fc60003f2e000 */
[----:B------:R-:W-:Y:S01]  /*b820*/  IMAD.WIDE R36, R33, 0x8, R16 ;  /* 0x0000000821247825 */ /* 0x000fe200078e0210 */
[----:B------:R-:W2:Y:S05]  /*b830*/  LD.E.64 R34, desc[UR8][R40.64] ;  /* 0x0000000828227980 */ /* 0x000eaa000c101b00 */
[----:B------:R-:W3:Y:S01]  /*b840*/  LD.E.64 R36, desc[UR8][R36.64] ;  /* 0x0000000824247980 */ /* 0x000ee2000c101b00 */
[----:B----4-:R-:W-:-:S03]  /*b850*/  DSETP.GEU.AND P5, PT, R30, R28, PT ;  /* 0x0000001c1e00722a */ /* 0x010fc60003fae000 */
[----:B------:R-:W2:Y:S01]  /*b860*/  LD.E.64 R30, desc[UR8][R42.64] ;  /* 0x000000082a1e7980 */ /* 0x000ea2000c101b00 */
[----:B------:R-:W-:Y:S02]  /*b870*/  SEL R25, R22, R25, P3 ;  /* 0x0000001916197207 */ /* 0x000fe40001800000 */
[----:B------:R-:W-:Y:S02]  /*b880*/  SEL R29, R14, R11, P4 ;  /* 0x0000000b0e1d7207 */ /* 0x000fe40002000000 */
[----:B------:R-:W-:Y:S01]  /*b890*/  SEL R14, R11, R14, P4 ;  /* 0x0000000e0b0e7207 */ /* 0x000fe20002000000 */
[----:B-1----:R-:W-:Y:S01]  /*b8a0*/  IMAD.WIDE R38, R25, 0x8, R16 ;  /* 0x0000000819267825 */ /* 0x002fe200078e0210 */
[----:B---3--:R-:W-:-:S06]  /*b8b0*/  DSETP.GEU.AND P3, PT, R36, R26, PT ;  /* 0x0000001a2400722a */ /* 0x008fcc0003f6e000 */
[----:B------:R-:W-:Y:S01]  /*b8c0*/  SEL R27, R12, R33, P3 ;  /* 0x000000210c1b7207 */ /* 0x000fe20001800000 */
[----:B--2---:R-:W-:Y:S01]  /*b8d0*/  DSETP.GEU.AND P4, PT, R34, R30, PT ;  /* 0x0000001e2200722a */ /* 0x004fe20003f8e000 */
[----:B------:R-:W-:-:S04]  /*b8e0*/  IMAD.WIDE R34, R29, 0x8, R16 ;  /* 0x000000081d227825 */ /* 0x000fc800078e0210 */
[--C-:B------:R-:W-:Y:S02]  /*b8f0*/  IMAD.WIDE R36, R27, 0x8, R16.reuse ;  /* 0x000000081b247825 */ /* 0x100fe400078e0210 */
        /* <DEDUP_REMOVED lines=8> */
[----:B------:R-:W-:Y:S02]  /*b980*/  SEL R10, R9, R10, P0 ;  /* 0x0000000a090a7207 */ /* 0x000fe40000000000 */
[----:B------:R-:W-:Y:S02]  /*b990*/  SEL R9, R8, R7, P1 ;  /* 0x0000000708097207 */ /* 0x000fe40000800000 */
[----:B------:R-:W-:Y:S02]  /*b9a0*/  SEL R8, R7, R8, P1 ;  /* 0x0000000807087207 */ /* 0x000fe40000800000 */
[----:B------:R-:W-:-:S02]  /*b9b0*/  SEL R7, R6, R5, P5 ;  /* 0x0000000506077207 */ /* 0x000fc40002800000 */
[----:B------:R-:W-:Y:S02]  /*b9c0*/  SEL R6, R5, R6, P5 ;  /* 0x0000000605067207 */ /* 0x000fe40002800000 */
[----:B------:R-:W-:Y:S02]  /*b9d0*/  SEL R5, R4, R3, P4 ;  /* 0x0000000304057207 */ /* 0x000fe40002000000 */
[----:B------:R-:W-:Y:S02]  /*b9e0*/  SEL R20, R2, R13, P6 ;  /* 0x0000000d02147207 */ /* 0x000fe40003000000 */
[----:B------:R-:W-:Y:S01]  /*b9f0*/  SEL R4, R3, R4, P4 ;  /* 0x0000000403047207 */ /* 0x000fe20002000000 */
[----:B------:R-:W-:Y:S01]  /*ba00*/  IMAD.MOV.U32 R3, RZ, RZ, R27 ;  /* 0x000000ffff037224 */ /* 0x000fe200078e001b */
[----:B------:R-:W-:Y:S02]  /*ba10*/  SEL R13, R13, R2, P6 ;  /* 0x000000020d0d7207 */ /* 0x000fe40003000000 */
[----:B------:R-:W-:Y:S01]  /*ba20*/  SEL R33, R33, R12, P3 ;  /* 0x0000000c21217207 */ /* 0x000fe20001800000 */
[----:B--2---:R-:W-:-:S02]  /*ba30*/  DSETP.GEU.AND P2, PT, R36, R34, PT ;  /* 0x000000222400722a */ /* 0x004fc40003f4e000 */
[----:B---3--:R-:W-:-:S06]  /*ba40*/  DSETP.GEU.AND P0, PT, R30, R16, PT ;  /* 0x000000101e00722a */ /* 0x008fcc0003f0e000 */
[----:B------:R-:W-:-:S06]  /*ba50*/  SEL R2, R14, R25, P0 ;  /* 0x000000190e027207 */ /* 0x000fcc0000000000 */
[----:B------:R-:W-:Y:S01]  /*ba60*/  @!P2 IMAD.MOV.U32 R3, RZ, RZ, R29 ;  /* 0x000000ffff03a224 */ /* 0x000fe200078e001d */
[----:B------:R-:W-:Y:S01]  /*ba70*/  SEL R25, R25, R14, P0 ;  /* 0x0000000e19197207 */ /* 0x000fe20000000000 */
[----:B------:R-:W-:-:S07]  /*ba80*/  @!P2 IMAD.MOV.U32 R29, RZ, RZ, R27 ;  /* 0x000000ffff1da224 */ /* 0x000fce00078e001b */
.L_x_194:
[----:B------:R-:W-:Y:S05]  /*ba90*/  BSYNC.RECONVERGENT B0 ;  /* 0x0000000000007941 */ /* 0x000fea0003800200 */
.L_x_193:
[----:B------:R-:W-:-:S07]  /*baa0*/  IMAD.MOV.U32 R22, RZ, RZ, 0x2 ;  /* 0x00000002ff167424 */ /* 0x000fce00078e00ff */
.L_x_232:
[----:B-----5:R-:W0:Y:S01]  /*bab0*/  S2R R17, SR_CgaCtaId ;  /* 0x0000000000117919 */ /* 0x020e220000008800 */
[--C-:B------:R-:W-:Y:S01]  /*bac0*/  IMAD.MOV R12, RZ, RZ, -R22.reuse ;  /* 0x000000ffff0c7224 */ /* 0x100fe200078e0a16 */
[----:B------:R-:W-:Y:S01]  /*bad0*/  SHF.R.U32.HI R14, RZ, 0x1, R22 ;  /* 0x00000001ff0e7819 */ /* 0x000fe20000011616 */
[----:B------:R-:W-:Y:S01]  /*bae0*/  VIADD R24, R22, 0xffffffff ;  /* 0xffffffff16187836 */ /* 0x000fe20000000000 */
[----:B------:R-:W-:Y:S01]  /*baf0*/  BAR.SYNC.DEFER_BLOCKING 0x0 ;  /* 0x0000000000007b1d */ /* 0x000fe20000010000 */
[----:B------:R-:W-:Y:S02]  /*bb00*/  MOV R36, 0x400 ;  /* 0x0000040000247802 */ /* 0x000fe40000000f00 */
[----:B------:R-:W-:-:S05]  /*bb10*/  LOP3.LUT R12, R19, R12, RZ, 0xc0, !PT ;  /* 0x0000000c130c7212 */ /* 0x000fca00078ec0ff */
[----:B------:R-:W-:-:S05]  /*bb20*/  IMAD R12, R12, 0x11, RZ ;  /* 0x000000110c0c7824 */ /* 0x000fca00078e02ff */
[----:B------:R-:W-:-:S05]  /*bb30*/  VIMNMX R12, PT, PT, R23, R12, PT ;  /* 0x0000000c170c7248 */ /* 0x000fca0003fe0100 */
[----:B------:R-:W-:-:S05]  /*bb40*/  IMAD R16, R14, 0x11, R12 ;  /* 0x000000110e107824 */ /* 0x000fca00078e020c */
[----:B------:R-:W-:Y:S02]  /*bb50*/  VIMNMX R37, PT, PT, R23, R16, PT ;  /* 0x0000001017257248 */ /* 0x000fe40003fe0100 */
[----:B------:R-:W-:Y:S02]  /*bb60*/  LOP3.LUT R16, R24, R19, RZ, 0xc0, !PT ;  /* 0x0000001318107212 */ /* 0x000fe400078ec0ff */
[----:B0-----:R-:W-:Y:S01]  /*bb70*/  LEA R36, R17, R36, 0x18 ;  /* 0x0000002411247211 */ /* 0x001fe200078ec0ff */
[----:B------:R-:W-:Y:S02]  /*bb80*/  IMAD R14, R14, 0x11, R37 ;  /* 0x000000110e0e7824 */ /* 0x000fe400078e0225 */
[----:B------:R-:W-:Y:S02]  /*bb90*/  IMAD R24, R16, 0x11, RZ ;  /* 0x0000001110187824 */ /* 0x000fe400078e02ff */
[----:B------:R-:W-:Y:S01]  /*bba0*/  IMAD R26, R19, 0x44, R36 ;  /* 0x00000044131a7824 */ /* 0x000fe200078e0224 */
[----:B------:R-:W0:Y:S01]  /*bbb0*/  LDC.64 R16, c[0x4][0x10] ;  /* 0x01000400ff107b82 */ /* 0x000e220000000a00 */
[----:B------:R-:W-:-:S02]  /*bbc0*/  VIMNMX R14, PT, PT, R23, R14, PT ;  /* 0x0000000e170e7248 */ /* 0x000fc40003fe0100 */
[----:B------:R-:W-:Y:S01]  /*bbd0*/  VIMNMX R24, PT, PT, R23, R24, PT ;  /* 0x0000001817187248 */ /* 0x000fe20003fe0100 */
[----:B------:R-:W-:Y:S02]  /*bbe0*/  STS [R26], R15 ;  /* 0x0000000f1a007388 */ /* 0x000fe40000000800 */
[----:B------:R-:W-:Y:S02]  /*bbf0*/  IMAD.IADD R27, R14, 0x1, -R37 ;  /* 0x000000010e1b7824 */ /* 0x000fe400078e0a25 */
[----:B------:R1:W-:Y:S03]  /*bc00*/  STS [R26+0x4], R28 ;  /* 0x0000041c1a007388 */ /* 0x0003e60000000800 */
[C---:B------:R-:W-:Y:S01]  /*bc10*/  ISETP.GE.AND P0, PT, R24.reuse, R27, PT ;  /* 0x0000001b1800720c */ /* 0x040fe20003f06270 */
[----:B--2---:R2:W-:Y:S01]  /*bc20*/  STS [R26+0x8], R13 ;  /* 0x0000080d1a007388 */ /* 0x0045e20000000800 */
[----:B------:R-:W-:-:S03]  /*bc30*/  IMAD.IADD R27, R24, 0x1, -R27 ;  /* 0x00000001181b7824 */ /* 0x000fc600078e0a1b */
[----:B------:R3:W-:Y:S01]  /*bc40*/  STS [R26+0xc], R20 ;  /* 0x00000c141a007388 */ /* 0x0007e20000000800 */
[----:B-1----:R-:W-:-:S03]  /*bc50*/  VIADDMNMX R28, R37, -R12, R24, PT ;  /* 0x8000000c251c7246 */ /* 0x002fc60003800118 */
[----:B------:R3:W-:Y:S01]  /*bc60*/  STS [R26+0x10], R10 ;  /* 0x0000100a1a007388 */ /* 0x0007e20000000800 */
[----:B--2---:R-:W-:-:S03]  /*bc70*/  SEL R13, R27, RZ, P0 ;  /* 0x000000ff1b0d7207 */ /* 0x004fc60000000000 */
[----:B------:R3:W-:Y:S01]  /*bc80*/  STS [R26+0x14], R11 ;  /* 0x0000140b1a007388 */ /* 0x0007e20000000800 */
[----:B------:R-:W-:-:S03]  /*bc90*/  ISETP.GE.AND P0, PT, R13, R28, PT ;  /* 0x0000001c0d00720c */ /* 0x000fc60003f06270 */
        /* <DEDUP_REMOVED lines=12> */
[----:B0-----:R-:W5:Y:S01]  /*bd60*/  LDG.E.64 R16, desc[UR8][R16.64] ;  /* 0x0000000810107981 */ /* 0x001f62000c1e1b00 */
[----:B------:R-:W-:Y:S04]  /*bd70*/  BSSY.RECONVERGENT B0, `(.L_x_195) ;  /* 0x0000016000007945 */ /* 0x000fe80003800200 */
[----:B---3--:R-:W-:Y:S05]  /*bd80*/  @P0 BRA `(.L_x_196) ;  /* 0x0000000000500947 */ /* 0x008fea0003800000 */
[----:B------:R-:W-:-:S07]  /*bd90*/  IMAD.IADD R9, R24, 0x1, R37 ;  /* 0x0000000118097824 */ /* 0x000fce00078e0225 */
.L_x_197:
[----:B------:R-:W-:-:S05]  /*bda0*/  IMAD.IADD R2, R28, 0x1, -R13 ;  /* 0x000000011c027824 */ /* 0x000fca00078e0a0d */
[----:B------:R-:W-:-:S04]  /*bdb0*/  LEA.HI R2, R2, R2, RZ, 0x1 ;  /* 0x0000000202027211 */ /* 0x000fc800078f08ff */
[----:B------:R-:W-:-:S04]  /*bdc0*/  LEA.HI.SX32 R7, R2, R13, 0x1f ;  /* 0x0000000d02077211 */ /* 0x000fc800078ffaff */
[-C--:B------:R-:W-:Y:S02]  /*bdd0*/  LOP3.LUT R2, RZ, R7.reuse, RZ, 0x33, !PT ;  /* 0x00000007ff027212 */ /* 0x080fe400078e33ff */
[----:B------:R-:W-:-:S03]  /*bde0*/  IADD3 R3, PT, PT, R12, R7, RZ ;  /* 0x000000070c037210 */ /* 0x000fc60007ffe0ff */
        /* <DEDUP_REMOVED lines=14> */
.L_x_196:
[----:B------:R-:W-:Y:S05]  /*bed0*/  BSYNC.RECONVERGENT B0 ;  /* 0x0000000000007941 */ /* 0x000fea0003800200 */
.L_x_195:
[----:B------:R-:W-:Y:S01]  /*bee0*/  IMAD.IADD R6, R12, 0x1, R13 ;  /* 0x000000010c067824 */ /* 0x000fe200078e020d */
[----:B------:R-:W-:Y:S01]  /*bef0*/  IADD3 R13, PT, PT, -R13, R37, R24 ;  /* 0x000000250d0d7210 */ /* 0x000fe20007ffe118 */
[----:B------:R-:W-:Y:S01]  /*bf00*/  BSSY.RECONVERGENT B0, `(.L_x_198) ;  /* 0x0000012000007945 */ /* 0x000fe20003800200 */
[----:B------:R-:W-:Y:S01]  /*bf10*/  PLOP3.LUT P0, PT, PT, PT, PT, 0x8, 0x80 ;  /* 0x000000000080781c */ /* 0x000fe20003f0e170 */
[C-C-:B------:R-:W-:Y:S01]  /*bf20*/  IMAD R12, R6.reuse, 0x4, R36.reuse ;  /* 0x00000004060c7824 */ /* 0x140fe200078e0224 */
[C---:B------:R-:W-:Y:S01]  /*bf30*/  ISETP.GE.AND P1, PT, R13.reuse, R14, PT ;  /* 0x0000000e0d00720c */ /* 0x040fe20003f26270 */
[C---:B------:R-:W-:Y:S02]  /*bf40*/  IMAD R35, R13.reuse, 0x4, R36 ;  /* 0x000000040d237824 */ /* 0x040fe400078e0224 */
[----:B------:R-:W-:Y:S02]  /*bf50*/  VIADD R7, R13, 0x1 ;  /* 0x000000010d077836 */ /* 0x000fe40000000000 */
[----:B------:R-:W0:Y:S01]  /*bf60*/  LDS R12, [R12] ;  /* 0x000000000c0c7984 */ /* 0x000e220000000800 */
[----:B------:R-:W-:-:S03]  /*bf70*/  VIADD R8, R6, 0x1 ;  /* 0x0000000106087836 */ /* 0x000fc60000000000 */
[----:B------:R-:W1:Y:S04]  /*bf80*/  LDS R35, [R35] ;  /* 0x0000000023237984 */ /* 0x000e680000000800 */
        /* <DEDUP_REMOVED lines=9> */
.L_x_199:
[----:B------:R-:W-:Y:S05]  /*c020*/  BSYNC.RECONVERGENT B0 ;  /* 0x0000000000007941 */ /* 0x000fea0003800200 */
.L_x_198:
[----:B------:R-:W-:Y:S01]  /*c030*/  @!P0 IMAD.MOV R7, RZ, RZ, R13 ;  /* 0x000000ffff078224 */ /* 0x000fe200078e020d */
[----:B------:R-:W-:Y:S01]  /*c040*/  BSSY.RECONVERGENT B0, `(.L_x_200) ;  /* 0x0000014000007945 */ /* 0x000fe20003800200 */
[----:B------:R-:W-:Y:S01]  /*c050*/  @P0 IMAD.MOV R8, RZ, RZ, R6 ;  /* 0x000000ffff080224 */ /* 0x000fe200078e0206 */
[----:B01----:R-:W-:Y:S01]  /*c060*/  SEL R15, R35, R12, P0 ;  /* 0x0000000c230f7207 */ /* 0x003fe20000000000 */
        /* <DEDUP_REMOVED lines=17> */
.L_x_201:
[----:B------:R-:W-:Y:S05]  /*c180*/  BSYNC.RECONVERGENT B0 ;  /* 0x0000000000007941 */ /* 0x000fea0003800200 */
.L_x_200:
[----:B------:R-:W-:Y:S01]  /*c190*/  @!P0 IMAD.MOV R9, RZ, RZ, R7 ;  /* 0x000000ffff098224 */ /* 0x000fe200078e0207 */
[----:B------:R-:W-:Y:S01]  /*c1a0*/  BSSY.RECONVERGENT B0, `(.L_x_202) ;  /* 0x0000014000007945 */ /* 0x000fe20003800200 */
[----:B------:R-:W-:Y:S01]  /*c1b0*/  @P0 IMAD.MOV R6, RZ, RZ, R8 ;  /* 0x000000ffff060224 */ /* 0x000fe200078e0208 */
[----:B-12---:R-:W-:Y:S01]  /*c1c0*/  SEL R28, R35, R12, P0 ;  /* 0x0000000c231c7207 */ /* 0x006fe20000000000 */
[C---:B------:R-:W-:Y:S01]  /*c1d0*/  VIADD R7, R9.reuse, 0x1 ;  /* 0x0000000109077836 */ /* 0x040fe20000000000 */
[C---:B------:R-:W-:Y:S01]  /*c1e0*/  ISETP.GE.AND P1, PT, R9.reuse, R14, PT ;  /* 0x0000000e0900720c */ /* 0x040fe20003f26270 */
[C---:B0-----:R-:W-:Y:S01]  /*c1f0*/  @!P0 IMAD R2, R6.reuse, 0x4, R36 ;  /* 0x0000000406028824 */ /* 0x041fe200078e0224 */
[----:B------:R-:W-:Y:S01]  /*c200*/  @P0 LEA R3, R9, R36, 0x2 ;  /* 0x0000002409030211 */ /* 0x000fe200078e10ff */
[----:B------:R-:W-:-:S03]  /*c210*/  VIADD R8, R6, 0x1 ;  /* 0x0000000106087836 */ /* 0x000fc60000000000 */
[----:B------:R0:W1:Y:S04]  /*c220*/  @!P0 LDS R12, [R2] ;  /* 0x00000000020c8984 */ /* 0x0000680000000800 */
[----:B------:R0:W2:Y:S01]  /*c230*/  @P0 LDS R35, [R3] ;  /* 0x0000000003230984 */ /* 0x0000a20000000800 */
[----:B------:R-:W-:Y:S02]  /*c240*/  PLOP3.LUT P0, PT, PT, PT, PT, 0x8, 0x80 ;  /* 0x000000000080781c */ /* 0x000fe40003f0e170 */
[----:B------:R-:W-:Y:S11]  /*c250*/  @P1 BRA `(.L_x_203) ;  /* 0x0000000000201947 */ /* 0x000ff60003800000 */
        /* <DEDUP_REMOVED lines=8> */
.L_x_203:
[----:B------:R-:W-:Y:S05]  /*c2e0*/  BSYNC.RECONVERGENT B0 ;  /* 0x0000000000007941 */ /* 0x000fea0003800200 */
.L_x_202:
        /* <DEDUP_REMOVED lines=21> */
.L_x_205:
[----:B------:R-:W-:Y:S05]  /*c440*/  BSYNC.RECONVERGENT B0 ;  /* 0x0000000000007941 */ /* 0x000fea0003800200 */
.L_x_204:
        /* <DEDUP_REMOVED lines=21> */
.L_x_207:
[----:B------:R-:W-:Y:S05]  /*c5a0*/  BSYNC.RECONVERGENT B0 ;  /* 0x0000000000007941 */ /* 0x000fea0003800200 */
.L_x_206:
[----:B------:R-:W-:Y:S01]  /*c5b0*/  @!P0 IMAD.MOV R7, RZ, RZ, R9 ;  /* 0x000000ffff078224 */ /* 0x000fe200078e0209 */
[----:B------:R-:W-:Y:S01]  /*c5c0*/  BSSY.RECONVERGENT B0, `(.L_x_208) ;  /* 0x0000014000007945 */ /* 0x000fe20003800200 */
[----:B------:R-:W-:Y:S01]  /*c5d0*/  @P0 IMAD.MOV R8, RZ, RZ, R6 ;  /* 0x000000ffff080224 */ /* 0x000fe200078e0206 */
[----:B-12---:R-:W-:Y:S01]  /*c5e0*/  SEL R10, R35, R12, P0 ;  /* 0x0000000c230a7207 */ /* 0x006fe20000000000 */
[C-C-:B0-----:R-:W-:Y:S01]  /*c5f0*/  @P0 IMAD R3, R7.reuse, 0x4, R36.reuse ;  /* 0x0000000407030824 */ /* 0x141fe200078e0224 */
[C---:B------:R-:W-:Y:S01]  /*c600*/  ISETP.GE.AND P1, PT, R7.reuse, R14, PT ;  /* 0x0000000e0700720c */ /* 0x040fe20003f26270 */
[C---:B------:R-:W-:Y:S01]  /*c610*/  @!P0 IMAD R2, R8.reuse, 0x4, R36 ;  /* 0x0000000408028824 */ /* 0x040fe200078e0224 */
[----:B------:R-:W-:Y:S01]  /*c620*/  IADD3 R25, PT, PT, R7, 0x1, RZ ;  /* 0x0000000107197810 */ /* 0x000fe20007ffe0ff */
        /* <DEDUP_REMOVED lines=13> */
.L_x_209:
[----:B------:R-:W-:Y:S05]  /*c700*/  BSYNC.RECONVERGENT B0 ;  /* 0x0000000000007941 */ /* 0x000fea0003800200 */
.L_x_208:
        /* <DEDUP_REMOVED lines=21> */
.L_x_211:
[----:B------:R-:W-:Y:S05]  /*c860*/  BSYNC.RECONVERGENT B0 ;  /* 0x0000000000007941 */ /* 0x000fea0003800200 */
.L_x_210:
        /* <DEDUP_REMOVED lines=21> */
.L_x_213:
[----:B------:R-:W-:Y:S05]  /*c9c0*/  BSYNC.RECONVERGENT B0 ;  /* 0x0000000000007941 */ /* 0x000fea0003800200 */
.L_x_212:
        /* <DEDUP_REMOVED lines=21> */
.L_x_215:
[----:B------:R-:W-:Y:S05]  /*cb20*/  BSYNC.RECONVERGENT B0 ;  /* 0x0000000000007941 */ /* 0x000fea0003800200 */
.L_x_214:
        /* <DEDUP_REMOVED lines=21> */
.L_x_217:
[----:B------:R-:W-:Y:S05]  /*cc80*/  BSYNC.RECONVERGENT B0 ;  /* 0x0000000000007941 */ /* 0x000fea0003800200 */
.L_x_216:
        /* <DEDUP_REMOVED lines=20> */
.L_x_219:
[----:B------:R-:W-:Y:S05]  /*cdd0*/  BSYNC.RECONVERGENT B0 ;  /* 0x0000000000007941 */ /* 0x000fea0003800200 */
.L_x_218:
[----:B------:R-:W-:Y:S01]  /*cde0*/  VIADD R29, R27, 0x1 ;  /* 0x000000011b1d7836 */ /* 0x000fe20000000000 */
[----:B------:R-:W-:Y:S01]  /*cdf0*/  BSSY.RECONVERGENT B0, `(.L_x_220) ;  /* 0x0000013000007945 */ /* 0x000fe20003800200 */
[----:B------:R-:W-:Y:S02]  /*ce00*/  @!P0 IMAD.MOV R29, RZ, RZ, R27 ;  /* 0x000000ffff1d8224 */ /* 0x000fe400078e021b */
[----:B------:R-:W-:Y:S01]  /*ce10*/  @P0 IMAD.MOV R5, RZ, RZ, R4 ;  /* 0x000000ffff050224 */ /* 0x000fe200078e0204 */
[----:B-12---:R-:W-:Y:S01]  /*ce20*/  SEL R4, R35, R12, P0 ;  /* 0x0000000c23047207 */ /* 0x006fe20000000000 */
        /* <DEDUP_REMOVED lines=15> */
.L_x_221:
[----:B------:R-:W-:Y:S05]  /*cf20*/  BSYNC.RECONVERGENT B0 ;  /* 0x0000000000007941 */ /* 0x000fea0003800200 */
.L_x_220:
[----:B------:R-:W-:Y:S01]  /*cf30*/  VIADD R27, R29, 0x1 ;  /* 0x000000011d1b7836 */ /* 0x000fe20000000000 */
[----:B------:R-:W-:Y:S01]  /*cf40*/  BSSY.RECONVERGENT B0, `(.L_x_222) ;  /* 0x0000014000007945 */ /* 0x000fe20003800200 */
[----:B------:R-:W-:Y:S02]  /*cf50*/  @!P0 IMAD.MOV R27, RZ, RZ, R29 ;  /* 0x000000ffff1b8224 */ /* 0x000fe400078e021d */
[C---:B------:R-:W-:Y:S01]  /*cf60*/  VIADD R26, R5.reuse, 0x1 ;  /* 0x00000001051a7836 */ /* 0x040fe20000000000 */
[----:B------:R-:W-:Y:S01]  /*cf70*/  @P0 IADD3 R26, PT, PT, R5, RZ, RZ ;  /* 0x000000ff051a0210 */ /* 0x000fe20007ffe0ff */
[C-C-:B0-----:R-:W-:Y:S01]  /*cf80*/  @P0 IMAD R3, R27.reuse, 0x4, R36.reuse ;  /* 0x000000041b030824 */ /* 0x141fe200078e0224 */
[----:B------:R-:W-:Y:S02]  /*cf90*/  ISETP.GE.AND P1, PT, R27, R14, PT ;  /* 0x0000000e1b00720c */ /* 0x000fe40003f26270 */
[----:B-12---:R-:W-:Y:S01]  /*cfa0*/  SEL R5, R35, R12, P0 ;  /* 0x0000000c23057207 */ /* 0x006fe20000000000 */
[----:B------:R-:W-:Y:S01]  /*cfb0*/  @!P0 IMAD R2, R26, 0x4, R36 ;  /* 0x000000041a028824 */ /* 0x000fe200078e0224 */
        /* <DEDUP_REMOVED lines=12> */
.L_x_223:
[----:B------:R-:W-:Y:S05]  /*d080*/  BSYNC.RECONVERGENT B0 ;  /* 0x0000000000007941 */ /* 0x000fea0003800200 */
.L_x_222:
[----:B------:R-:W-:Y:S01]  /*d090*/  VIADD R31, R27, 0x1 ;  /* 0x000000011b1f7836 */ /* 0x000fe20000000000 */
[----:B------:R-:W-:Y:S01]  /*d0a0*/  BSSY.RECONVERGENT B0, `(.L_x_224) ;  /* 0x0000014000007945 */ /* 0x000fe20003800200 */
[----:B------:R-:W-:Y:S01]  /*d0b0*/  @!P0 IMAD.MOV R31, RZ, RZ, R27 ;  /* 0x000000ffff1f8224 */ /* 0x000fe200078e021b */
[----:B-12---:R-:W-:Y:S01]  /*d0c0*/  SEL R25, R35, R12, P0 ;  /* 0x0000000c23197207 */ /* 0x006fe20000000000 */
[----:B------:R-:W-:Y:S02]  /*d0d0*/  VIADD R30, R26, 0x1 ;  /* 0x000000011a1e7836 */ /* 0x000fe40000000000 */
[----:B------:R-:W-:Y:S01]  /*d0e0*/  @P0 IMAD.MOV R30, RZ, RZ, R26 ;  /* 0x000000ffff1e0224 */ /* 0x000fe200078e021a */
[C---:B------:R-:W-:Y:S01]  /*d0f0*/  ISETP.GE.AND P1, PT, R31.reuse, R14, PT ;  /* 0x0000000e1f00720c */ /* 0x040fe20003f26270 */
[--C-:B0-----:R-:W-:Y:S02]  /*d100*/  @P0 IMAD R3, R31, 0x4, R36.reuse ;  /* 0x000000041f030824 */ /* 0x101fe400078e0224 */
[----:B------:R-:W-:-:S03]  /*d110*/  @!P0 IMAD R2, R30, 0x4, R36 ;  /* 0x000000041e028824 */ /* 0x000fc600078e0224 */
[----:B------:R0:W1:Y:S04]  /*d120*/  @P0 LDS R35, [R3] ;  /* 0x0000000003230984 */ /* 0x0000680000000800 */
[----:B------:R0:W2:Y:S01]  /*d130*/  @!P0 LDS R12, [R2] ;  /* 0x00000000020c8984 */ /* 0x0000a20000000800 */
[----:B------:R-:W-:Y:S02]  /*d140*/  PLOP3.LUT P0, PT, PT, PT, PT, 0x8, 0x80 ;  /* 0x000000000080781c */ /* 0x000fe40003f0e170 */
[----:B------:R-:W-:Y:S11]  /*d150*/  @P1 BRA `(.L_x_225) ;  /* 0x0000000000201947 */ /* 0x000ff60003800000 */
        /* <DEDUP_REMOVED lines=8> */
.L_x_225:
[----:B------:R-:W-:Y:S05]  /*d1e0*/  BSYNC.RECONVERGENT B0 ;  /* 0x0000000000007941 */ /* 0x000fea0003800200 */
.L_x_224:
[----:B------:R-:W-:Y:S01]  /*d1f0*/  VIADD R29, R31, 0x1 ;  /* 0x000000011f1d7836 */ /* 0x000fe20000000000 */
[----:B------:R-:W-:Y:S01]  /*d200*/  BSSY.RECONVERGENT B0, `(.L_x_226) ;  /* 0x0000014000007945 */ /* 0x000fe20003800200 */
[----:B------:R-:W-:Y:S01]  /*d210*/  @!P0 IMAD.MOV R29, RZ, RZ, R31 ;  /* 0x000000ffff1d8224 */ /* 0x000fe200078e021f */
[----:B012---:R-:W-:Y:S01]  /*d220*/  SEL R2, R35, R12, P0 ;  /* 0x0000000c23027207 */ /* 0x007fe20000000000 */
[----:B------:R-:W-:Y:S02]  /*d230*/  VIADD R24, R30, 0x1 ;  /* 0x000000011e187836 */ /* 0x000fe40000000000 */
[----:B------:R-:W-:Y:S01]  /*d240*/  @P0 IMAD.MOV R24, RZ, RZ, R30 ;  /* 0x000000ffff180224 */ /* 0x000fe200078e021e */
[C---:B------:R-:W-:Y:S01]  /*d250*/  ISETP.GE.AND P1, PT, R29.reuse, R14, PT ;  /* 0x0000000e1d00720c */ /* 0x040fe20003f26270 */
[--C-:B------:R-:W-:Y:S02]  /*d260*/  @P0 IMAD R26, R29, 0x4, R36.reuse ;  /* 0x000000041d1a0824 */ /* 0x100fe400078e0224 */
        /* <DEDUP_REMOVED lines=13> */
.L_x_227:
[----:B------:R-:W-:Y:S05]  /*d340*/  BSYNC.RECONVERGENT B0 ;  /* 0x0000000000007941 */ /* 0x000fea0003800200 */
.L_x_226:
[C---:B------:R-:W-:Y:S01]  /*d350*/  VIADD R33, R29.reuse, 0x1 ;  /* 0x000000011d217836 */ /* 0x040fe20000000000 */
[----:B------:R-:W-:Y:S01]  /*d360*/  @!P0 IADD3 R33, PT, PT, R29, RZ, RZ ;  /* 0x000000ff1d218210 */ /* 0x000fe20007ffe0ff */
[----:B0-----:R-:W-:Y:S01]  /*d370*/  VIADD R3, R24, 0x1 ;  /* 0x0000000118037836 */ /* 0x001fe20000000000 */
[----:B------:R-:W-:Y:S01]  /*d380*/  BSSY.RECONVERGENT B0, `(.L_x_228) ;  /* 0x0000012000007945 */ /* 0x000fe20003800200 */
[----:B------:R-:W-:Y:S01]  /*d390*/  @P0 IMAD.MOV R3, RZ, RZ, R24 ;  /* 0x000000ffff030224 */ /* 0x000fe200078e0218 */
[C---:B------:R-:W-:Y:S01]  /*d3a0*/  ISETP.GE.AND P1, PT, R33.reuse, R14, PT ;  /* 0x0000000e2100720c */ /* 0x040fe20003f26270 */
[--C-:B------:R-:W-:Y:S01]  /*d3b0*/  @P0 IMAD R26, R33, 0x4, R36.reuse ;  /* 0x00000004211a0824 */ /* 0x100fe200078e0224 */
[----:B-12---:R-:W-:Y:S01]  /*d3c0*/  SEL R29, R35, R12, P0 ;  /* 0x0000000c231d7207 */ /* 0x006fe20000000000 */
        /* <DEDUP_REMOVED lines=13> */
.L_x_229:
[----:B------:R-:W-:Y:S05]  /*d4a0*/  BSYNC.RECONVERGENT B0 ;  /* 0x0000000000007941 */ /* 0x000fea0003800200 */
.L_x_228:
[----:B0-----:R-:W-:Y:S01]  /*d4b0*/  VIADD R24, R3, 0x1 ;  /* 0x0000000103187836 */ /* 0x001fe20000000000 */
[----:B------:R-:W-:Y:S01]  /*d4c0*/  BSSY.RECONVERGENT B0, `(.L_x_230) ;  /* 0x0000015000007945 */ /* 0x000fe20003800200 */
[----:B------:R-:W-:Y:S01]  /*d4d0*/  @P0 IMAD.MOV R24, RZ, RZ, R3 ;  /* 0x000000ffff180224 */ /* 0x000fe200078e0203 */
[----:B-12---:R-:W-:Y:S01]  /*d4e0*/  SEL R3, R35, R12, P0 ;  /* 0x0000000c23037207 */ /* 0x006fe20000000000 */
[----:B------:R-:W-:Y:S02]  /*d4f0*/  VIADD R27, R33, 0x1 ;  /* 0x00000001211b7836 */ /* 0x000fe40000000000 */
[----:B------:R-:W-:Y:S02]  /*d500*/  @!P0 IMAD R26, R24, 0x4, R36 ;  /* 0x00000004181a8824 */ /* 0x000fe400078e0224 */
[----:B------:R-:W-:-:S03]  /*d510*/  @!P0 IMAD.MOV R27, RZ, RZ, R33 ;  /* 0x000000ffff1b8224 */ /* 0x000fc600078e0221 */
[----:B------:R-:W0:Y:S01]  /*d520*/  @!P0 LDS R12, [R26] ;  /* 0x000000001a0c8984 */ /* 0x000e220000000800 */
[----:B------:R-:W-:-:S05]  /*d530*/  @P0 IMAD R30, R27, 0x4, R36 ;  /* 0x000000041b1e0824 */ /* 0x000fca00078e0224 */
        /* <DEDUP_REMOVED lines=13> */
.L_x_231:
[----:B------:R-:W-:Y:S05]  /*d610*/  BSYNC.RECONVERGENT B0 ;  /* 0x0000000000007941 */ /* 0x000fea0003800200 */
.L_x_230:
[C---:B------:R-:W-:Y:S01]  /*d620*/  ISETP.GE.U32.AND P0, PT, R22.reuse, 0x81, PT ;  /* 0x000000811600780c */ /* 0x040fe20003f06070 */
[----:B------:R-:W-:-:S12]  /*d630*/  IMAD.SHL.U32 R22, R22, 0x2, RZ ;  /* 0x0000000216167824 */ /* 0x000fd800078e00ff */
[----:B------:R-:W-:Y:S05]  /*d640*/  @!P0 BRA `(.L_x_232) ;  /* 0xffffffe400188947 */ /* 0x000fea000383ffff */
[----:B------:R-:W0:Y:S01]  /*d650*/  LDCU.U8 UR4, c[0x0][0x380] ;  /* 0x00007000ff0477ac */ /* 0x000e220008000000 */
[C---:B-----5:R-:W-:Y:S01]  /*d660*/  VIADD R17, R0.reuse, 0x20 ;  /* 0x0000002000117836 */ /* 0x060fe20000000000 */
[C---:B------:R-:W-:Y:S01]  /*d670*/  IADD3 R32, PT, PT, R0.reuse, 0x80, RZ ;  /* 0x0000008000207810 */ /* 0x040fe20007ffe0ff */
[C---:B------:R-:W-:Y:S02]  /*d680*/  VIADD R12, R0.reuse, 0x1a0 ;  /* 0x000001a0000c7836 */ /* 0x040fe40000000000 */
[C---:B------:R-:W-:Y:S02]  /*d690*/  VIADD R16, R0.reuse, 0x1c0 ;  /* 0x000001c000107836 */ /* 0x040fe40000000000 */
[C---:B------:R-:W-:Y:S02]  /*d6a0*/  VIADD R22, R0.reuse, 0x40 ;  /* 0x0000004000167836 */ /* 0x040fe40000000000 */
[C---:B------:R-:W-:Y:S02]  /*d6b0*/  VIADD R14, R0.reuse, 0x1e0 ;  /* 0x000001e0000e7836 */ /* 0x040fe40000000000 */
[----:B------:R-:W-:-:S02]  /*d6c0*/  VIADD R34, R0, 0x60 ;  /* 0x0000006000227836 */ /* 0x000fc40000000000 */
[C---:B------:R-:W-:Y:S02]  /*d6d0*/  VIADD R24, R0.reuse, 0xa0 ;  /* 0x000000a000187836 */ /* 0x040fe40000000000 */
[----:B------:R-:W-:Y:S01]  /*d6e0*/  VIADD R26, R0, 0xc0 ;  /* 0x000000c0001a7836 */ /* 0x000fe20000000000 */
[----:B0-----:R-:W-:-:S04]  /*d6f0*/  UPRMT UR4, UR4, 0x8880, URZ ;  /* 0x0000888004047896 */ /* 0x001fc800080000ff */
[----:B------:R-:W-:Y:S01]  /*d700*/  UISETP.NE.AND UP0, UPT, UR4, URZ, UPT ;  /* 0x000000ff0400728c */ /* 0x000fe2000bf05270 */
[----:B------:R-:W-:Y:S08]  /*d710*/  BAR.SYNC.DEFER_BLOCKING 0x0 ;  /* 0x0000000000007b1d */ /* 0x000ff00000010000 */
[----:B------:R-:W-:Y:S05]  /*d720*/  BRA.U !UP0, `(.L_x_233) ;  /* 0x00000005089c7547 */ /* 0x000fea000b800000 */
[----:B------:R-:W0:Y:S01]  /*d730*/  S2R R27, SR_LANEID ;  /* 0x00000000001b7919 */ /* 0x000e220000000000 */
[----:B------:R-:W1:Y:S01]  /*d740*/  S2UR UR5, SR_CgaCtaId ;  /* 0x00000000000579c3 */ /* 0x000e620000008800 */
[----:B------:R-:W-:Y:S01]  /*d750*/  UMOV UR4, 0x400 ;  /* 0x0000040000047882 */ /* 0x000fe20000000000 */
[----:B------:R-:W-:Y:S01]  /*d760*/  ISETP.NE.AND P0, PT, R19, RZ, PT ;  /* 0x000000ff1300720c */ /* 0x000fe20003f05270 */
[----:B------:R3:W-:Y:S04]  /*d770*/  STS [R21+0x4], R28 ;  /* 0x0000041c15007388 */ /* 0x0007e80000000800 */
[----:B------:R4:W-:Y:S04]  /*d780*/  STS [R21+0x20], R6 ;  /* 0x0000200615007388 */ /* 0x0009e80000000800 */
[----:B------:R-:W-:Y:S01]  /*d790*/  STS [R21], R15 ;  /* 0x0000000f15007388 */ /* 0x000fe20000000800 */
[----:B---3--:R-:W-:Y:S01]  /*d7a0*/  SHF.R.U32.HI R28, RZ, 0x5, R19 ;  /* 0x00000005ff1c7819 */ /* 0x008fe20000011613 */
[----:B------:R-:W-:-:S02]  /*d7b0*/  IMAD.WIDE.U32 R18, R18, 0x1100, RZ ;  /* 0x0000110012127825 */ /* 0x000fc400078e00ff */
[----:B------:R-:W-:Y:S04]  /*d7c0*/  STS [R21+0x8], R13 ;  /* 0x0000080d15007388 */ /* 0x000fe80000000800 */
[----:B------:R-:W-:Y:S04]  /*d7d0*/  STS [R21+0xc], R20 ;  /* 0x00000c1415007388 */ /* 0x000fe80000000800 */
[----:B------:R-:W-:Y:S01]  /*d7e0*/  STS [R21+0x10], R10 ;  /* 0x0000100a15007388 */ /* 0x000fe20000000800 */
[----:B-1----:R-:W-:-:S03]  /*d7f0*/  ULEA UR4, UR5, UR4, 0x18 ;  /* 0x0000000405047291 */ /* 0x002fc6000f8ec0ff */
[----:B------:R-:W-:Y:S01]  /*d800*/  STS [R21+0x14], R11 ;  /* 0x0000140b15007388 */ /* 0x000fe20000000800 */
[----:B0-----:R-:W-:-:S03]  /*d810*/  IMAD R27, R28, 0x220, R27 ;  /* 0x000002201c1b7824 */ /* 0x001fc600078e021b */
[----:B------:R-:W-:Y:S02]  /*d820*/  STS [R21+0x18], R8 ;  /* 0x0000180815007388 */ /* 0x000fe40000000800 */
[----:B----4-:R-:W-:Y:S02]  /*d830*/  LEA R6, R27, UR4, 0x2 ;  /* 0x000000041b067c11 */ /* 0x010fe4000f8e10ff */
[----:B------:R-:W-:Y:S01]  /*d840*/  STS [R21+0x1c], R9 ;  /* 0x00001c0915007388 */ /* 0x000fe20000000800 */
[----:B------:R-:W0:Y:S03]  /*d850*/  LDCU.64 UR4, c[0x0][0x398] ;  /* 0x00007300ff0477ac */ /* 0x000e260008000a00 */
[----:B------:R-:W-:Y:S04]  /*d860*/  STS [R21+0x24], R7 ;  /* 0x0000240715007388 */ /* 0x000fe80000000800 */
[----:B------:R1:W-:Y:S04]  /*d870*/  STS [R21+0x28], R4 ;  /* 0x0000280415007388 */ /* 0x0003e80000000800 */
[----:B------:R-:W-:Y:S04]  /*d880*/  STS [R21+0x2c], R5 ;  /* 0x00002c0515007388 */ /* 0x000fe80000000800 */
[----:B------:R-:W-:Y:S04]  /*d890*/  STS [R21+0x30], R25 ;  /* 0x0000301915007388 */ /* 0x000fe80000000800 */
[----:B------:R3:W-:Y:S04]  /*d8a0*/  STS [R21+0x34], R2 ;  /* 0x0000340215007388 */ /* 0x0007e80000000800 */
[----:B------:R-:W-:Y:S04]  /*d8b0*/  STS [R21+0x38], R29 ;  /* 0x0000381d15007388 */ /* 0x000fe80000000800 */
[----:B------:R4:W-:Y:S04]  /*d8c0*/  STS [R21+0x3c], R3 ;  /* 0x00003c0315007388 */ /* 0x0009e80000000800 */
[----:B------:R-:W-:Y:S01]  /*d8d0*/  STS [R21+0x40], R33 ;  /* 0x0000402115007388 */ /* 0x000fe20000000800 */
[----:B------:R-:W-:-:S03]  /*d8e0*/  NOP ;  /* 0x0000000000007918 */ /* 0x000fc60000000000 */
[----:B------:R-:W-:Y:S04]  /*d8f0*/  LDS R7, [R6] ;  /* 0x0000000006077984 */ /* 0x000fe80000000800 */
        /* <DEDUP_REMOVED lines=10> */
[----:B--2---:R-:W-:Y:S04]  /*d9a0*/  LDS R35, [R6+0x580] ;  /* 0x0005800006237984 */ /* 0x004fe80000000800 */
[----:B------:R-:W-:Y:S04]  /*d9b0*/  LDS R37, [R6+0x600] ;  /* 0x0006000006257984 */ /* 0x000fe80000000800 */
[----:B------:R-:W-:Y:S04]  /*d9c0*/  LDS R39, [R6+0x680] ;  /* 0x0006800006277984 */ /* 0x000fe80000000800 */
[----:B------:R-:W-:Y:S04]  /*d9d0*/  LDS R41, [R6+0x700] ;  /* 0x0007000006297984 */ /* 0x000fe80000000800 */
[----:B------:R-:W-:Y:S04]  /*d9e0*/  LDS R43, [R6+0x780] ;  /* 0x00078000062b7984 */ /* 0x000fe80000000800 */
[----:B------:R-:W-:Y:S04]  /*d9f0*/  LDS R5, [R6+0x800] ;  /* 0x0008000006057984 */ /* 0x000fe80000000800 */
[----:B------:R-:W-:Y:S01]  /*da00*/  @!P0 STS [R36+0x4400], R23 ;  /* 0x0044001724008388 */ /* 0x000fe20000000800 */
[----:B------:R-:W-:Y:S06]  /*da10*/  BAR.SYNC.DEFER_BLOCKING 0x0 ;  /* 0x0000000000007b1d */ /* 0x000fec0000010000 */
[----:B-1----:R-:W4:Y:S01]  /*da20*/  S2R R4, SR_TID.X ;  /* 0x0000000000047919 */ /* 0x002f220000002100 */
[----:B---3--:R-:W1:Y:S01]  /*da30*/  S2R R2, SR_TID.X ;  /* 0x0000000000027919 */ /* 0x008e620000002100 */
[----:B------:R-:W2:Y:S01]  /*da40*/  LDS R45, [R36+0x4400] ;  /* 0x00440000242d7984 */ /* 0x000ea20000000800 */
[----:B----4-:R-:W-:-:S02]  /*da50*/  LOP3.LUT R3, R4, 0x3e0, RZ, 0xc0, !PT ;  /* 0x000003e004037812 */ /* 0x010fc400078ec0ff */
[----:B------:R-:W-:-:S03]  /*da60*/  LOP3.LUT R4, R4, 0x1f, RZ, 0xc0, !PT ;  /* 0x0000001f04047812 */ /* 0x000fc600078ec0ff */
[----:B------:R-:W-:-:S05]  /*da70*/  IMAD R3, R3, 0x11, RZ ;  /* 0x0000001103037824 */ /* 0x000fca00078e02ff */
[----:B------:R-:W-:-:S04]  /*da80*/  IADD3 R3, P0, P1, R3, R18, R4 ;  /* 0x0000001203037210 */ /* 0x000fc8000791e004 */
[----:B------:R-:W-:Y:S02]  /*da90*/  IADD3.X R18, PT, PT, RZ, R19, RZ, P0, P1 ;  /* 0x00000013ff127210 */ /* 0x000fe400007e24ff */
[----:B-1----:R-:W-:Y:S02]  /*daa0*/  LOP3.LUT R19, R2, 0x3e0, RZ, 0xc0, !PT ;  /* 0x000003e002137812 */ /* 0x002fe400078ec0ff */
[-C--:B--2---:R-:W-:Y:S02]  /*dab0*/  ISETP.GE.AND P2, PT, R0, R45.reuse, PT ;  /* 0x0000002d0000720c */ /* 0x084fe40003f46270 */
[----:B------:R-:W-:Y:S02]  /*dac0*/  LOP3.LUT R0, R2, 0x1f, RZ, 0xc0, !PT ;  /* 0x0000001f02007812 */ /* 0x000fe400078ec0ff */
[-C--:B------:R-:W-:Y:S02]  /*dad0*/  ISETP.GE.AND P1, PT, R17, R45.reuse, PT ;  /* 0x0000002d1100720c */ /* 0x080fe40003f26270 */
[----:B0-----:R-:W-:Y:S01]  /*dae0*/  LEA R2, P0, R3, UR4, 0x2 ;  /* 0x0000000403027c11 */ /* 0x001fe2000f8010ff */
[----:B------:R-:W-:Y:S01]  /*daf0*/  IMAD R0, R19, 0x11, R0 ;  /* 0x0000001113007824 */ /* 0x000fe200078e0200 */
[----:B------:R-:W-:-:S02]  /*db00*/  ISETP.GE.AND P4, PT, R22, R45, PT ;  /* 0x0000002d1600720c */ /* 0x000fc40003f86270 */
[----:B------:R-:W-:Y:S01]  /*db10*/  LEA.HI.X R3, R3, UR5, R18, 0x2, P0 ;  /* 0x0000000503037c11 */ /* 0x000fe200080f1412 */
[----:B------:R-:W-:Y:S01]  /*db20*/  VIADD R6, R0, 0x120 ;  /* 0x0000012000067836 */ /* 0x000fe20000000000 */
[-C--:B------:R-:W-:Y:S01]  /*db30*/  ISETP.GE.AND P0, PT, R34, R45.reuse, PT ;  /* 0x0000002d2200720c */ /* 0x080fe20003f06270 */
[----:B------:R-:W-:Y:S01]  /*db40*/  VIADD R4, R0, 0x100 ;  /* 0x0000010000047836 */ /* 0x000fe20000000000 */
[-C--:B------:R-:W-:Y:S01]  /*db50*/  ISETP.GE.AND P6, PT, R32, R45.reuse, PT ;  /* 0x0000002d2000720c */ /* 0x080fe20003fc6270 */
[----:B------:R0:W-:Y:S01]  /*db60*/  @!P2 STG.E desc[UR8][R2.64], R7 ;  /* 0x000000070200a986 */ /* 0x0001e2000c101908 */
[-C--:B------:R-:W-:Y:S02]  /*db70*/  ISETP.GE.AND P5, PT, R24, R45.reuse, PT ;  /* 0x0000002d1800720c */ /* 0x080fe40003fa6270 */
[-C--:B------:R-:W-:Y:S01]  /*db80*/  ISETP.GE.AND P3, PT, R26, R45.reuse, PT ;  /* 0x0000002d1a00720c */ /* 0x080fe20003f66270 */
[----:B------:R0:W-:Y:S01]  /*db90*/  @!P1 STG.E desc[UR8][R2.64+0x80], R9 ;  /* 0x0000800902009986 */ /* 0x0001e2000c101908 */
[-C--:B------:R-:W-:Y:S01]  /*dba0*/  ISETP.GE.AND P1, PT, R6, R45.reuse, PT ;  /* 0x0000002d0600720c */ /* 0x080fe20003f26270 */
[----:B------:R-:W-:Y:S01]  /*dbb0*/  VIADD R6, R0, 0xe0 ;  /* 0x000000e000067836 */ /* 0x000fe20000000000 */
[-C--:B------:R-:W-:Y:S01]  /*dbc0*/  ISETP.GE.AND P2, PT, R4, R45.reuse, PT ;  /* 0x0000002d0400720c */ /* 0x080fe20003f46270 */
[----:B------:R-:W-:Y:S01]  /*dbd0*/  VIADD R4, R0, 0x140 ;  /* 0x0000014000047836 */ /* 0x000fe20000000000 */
[----:B------:R0:W-:Y:S04]  /*dbe0*/  @!P4 STG.E desc[UR8][R2.64+0x100], R11 ;  /* 0x0001000b0200c986 */ /* 0x0001e8000c101908 */
[----:B------:R0:W-:Y:S01]  /*dbf0*/  @!P0 STG.E desc[UR8][R2.64+0x180], R13 ;  /* 0x0001800d02008986 */ /* 0x0001e2000c101908 */
[-C--:B------:R-:W-:Y:S01]  /*dc00*/  ISETP.GE.AND P0, PT, R6, R45.reuse, PT ;  /* 0x0000002d0600720c */ /* 0x080fe20003f06270 */
[----:B------:R-:W-:Y:S01]  /*dc10*/  VIADD R6, R0, 0x180 ;  /* 0x0000018000067836 */ /* 0x000fe20000000000 */
[----:B------:R-:W-:Y:S01]  /*dc20*/  ISETP.GE.AND P4, PT, R4, R45, PT ;  /* 0x0000002d0400720c */ /* 0x000fe20003f86270 */
[C---:B------:R-:W-:Y:S01]  /*dc30*/  VIADD R4, R0.reuse, 0x160 ;  /* 0x0000016000047836 */ /* 0x040fe20000000000 */
[----:B------:R0:W-:Y:S01]  /*dc40*/  @!P6 STG.E desc[UR8][R2.64+0x200], R15 ;  /* 0x0002000f0200e986 */ /* 0x0001e2000c101908 */
[----:B------:R-:W-:-:S03]  /*dc50*/  VIADD R0, R0, 0x200 ;  /* 0x0000020000007836 */ /* 0x000fc60000000000 */
[----:B------:R0:W-:Y:S01]  /*dc60*/  @!P5 STG.E desc[UR8][R2.64+0x280], R25 ;  /* 0x000280190200d986 */ /* 0x0001e2000c101908 */
[-C--:B------:R-:W-:Y:S02]  /*dc70*/  ISETP.GE.AND P6, PT, R4, R45.reuse, PT ;  /* 0x0000002d0400720c */ /* 0x080fe40003fc6270 */
[-C--:B------:R-:W-:Y:S01]  /*dc80*/  ISETP.GE.AND P5, PT, R6, R45.reuse, PT ;  /* 0x0000002d0600720c */ /* 0x080fe20003fa6270 */
[----:B------:R0:W-:Y:S01]  /*dc90*/  @!P3 STG.E desc[UR8][R2.64+0x300], R21 ;  /* 0x000300150200b986 */ /* 0x0001e2000c101908 */
[----:B------:R-:W-:-:S03]  /*dca0*/  ISETP.GE.AND P3, PT, R12, R45, PT ;  /* 0x0000002d0c00720c */ /* 0x000fc60003f66270 */
        /* <DEDUP_REMOVED lines=15> */
.L_x_233:
[----:B------:R-:W0:Y:S01]  /*dda0*/  S2R R17, SR_LANEID ;  /* 0x0000000000117919 */ /* 0x000e220000000000 */
[----:B------:R-:W1:Y:S01]  /*ddb0*/  S2UR UR5, SR_CgaCtaId ;  /* 0x00000000000579c3 */ /* 0x000e620000008800 */
[----:B------:R-:W-:Y:S01]  /*ddc0*/  UMOV UR4, 0x400 ;  /* 0x0000040000047882 */ /* 0x000fe20000000000 */
[----:B------:R-:W-:Y:S01]  /*ddd0*/  ISETP.NE.AND P0, PT, R19, RZ, PT ;  /* 0x000000ff1300720c */ /* 0x000fe20003f05270 */
[----:B------:R3:W-:Y:S04]  /*dde0*/  STS [R21+0x4], R28 ;  /* 0x0000041c15007388 */ /* 0x0007e80000000800 */
[----:B------:R-:W-:Y:S04]  /*ddf0*/  STS [R21], R15 ;  /* 0x0000000f15007388 */ /* 0x000fe80000000800 */
[----:B------:R-:W-:Y:S01]  /*de00*/  STS [R21+0x8], R13 ;  /* 0x0000080d15007388 */ /* 0x000fe20000000800 */
        /* <DEDUP_REMOVED lines=9> */
[----:B--2---:R-:W-:Y:S02]  /*dea0*/  LEA R35, R17, UR4, 0x2 ;  /* 0x0000000411237c11 */ /* 0x004fe4000f8e10ff */
        /* <DEDUP_REMOVED lines=27> */
[----:B------:R-:W-:Y:S01]  /*e060*/  @!P0 STS [R36+0x4400], R23 ;  /* 0x0044001724008388 */ /* 0x000fe20000000800 */
[----:B------:R-:W-:Y:S06]  /*e070*/  BAR.SYNC.DEFER_BLOCKING 0x0 ;  /* 0x0000000000007b1d */ /* 0x000fec0000010000 */
[----:B0-----:R-:W0:Y:S01]  /*e080*/  S2R R29, SR_TID.X ;  /* 0x00000000001d7919 */ /* 0x001e220000002100 */
[----:B------:R-:W1:Y:S02]  /*e090*/  LDS R7, [R36+0x4400] ;  /* 0x0044000024077984 */ /* 0x000e640000000800 */
[----:B-1----:R-:W-:-:S02]  /*e0a0*/  ISETP.GE.AND P0, PT, R0, R7, PT ;  /* 0x000000070000720c */ /* 0x002fc40003f06270 */
[----:B------:R-:W-:-:S11]  /*e0b0*/  ISETP.GE.AND P5, PT, R32, R7, PT ;  /* 0x000000072000720c */ /* 0x000fd60003fa6270 */
[----:B------:R-:W1:Y:S01]  /*e0c0*/  @!P0 LDC.64 R20, c[0x0][0x3b0] ;  /* 0x0000ec00ff148b82 */ /* 0x000e620000000a00 */
[----:B------:R-:W-:-:S04]  /*e0d0*/  @!P0 IADD3 R33, P2, PT, R18, R0, RZ ;  /* 0x0000000012218210 */ /* 0x000fc80007f5e0ff */
[----:B-1----:R-:W-:Y:S01]  /*e0e0*/  @!P0 LEA R36, P1, R33, R20, 0x2 ;  /* 0x0000001421248211 */ /* 0x002fe200078210ff */
[----:B------:R-:W-:-:S05]  /*e0f0*/  @!P0 IMAD.X R20, RZ, RZ, R19, P2 ;  /* 0x000000ffff148224 */ /* 0x000fca00010e0613 */
[----:B------:R-:W-:Y:S02]  /*e100*/  @!P0 LEA.HI.X R37, R33, R21, R20, 0x2, P1 ;  /* 0x0000001521258211 */ /* 0x000fe400008f1414 */
[C---:B0-----:R-:W-:Y:S02]  /*e110*/  LOP3.LUT R20, R29.reuse, 0x1f, RZ, 0xc0, !PT ;  /* 0x0000001f1d147812 */ /* 0x041fe400078ec0ff */
[----:B------:R-:W-:Y:S01]  /*e120*/  LOP3.LUT R29, R29, 0x3e0, RZ, 0xc0, !PT ;  /* 0x000003e01d1d7812 */ /* 0x000fe200078ec0ff */
[----:B------:R-:W-:Y:S01]  /*e130*/  @!P0 STG.E desc[UR8][R36.64], R25 ;  /* 0x0000001924008986 */ /* 0x000fe2000c101908 */
[----:B------:R-:W-:-:S03]  /*e140*/  ISETP.GE.AND P1, PT, R22, R7, PT ;  /* 0x000000071600720c */ /* 0x000fc60003f26270 */
[----:B------:R-:W-:Y:S02]  /*e150*/  IMAD R20, R29, 0x11, R20 ;  /* 0x000000111d147824 */ /* 0x000fe400078e0214 */
[----:B------:R-:W0:Y:S02]  /*e160*/  S2R R29, SR_TID.X ;  /* 0x00000000001d7919 */ /* 0x000e240000002100 */
[----:B------:R-:W-:-:S05]  /*e170*/  VIADD R20, R20, 0x20 ;  /* 0x0000002014147836 */ /* 0x000fca0000000000 */
[----:B------:R-:W-:Y:S02]  /*e180*/  ISETP.GE.AND P2, PT, R20, R7, PT ;  /* 0x000000071400720c */ /* 0x000fe40003f46270 */
[----:B------:R-:W-:-:S11]  /*e190*/  @!P1 IADD3 R32, P0, PT, R18, R0, RZ ;  /* 0x0000000012209210 */ /* 0x000fd60007f1e0ff */
[----:B------:R-:W1:Y:S01]  /*e1a0*/  @!P2 LDC.64 R20, c[0x0][0x3b0] ;  /* 0x0000ec00ff14ab82 */ /* 0x000e620000000a00 */
[----:B------:R-:W-:-:S05]  /*e1b0*/  @!P2 IADD3 R22, P3, PT, R18, R0, RZ ;  /* 0x000000001216a210 */ /* 0x000fca0007f7e0ff */
[----:B------:R-:W-:Y:S01]  /*e1c0*/  @!P2 IMAD.X R23, RZ, RZ, R19, P3 ;  /* 0x000000ffff17a224 */ /* 0x000fe200018e0613 */
[----:B------:R-:W-:Y:S02]  /*e1d0*/  ISETP.GE.AND P3, PT, R34, R7, PT ;  /* 0x000000072200720c */ /* 0x000fe40003f66270 */
[C---:B0-----:R-:W-:Y:S02]  /*e1e0*/  LOP3.LUT R33, R29.reuse, 0x1f, RZ, 0xc0, !PT ;  /* 0x0000001f1d217812 */ /* 0x041fe400078ec0ff */
[----:B------:R-:W-:-:S05]  /*e1f0*/  LOP3.LUT R34, R29, 0x3e0, RZ, 0xc0, !PT ;  /* 0x000003e01d227812 */ /* 0x000fca00078ec0ff */
[----:B------:R-:W-:-:S04]  /*e200*/  IMAD R29, R34, 0x11, R33 ;  /* 0x00000011221d7824 */ /* 0x000fc800078e0221 */
[C---:B------:R-:W-:Y:S01]  /*e210*/  VIADD R34, R29.reuse, 0xe0 ;  /* 0x000000e01d227836 */ /* 0x040fe20000000000 */
[C---:B-1----:R-:W-:Y:S02]  /*e220*/  @!P2 LEA R20, P4, R22.reuse, R20, 0x2 ;  /* 0x000000141614a211 */ /* 0x042fe400078810ff */
[----:B------:R-:W-:Y:S02]  /*e230*/  IADD3 R38, PT, PT, R29, 0x120, RZ ;  /* 0x000001201d267810 */ /* 0x000fe40007ffe0ff */
[----:B------:R-:W-:Y:S02]  /*e240*/  @!P2 LEA.HI.X R21, R22, R21, R23, 0x2, P4 ;  /* 0x000000151615a211 */ /* 0x000fe400020f1417 */
[----:B------:R-:W0:Y:S01]  /*e250*/  @!P1 LDC.64 R22, c[0x0][0x3b0] ;  /* 0x0000ec00ff169b82 */ /* 0x000e220000000a00 */
[----:B------:R-:W-:Y:S01]  /*e260*/  ISETP.GE.AND P4, PT, R24, R7, PT ;  /* 0x000000071800720c */ /* 0x000fe20003f86270 */
[----:B------:R-:W-:Y:S01]  /*e270*/  @!P1 IMAD.X R24, RZ, RZ, R19, P0 ;  /* 0x000000ffff189224 */ /* 0x000fe200000e0613 */
[----:B------:R1:W-:Y:S05]  /*e280*/  @!P2 STG.E desc[UR8][R20.64+0x80], R27 ;  /* 0x0000801b1400a986 */ /* 0x0003ea000c101908 */
[----:B-1----:R-:W1:Y:S01]  /*e290*/  @!P3 LDC.64 R20, c[0x0][0x3b0] ;  /* 0x0000ec00ff14bb82 */ /* 0x002e620000000a00 */
[----:B0-----:R-:W-:-:S04]  /*e2a0*/  @!P1 LEA R22, P0, R32, R22, 0x2 ;  /* 0x0000001620169211 */ /* 0x001fc800078010ff */
[----:B------:R-:W-:-:S03]  /*e2b0*/  @!P1 LEA.HI.X R23, R32, R23, R24, 0x2, P0 ;  /* 0x0000001720179211 */ /* 0x000fc600000f1418 */
[----:B------:R-:W0:Y:S01]  /*e2c0*/  @!P5 LDC.64 R24, c[0x0][0x3b0] ;  /* 0x0000ec00ff18db82 */ /* 0x000e220000000a00 */
[----:B------:R-:W-:Y:S01]  /*e2d0*/  ISETP.GE.AND P0, PT, R26, R7, PT ;  /* 0x000000071a00720c */ /* 0x000fe20003f06270 */
[----:B------:R2:W-:Y:S01]  /*e2e0*/  @!P1 STG.E desc[UR8][R22.64+0x100], R31 ;  /* 0x0001001f16009986 */ /* 0x0005e2000c101908 */
[----:B------:R-:W-:-:S05]  /*e2f0*/  @!P3 IADD3 R32, P1, PT, R18, R0, RZ ;  /* 0x000000001220b210 */ /* 0x000fca0007f3e0ff */
[----:B------:R-:W3:Y:S01]  /*e300*/  @!P4 LDC.64 R26, c[0x0][0x3b0] ;  /* 0x0000ec00ff1acb82 */ /* 0x000ee20000000a00 */
[----:B------:R-:W-:Y:S01]  /*e310*/  @!P3 IMAD.X R33, RZ, RZ, R19, P1 ;  /* 0x000000ffff21b224 */ /* 0x000fe200008e0613 */
[----:B-1----:R-:W-:Y:S01]  /*e320*/  @!P3 LEA R36, P2, R32, R20, 0x2 ;  /* 0x000000142024b211 */ /* 0x002fe200078410ff */
[----:B------:R-:W-:Y:S01]  /*e330*/  VIADD R20, R29, 0x100 ;  /* 0x000001001d147836 */ /* 0x000fe20000000000 */
[----:B------:R-:W-:Y:S02]  /*e340*/  ISETP.GE.AND P1, PT, R34, R7, PT ;  /* 0x000000072200720c */ /* 0x000fe40003f26270 */
[----:B------:R-:W-:Y:S02]  /*e350*/  @!P3 LEA.HI.X R37, R32, R21, R33, 0x2, P2 ;  /* 0x000000152025b211 */ /* 0x000fe400010f1421 */
[----:B------:R-:W-:Y:S02]  /*e360*/  @!P5 IADD3 R32, P6, PT, R18, R0, RZ ;  /* 0x000000001220d210 */ /* 0x000fe40007fde0ff */
[----:B------:R-:W-:Y:S01]  /*e370*/  ISETP.GE.AND P2, PT, R20, R7, PT ;  /* 0x000000071400720c */ /* 0x000fe20003f46270 */
[----:B------:R1:W-:Y:S01]  /*e380*/  @!P3 STG.E desc[UR8][R36.64+0x180], R30 ;  /* 0x0001801e2400b986 */ /* 0x0003e2000c101908 */
[----:B------:R-:W4:Y:S01]  /*e390*/  @!P0 LDC.64 R20, c[0x0][0x3b0] ;  /* 0x0000ec00ff148b82 */ /* 0x000f220000000a00 */
[----:B--2---:R-:W-:Y:S01]  /*e3a0*/  @!P5 IMAD.X R31, RZ, RZ, R19, P6 ;  /* 0x000000ffff1fd224 */ /* 0x004fe200030e0613 */
[----:B0-----:R-:W-:-:S02]  /*e3b0*/  @!P5 LEA R34, P6, R32, R24, 0x2 ;  /* 0x000000182022d211 */ /* 0x001fc400078c10ff */
[----:B------:R-:W-:-:S04]  /*e3c0*/  @!P4 IADD3 R24, P3, PT, R18, R0, RZ ;  /* 0x000000001218c210 */ /* 0x000fc80007f7e0ff */
[----:B------:R-:W0:Y:S01]  /*e3d0*/  @!P1 LDC.64 R22, c[0x0][0x3b0] ;  /* 0x0000ec00ff169b82 */ /* 0x000e220000000a00 */
[----:B------:R-:W-:Y:S01]  /*e3e0*/  @!P5 LEA.HI.X R35, R32, R25, R31, 0x2, P6 ;  /* 0x000000192023d211 */ /* 0x000fe200030f141f */
[----:B------:R-:W-:Y:S01]  /*e3f0*/  @!P4 IMAD.X R25, RZ, RZ, R19, P3 ;  /* 0x000000ffff19c224 */ /* 0x000fe200018e0613 */
[----:B------:R-:W-:Y:S01]  /*e400*/  ISETP.GE.AND P3, PT, R38, R7, PT ;  /* 0x000000072600720c */ /* 0x000fe20003f66270 */
[----:B------:R-:W-:Y:S01]  /*e410*/  VIADD R38, R29, 0x140 ;  /* 0x000001401d267836 */ /* 0x000fe20000000000 */
[----:B---3--:R-:W-:Y:S01]  /*e420*/  @!P4 LEA R32, P6, R24, R26, 0x2 ;  /* 0x0000001a1820c211 */ /* 0x008fe200078c10ff */
[----:B------:R2:W-:Y:S01]  /*e430*/  @!P5 STG.E desc[UR8][R34.64+0x200], R28 ;  /* 0x0002001c2200d986 */ /* 0x0005e2000c101908 */
[----:B------:R-:W-:Y:S02]  /*e440*/  @!P0 IADD3 R31, P5, PT, R18, R0, RZ ;  /* 0x00000000121f8210 */ /* 0x000fe40007fbe0ff */
[----:B------:R-:W-:Y:S02]  /*e450*/  @!P4 LEA.HI.X R33, R24, R27, R25, 0x2, P6 ;  /* 0x0000001b1821c211 */ /* 0x000fe400030f1419 */
[----:B------:R-:W3:Y:S01]  /*e460*/  @!P2 LDC.64 R24, c[0x0][0x3b0] ;  /* 0x0000ec00ff18ab82 */ /* 0x000ee20000000a00 */
[----:B-1----:R-:W-:Y:S01]  /*e470*/  @!P0 IMAD.X R36, RZ, RZ, R19, P5 ;  /* 0x000000ffff248224 */ /* 0x002fe200028e0613 */
[----:B------:R-:W-:Y:S01]  /*e480*/  ISETP.GE.AND P5, PT, R38, R7, PT ;  /* 0x000000072600720c */ /* 0x000fe20003fa6270 */
[----:B------:R1:W-:Y:S01]  /*e490*/  @!P4 STG.E desc[UR8][R32.64+0x280], R17 ;  /* 0x000280112000c986 */ /* 0x0003e2000c101908 */
[----:B----4-:R-:W-:-:S02]  /*e4a0*/  @!P0 LEA R30, P4, R31, R20, 0x2 ;  /* 0x000000141f1e8211 */ /* 0x010fc400078810ff */
[----:B------:R-:W-:Y:S01]  /*e4b0*/  @!P1 IADD3 R20, P6, PT, R18, R0, RZ ;  /* 0x0000000012149210 */ /* 0x000fe20007fde0ff */
[----:B--2---:R-:W-:Y:S01]  /*e4c0*/  VIADD R28, R29, 0x160 ;  /* 0x000001601d1c7836 */ /* 0x004fe20000000000 */
[----:B------:R-:W2:Y:S01]  /*e4d0*/  @!P3 LDC.64 R26, c[0x0][0x3b0] ;  /* 0x0000ec00ff1abb82 */ /* 0x000ea20000000a00 */
[----:B------:R-:W-:Y:S01]  /*e4e0*/  @!P0 LEA.HI.X R31, R31, R21, R36, 0x2, P4 ;  /* 0x000000151f1f8211 */ /* 0x000fe200020f1424 */
[----:B------:R-:W-:Y:S02]  /*e4f0*/  VIADD R34, R29, 0x180 ;  /* 0x000001801d227836 */ /* 0x000fe40000000000 */
[----:B------:R-:W-:Y:S01]  /*e500*/  @!P1 IMAD.X R21, RZ, RZ, R19, P6 ;  /* 0x000000ffff159224 */ /* 0x000fe200030e0613 */
[----:B0-----:R-:W-:Y:S01]  /*e510*/  @!P1 LEA R22, P4, R20, R22, 0x2 ;  /* 0x0000001614169211 */ /* 0x001fe200078810ff */
[----:B------:R-:W-:Y:S01]  /*e520*/  @!P0 STG.E desc[UR8][R30.64+0x300], R15 ;  /* 0x0003000f1e008986 */ /* 0x000fe2000c101908 */
[----:B-1----:R-:W-:Y:S02]  /*e530*/  @!P2 IADD3 R17, P0, PT, R18, R0, RZ ;  /* 0x000000001211a210 */ /* 0x002fe40007f1e0ff */
[----:B------:R-:W-:-:S02]  /*e540*/  @!P1 LEA.HI.X R23, R20, R23, R21, 0x2, P4 ;  /* 0x0000001714179211 */ /* 0x000fc400020f1415 */
[-C--:B------:R-:W-:Y:S01]  /*e550*/  ISETP.GE.AND P4, PT, R28, R7.reuse, PT ;  /* 0x000000071c00720c */ /* 0x080fe20003f86270 */
[----:B------:R-:W0:Y:S01]  /*e560*/  @!P5 LDC.64 R20, c[0x0][0x3b0] ;  /* 0x0000ec00ff14db82 */ /* 0x000e220000000a00 */
[--C-:B------:R-:W-:Y:S01]  /*e570*/  @!P2 IMAD.X R28, RZ, RZ, R19.reuse, P0 ;  /* 0x000000ffff1ca224 */ /* 0x100fe200000e0613 */
[----:B------:R-:W-:Y:S01]  /*e580*/  @!P3 IADD3 R32, P6, PT, R18, R0, RZ ;  /* 0x000000001220b210 */ /* 0x000fe20007fde0ff */
[----:B------:R1:W-:Y:S01]  /*e590*/  @!P1 STG.E desc[UR8][R22.64+0x380], R13 ;  /* 0x0003800d16009986 */ /* 0x0003e2000c101908 */
[C---:B---3--:R-:W-:Y:S02]  /*e5a0*/  @!P2 LEA R24, P0, R17.reuse, R24, 0x2 ;  /* 0x000000181118a211 */ /* 0x048fe400078010ff */
[----:B------:R-:W-:Y:S02]  /*e5b0*/  ISETP.GE.AND P1, PT, R34, R7, PT ;  /* 0x000000072200720c */ /* 0x000fe40003f26270 */
[----:B------:R-:W-:Y:S01]  /*e5c0*/  @!P2 LEA.HI.X R25, R17, R25, R28, 0x2, P0 ;  /* 0x000000191119a211 */ /* 0x000fe200000f141c */
[----:B------:R-:W-:Y:S01]  /*e5d0*/  @!P3 IMAD.X R17, RZ, RZ, R19, P6 ;  /* 0x000000ffff11b224 */ /* 0x000fe200030e0613 */
[----:B------:R-:W-:-:S02]  /*e5e0*/  ISETP.GE.AND P0, PT, R12, R7, PT ;  /* 0x000000070c00720c */ /* 0x000fc40003f06270 */
[----:B--2---:R-:W-:Y:S01]  /*e5f0*/  @!P3 LEA R26, P6, R32, R26, 0x2 ;  /* 0x0000001a201ab211 */ /* 0x004fe200078c10ff */
[----:B------:R-:W-:Y:S01]  /*e600*/  @!P2 STG.E desc[UR8][R24.64+0x400], R11 ;  /* 0x0004000b1800a986 */ /* 0x000fe2000c101908 */
[----:B------:R-:W-:Y:S01]  /*e610*/  ISETP.GE.AND P2, PT, R14, R7, PT ;  /* 0x000000070e00720c */ /* 0x000fe20003f46270 */
[----:B-1----:R-:W1:Y:S01]  /*e620*/  @!P4 LDC.64 R12, c[0x0][0x3b0] ;  /* 0x0000ec00ff0ccb82 */ /* 0x002e620000000a00 */
[----:B------:R-:W-:Y:S02]  /*e630*/  @!P3 LEA.HI.X R27, R32, R27, R17, 0x2, P6 ;  /* 0x0000001b201bb211 */ /* 0x000fe400030f1411 */
[----:B------:R-:W-:-:S03]  /*e640*/  ISETP.GE.AND P6, PT, R16, R7, PT ;  /* 0x000000071000720c */ /* 0x000fc60003fc6270 */
[----:B------:R2:W-:Y:S01]  /*e650*/  @!P3 STG.E desc[UR8][R26.64+0x480], R10 ;  /* 0x0004800a1a00b986 */ /* 0x0005e2000c101908 */
[----:B------:R-:W-:Y:S01]  /*e660*/  @!P5 IADD3 R22, P3, PT, R18, R0, RZ ;  /* 0x000000001216d210 */ /* 0x000fe20007f7e0ff */
[----:B------:R-:W3:Y:S04]  /*e670*/  @!P1 LDC.64 R14, c[0x0][0x3b0] ;  /* 0x0000ec00ff0e9b82 */ /* 0x000ee80000000a00 */
[----:B------:R-:W-:Y:S01]  /*e680*/  @!P5 IMAD.X R23, RZ, RZ, R19, P3 ;  /* 0x000000ffff17d224 */ /* 0x000fe200018e0613 */
[----:B0-----:R-:W-:-:S03]  /*e690*/  @!P5 LEA R20, P3, R22, R20, 0x2 ;  /* 0x000000141614d211 */ /* 0x001fc600078610ff */
[----:B------:R-:W0:Y:S01]  /*e6a0*/  @!P0 LDC.64 R16, c[0x0][0x3b0] ;  /* 0x0000ec00ff108b82 */ /* 0x000e220000000a00 */
[----:B------:R-:W-:Y:S02]  /*e6b0*/  @!P5 LEA.HI.X R21, R22, R21, R23, 0x2, P3 ;  /* 0x000000151615d211 */ /* 0x000fe400018f1417 */
[----:B------:R-:W-:-:S03]  /*e6c0*/  @!P4 IADD3 R28, P3, PT, R18, R0, RZ ;  /* 0x00000000121cc210 */ /* 0x000fc60007f7e0ff */
[----:B------:R4:W-:Y:S01]  /*e6d0*/  @!P5 STG.E desc[UR8][R20.64+0x500], R5 ;  /* 0x000500051400d986 */ /* 0x0009e2000c101908 */
[----:B--2---:R-:W-:Y:S01]  /*e6e0*/  @!P1 IADD3 R10, P5, PT, R18, R0, RZ ;  /* 0x00000000120a9210 */ /* 0x004fe20007fbe0ff */
[----:B------:R-:W2:Y:S01]  /*e6f0*/  @!P6 LDC.64 R22, c[0x0][0x3b0] ;  /* 0x0000ec00ff16eb82 */ /* 0x000ea20000000a00 */
[----:B------:R-:W-:Y:S01]  /*e700*/  @!P4 IMAD.X R11, RZ, RZ, R19, P3 ;  /* 0x000000ffff0bc224 */ /* 0x000fe200018e0613 */
[----:B-1----:R-:W-:-:S04]  /*e710*/  @!P4 LEA R12, P3, R28, R12, 0x2 ;  /* 0x0000000c1c0cc211 */ /* 0x002fc800078610ff */
[----:B------:R-:W-:Y:S01]  /*e720*/  @!P4 LEA.HI.X R13, R28, R13, R11, 0x2, P3 ;  /* 0x0000000d1c0dc211 */ /* 0x000fe200018f140b */
[--C-:B------:R-:W-:Y:S01]  /*e730*/  @!P1 IMAD.X R11, RZ, RZ, R19.reuse, P5 ;  /* 0x000000ffff0b9224 */ /* 0x100fe200028e0613 */
[----:B------:R-:W1:Y:S01]  /*e740*/  @!P2 LDC.64 R24, c[0x0][0x3b0] ;  /* 0x0000ec00ff18ab82 */ /* 0x000e620000000a00 */
[----:B------:R-:W-:Y:S01]  /*e750*/  @!P0 IADD3 R26, P3, PT, R18, R0, RZ ;  /* 0x00000000121a8210 */ /* 0x000fe20007f7e0ff */
[----:B----4-:R-:W-:Y:S01]  /*e760*/  VIADD R20, R29, 0x200 ;  /* 0x000002001d147836 */ /* 0x010fe20000000000 */
[----:B------:R4:W-:Y:S01]  /*e770*/  @!P4 STG.E desc[UR8][R12.64+0x580], R9 ;  /* 0x000580090c00c986 */ /* 0x0009e2000c101908 */
[C---:B---3--:R-:W-:Y:S02]  /*e780*/  @!P1 LEA R14, P4, R10.reuse, R14, 0x2 ;  /* 0x0000000e0a0e9211 */ /* 0x048fe400078810ff */
[----:B------:R-:W-:Y:S02]  /*e790*/  @!P0 IMAD.X R27, RZ, RZ, R19, P3 ;  /* 0x000000ffff1b8224 */ /* 0x000fe400018e0613 */
[----:B------:R-:W-:-:S02]  /*e7a0*/  @!P1 LEA.HI.X R15, R10, R15, R11, 0x2, P4 ;  /* 0x0000000f0a0f9211 */ /* 0x000fc400020f140b */
[----:B------:R-:W-:Y:S02]  /*e7b0*/  @!P6 IADD3 R10, P4, PT, R18, R0, RZ ;  /* 0x00000000120ae210 */ /* 0x000fe40007f9e0ff */
[----:B0-----:R-:W-:Y:S01]  /*e7c0*/  @!P0 LEA R16, P3, R26, R16, 0x2 ;  /* 0x000000101a108211 */ /* 0x001fe200078610ff */
[----:B------:R0:W-:Y:S01]  /*e7d0*/  @!P1 STG.E desc[UR8][R14.64+0x600], R8 ;  /* 0x000600080e009986 */ /* 0x0001e2000c101908 */
[----:B------:R-:W-:Y:S01]  /*e7e0*/  @!P2 IADD3 R11, P5, PT, R18, R0, RZ ;  /* 0x00000000120ba210 */ /* 0x000fe20007fbe0ff */
[----:B------:R-:W-:Y:S01]  /*e7f0*/  @!P6 IMAD.X R5, RZ, RZ, R19, P4 ;  /* 0x000000ffff05e224 */ /* 0x000fe200020e0613 */
[----:B------:R-:W-:Y:S02]  /*e800*/  @!P0 LEA.HI.X R17, R26, R17, R27, 0x2, P3 ;  /* 0x000000111a118211 */ /* 0x000fe400018f141b */
[C---:B--2---:R-:W-:Y:S01]  /*e810*/  @!P6 LEA R22, P3, R10.reuse, R22, 0x2 ;  /* 0x000000160a16e211 */ /* 0x044fe200078610ff */
[----:B----4-:R-:W-:Y:S02]  /*e820*/  @!P2 IMAD.X R12, RZ, RZ, R19, P5 ;  /* 0x000000ffff0ca224 */ /* 0x010fe400028e0613 */
[----:B------:R0:W-:Y:S01]  /*e830*/  @!P0 STG.E desc[UR8][R16.64+0x680], R6 ;  /* 0x0006800610008986 */ /* 0x0001e2000c101908 */
[----:B------:R-:W-:-:S02]  /*e840*/  @!P6 LEA.HI.X R23, R10, R23, R5, 0x2, P3 ;  /* 0x000000170a17e211 */ /* 0x000fc400018f1405 */
[----:B------:R-:W-:Y:S02]  /*e850*/  ISETP.GE.AND P3, PT, R20, R7, PT ;  /* 0x000000071400720c */ /* 0x000fe40003f66270 */
[C---:B-1----:R-:W-:Y:S01]  /*e860*/  @!P2 LEA R24, P4, R11.reuse, R24, 0x2 ;  /* 0x000000180b18a211 */ /* 0x042fe200078810ff */
[----:B------:R0:W-:Y:S03]  /*e870*/  @!P6 STG.E desc[UR8][R22.64+0x700], R4 ;  /* 0x000700041600e986 */ /* 0x0001e6000c101908 */
[----:B------:R-:W-:-:S05]  /*e880*/  @!P2 LEA.HI.X R25, R11, R25, R12, 0x2, P4 ;  /* 0x000000190b19a211 */ /* 0x000fca00020f140c */
[----:B------:R0:W-:Y:S02]  /*e890*/  @!P2 STG.E desc[UR8][R24.64+0x780], R3 ;  /* 0x000780031800a986 */ /* 0x0001e4000c101908 */
[----:B------:R-:W-:Y:S05]  /*e8a0*/  @P3 EXIT ;  /* 0x000000000000394d */ /* 0x000fea0003800000 */
[----:B------:R-:W0:Y:S01]  /*e8b0*/  LDCU.64 UR4, c[0x0][0x3b0] ;  /* 0x00007600ff0477ac */ /* 0x000e220008000a00 */
[----:B------:R-:W-:-:S05]  /*e8c0*/  IADD3 R0, P0, PT, R18, R0, RZ ;  /* 0x0000000012007210 */ /* 0x000fca0007f1e0ff */
[----:B------:R-:W-:Y:S01]  /*e8d0*/  IMAD.X R19, RZ, RZ, R19, P0 ;  /* 0x000000ffff137224 */ /* 0x000fe200000e0613 */
[----:B0-----:R-:W-:-:S04]  /*e8e0*/  LEA R4, P0, R0, UR4, 0x2 ;  /* 0x0000000400047c11 */ /* 0x001fc8000f8010ff */
[----:B------:R-:W-:-:S05]  /*e8f0*/  LEA.HI.X R5, R0, UR5, R19, 0x2, P0 ;  /* 0x0000000500057c11 */ /* 0x000fca00080f1413 */
[----:B------:R-:W-:Y:S01]  /*e900*/  STG.E desc[UR8][R4.64+0x800], R2 ;  /* 0x0008000204007986 */ /* 0x000fe2000c101908 */
[----:B------:R-:W-:Y:S05]  /*e910*/  EXIT ;  /* 0x000000000000794d */ /* 0x000fea0003800000 */
.L_x_234:
        /* <DEDUP_REMOVED lines=14> */
.L_x_1357:


//--------------------- .text._ZN3cub18CUB_300001_SM_10006detail10merge_sort26DeviceMergeSortMergeKernelINS2_10policy_hubIN6thrust24THRUST_300001_SM_1000_NS10device_ptrIiEEE9Policy600ES8_PNS0_8NullTypeES8_SC_j4cmpdiSB_EEvbT2_T3_T4_PT6_PT7_T5_PSG_SG_NS1_7vsmem_tE --------------------------
	.section	.text._ZN3cub18CUB_300001_SM_10006detail10merge_sort26DeviceMergeSortMergeKernelINS2_10policy_hubIN6thrust24THRUST_300001_SM_1000_NS10device_ptrIiEEE9Policy600ES8_PNS0_8NullTypeES8_SC_j4cmpdiSB_EEvbT2_T3_T4_PT6_PT7_T5_PSG_SG_NS1_7vsmem_tE,"ax",@progbits
	.align	128
        .global         _ZN3cub18CUB_300001_SM_10006detail10merge_sort26DeviceMergeSortMergeKernelINS2_10policy_hubIN6thrust24THRUST_300001_SM_1000_NS10device_ptrIiEEE9Policy600ES8_PNS0_8NullTypeES8_SC_j4cmpdiSB_EEvbT2_T3_T4_PT6_PT7_T5_PSG_SG_NS1_7vsmem_tE
        .type           _ZN3cub18CUB_300001_SM_10006detail10merge_sort26DeviceMergeSortMergeKernelINS2_10policy_hubIN6thrust24THRUST_300001_SM_1000_NS10device_ptrIiEEE9Policy600ES8_PNS0_8NullTypeES8_SC_j4cmpdiSB_EEvbT2_T3_T4_PT6_PT7_T5_PSG_SG_NS1_7vsmem_tE,@function
        .size           _ZN3cub18CUB_300001_SM_10006detail10merge_sort26DeviceMergeSortMergeKernelINS2_10policy_hubIN6thrust24THRUST_300001_SM_1000_NS10device_ptrIiEEE9Policy600ES8_PNS0_8NullTypeES8_SC_j4cmpdiSB_EEvbT2_T3_T4_PT6_PT7_T5_PSG_SG_NS1_7vsmem_tE,(.L_x_1358 - _ZN3cub18CUB_300001_SM_10006detail10merge_sort26DeviceMergeSortMergeKernelINS2_10policy_hubIN6thrust24THRUST_300001_SM_1000_NS10device_ptrIiEEE9Policy600ES8_PNS0_8NullTypeES8_SC_j4cmpdiSB_EEvbT2_T3_T4_PT6_PT7_T5_PSG_SG_NS1_7vsmem_tE)
        .other          _ZN3cub18CUB_300001_SM_10006detail10merge_sort26DeviceMergeSortMergeKernelINS2_10policy_hubIN6thrust24THRUST_300001_SM_1000_NS10device_ptrIiEEE9Policy600ES8_PNS0_8NullTypeES8_SC_j4cmpdiSB_EEvbT2_T3_T4_PT6_PT7_T5_PSG_SG_NS1_7vsmem_tE,@"STO_CUDA_ENTRY STV_DEFAULT"
_ZN3cub18CUB_300001_SM_10006detail10merge_sort26DeviceMergeSortMergeKernelINS2_10policy_hubIN6thrust24THRUST_300001_SM_1000_NS10device_ptrIiEEE9Policy600ES8_PNS0_8NullTypeES8_SC_j4cmpdiSB_EEvbT2_T3_T4_PT6_PT7_T5_PSG_SG_NS1_7vsmem_tE:
.text._ZN3cub18CUB_300001_SM_10006detail10merge_sort26DeviceMergeSortMergeKernelINS2_10policy_hubIN6thrust24THRUST_300001_SM_1000_NS10device_ptrIiEEE9Policy600ES8_PNS0_8NullTypeES8_SC_j4cmpdiSB_EEvbT2_T3_T4_PT6_PT7_T5_PSG_SG_NS1_7vsmem_tE:
[----:B------:R-:W-:Y:S08]  /*0000*/  LDC R1, c[0x0][0x37c] ;  /* 0x0000df00ff017b82 */ /* 0x000ff00000000800 */
[----:B------:R-:W0:Y:S01]  /*0010*/  S2UR UR7, SR_CTAID.X ;  /* 0x00000000000779c3 */ /* 0x000e220000002500 */
[----:B------:R-:W1:Y:S01]  /*0020*/  LDCU UR4, c[0x0][0x370] ;  /* 0x00006e00ff0477ac */ /* 0x000e620008000800 */
[----:B------:R-:W2:Y:S01]  /*0030*/  S2R R0, SR_TID.X ;  /* 0x0000000000007919 */ /* 0x000ea20000002100 */
[----:B------:R-:W3:Y:S01]  /*0040*/  LDCU.64 UR10, c[0x0][0x358] ;  /* 0x00006b00ff0a77ac */ /* 0x000ee20008000a00 */
[----:B-1----:R-:W-:-:S04]  /*0050*/  UIADD3 UR4, UPT, UPT, UR4, -0x1, URZ ;  /* 0xffffffff04047890 */ /* 0x002fc8000fffe0ff */
[----:B0-----:R-:W-:-:S09]  /*0060*/  UISETP.GE.U32.AND UP0, UPT, UR7, UR4, UPT ;  /* 0x000000040700728c */ /* 0x001fd2000bf06070 */
[----:B---3--:R-:W-:Y:S05]  /*0070*/  BRA.U UP0, `(.L_x_235) ;  /* 0x0000003900407547 */ /* 0x008fea000b800000 */
[----:B------:R-:W0:Y:S01]  /*0080*/  LDCU.64 UR4, c[0x0][0x3b8] ;  /* 0x00007700ff0477ac */ /* 0x000e220008000a00 */
[----:B------:R-:W1:Y:S01]  /*0090*/  LDC R7, c[0x0][0x3c0] ;  /* 0x0000f000ff077b82 */ /* 0x000e620000000800 */
[----:B------:R-:W3:Y:S01]  /*00a0*/  LDCU.U8 UR6, c[0x0][0x380] ;  /* 0x00007000ff0677ac */ /* 0x000ee20008000000 */
[----:B0-----:R-:W-:-:S06]  /*00b0*/  UIMAD.WIDE.U32 UR4, UR7, 0x4, UR4 ;  /* 0x00000004070478a5 */ /* 0x001fcc000f8e0004 */
[----:B------:R-:W-:Y:S02]  /*00c0*/  IMAD.U32 R2, RZ, RZ, UR4 ;  /* 0x00000004ff027e24 */ /* 0x000fe4000f8e00ff */
[----:B------:R-:W-:-:S05]  /*00d0*/  IMAD.U32 R3, RZ, RZ, UR5 ;  /* 0x00000005ff037e24 */ /* 0x000fca000f8e00ff */
[----:B------:R-:W4:Y:S04]  /*00e0*/  LDG.E R4, desc[UR10][R2.64+0x4] ;  /* 0x0000040a02047981 */ /* 0x000f28000c1e1900 */
[----:B------:R0:W5:Y:S01]  /*00f0*/  LDG.E R9, desc[UR10][R2.64] ;  /* 0x0000000a02097981 */ /* 0x000162000c1e1900 */
[----:B-1----:R-:W-:Y:S01]  /*0100*/  IMAD.MOV R6, RZ, RZ, -R7 ;  /* 0x000000ffff067224 */ /* 0x002fe200078e0a07 */
[----:B---3--:R-:W-:Y:S01]  /*0110*/  UPRMT UR6, UR6, 0x8880, URZ ;  /* 0x0000888006067896 */ /* 0x008fe200080000ff */
[----:B------:R-:W-:-:S03]  /*0120*/  ACQBULK ;  /* 0x000000000000782e */ /* 0x000fc60000000000 */
[C---:B------:R-:W-:Y:S01]  /*0130*/  LOP3.LUT R5, R6.reuse, UR7, RZ, 0xc0, !PT ;  /* 0x0000000706057c12 */ /* 0x040fe2000f8ec0ff */
[----:B------:R-:W-:Y:S01]  /*0140*/  UISETP.NE.AND UP0, UPT, UR6, URZ, UPT ;  /* 0x000000ff0600728c */ /* 0x000fe2000bf05270 */
[----:B------:R-:W-:Y:S02]  /*0150*/  LOP3.LUT R6, R6, UR7, RZ, 0xfc, !PT ;  /* 0x0000000706067c12 */ /* 0x000fe4000f8efcff */
[----:B0-----:R-:W-:Y:S01]  /*0160*/  SHF.R.U32.HI R2, RZ, 0x1, R7 ;  /* 0x00000001ff027819 */ /* 0x001fe20000011607 */
[C---:B------:R-:W-:Y:S01]  /*0170*/  IMAD R8, R5.reuse, 0x1100, RZ ;  /* 0x0000110005087824 */ /* 0x040fe200078e02ff */
[----:B------:R-:W-:Y:S02]  /*0180*/  IADD3 R5, PT, PT, -R5, UR7, RZ ;  /* 0x0000000705057c10 */ /* 0x000fe4000fffe1ff */
[----:B------:R-:W-:Y:S01]  /*0190*/  ISETP.NE.AND P0, PT, R6, -0x1, PT ;  /* 0xffffffff0600780c */ /* 0x000fe20003f05270 */
[----:B------:R-:W-:Y:S01]  /*01a0*/  IMAD R2, R2, 0x1100, RZ ;  /* 0x0000110002027824 */ /* 0x000fe200078e02ff */
[----:B------:R-:W-:Y:S01]  /*01b0*/  R2UR UR8, R8 ;  /* 0x00000000080872ca */ /* 0x000fe200000e0000 */
[----:B------:R-:W-:Y:S01]  /*01c0*/  IMAD R5, R5, 0x1100, RZ ;  /* 0x0000110005057824 */ /* 0x000fe200078e02ff */
[----:B------:R-:W0:Y:S11]  /*01d0*/  LDC R8, c[0x0][0x398] ;  /* 0x0000e600ff087b82 */ /* 0x000e360000000800 */
[----:B0-----:R-:W-:-:S05]  /*01e0*/  VIADD R3, R8, -UR8 ;  /* 0x8000000808037c36 */ /* 0x001fca0008000000 */
[CC--:B------:R-:W-:Y:S02]  /*01f0*/  @!P0 VIMNMX.U32 R6, PT, PT, R2.reuse, R3.reuse, PT ;  /* 0x0000000302068248 */ /* 0x0c0fe40003fe0000 */
[----:B------:R-:W-:-:S05]  /*0200*/  VIMNMX.U32 R3, PT, PT, R2, R3, !PT ;  /* 0x0000000302037248 */ /* 0x000fca0007fe0000 */
[----:B------:R-:W-:Y:S02]  /*0210*/  IMAD.IADD R20, R3, 0x1, -R2 ;  /* 0x0000000103147824 */ /* 0x000fe400078e0a02 */
[----:B----4-:R-:W-:Y:S01]  /*0220*/  VIADD R4, R4, -UR8 ;  /* 0x8000000804047c36 */ /* 0x010fe20008000000 */
[----:B-----5:R-:W-:-:S04]  /*0230*/  R2UR UR4, R9 ;  /* 0x00000000090472ca */ /* 0x020fc800000e0000 */
[----:B------:R-:W-:Y:S02]  /*0240*/  R2UR UR5, R4 ;  /* 0x00000000040572ca */ /* 0x000fe400000e0000 */
[----:B------:R-:W-:-:S04]  /*0250*/  VIMNMX.U32 R4, PT, PT, R5, -0x1101, !PT ;  /* 0xffffeeff05047848 */ /* 0x000fc80007fe0000 */
[----:B------:R-:W-:-:S03]  /*0260*/  LOP3.LUT R4, RZ, R4, RZ, 0x33, !PT ;  /* 0x00000004ff047212 */ /* 0x000fc600078e33ff */
[----:B------:R-:W-:-:S04]  /*0270*/  UIADD3 UR4, UPT, UPT, UR4, -UR8, URZ ;  /* 0x8000000804047290 */ /* 0x000fc8000fffe0ff */
[C---:B------:R-:W-:Y:S02]  /*0280*/  IADD3 R7, PT, PT, R5.reuse, -UR5, R4 ;  /* 0x8000000505077c10 */ /* 0x040fe4000fffe004 */
[----:B------:R-:W-:Y:S02]  /*0290*/  @!P0 R2UR UR5, R6 ;  /* 0x00000000060582ca */ /* 0x000fe400000e0000 */
[----:B------:R-:W-:Y:S02]  /*02a0*/  SEL R7, R2, R7, !P0 ;  /* 0x0000000702077207 */ /* 0x000fe40004000000 */
[----:B------:R-:W-:Y:S02]  /*02b0*/  VIADDMNMX.U32 R19, R5, -UR4, R20, PT ;  /* 0x8000000405137c46 */ /* 0x000fe4000b800014 */
[----:B------:R-:W-:-:S07]  /*02c0*/  VIMNMX.U32 R20, PT, PT, R20, R7, PT ;  /* 0x0000000714147248 */ /* 0x000fce0003fe0000 */
[----:B------:R-:W-:Y:S01]  /*02d0*/  UIADD3 UR5, UPT, UPT, -UR4, UR5, URZ ;  /* 0x0000000504057290 */ /* 0x000fe2000fffe1ff */
[----:B------:R-:W-:Y:S11]  /*02e0*/  BRA.U !UP0, `(.L_x_236) ;  /* 0x0000000508447547 */ /* 0x000ff6000b800000 */
[----:B------:R-:W0:Y:S01]  /*02f0*/  LDCU.64 UR12, c[0x0][0x388] ;  /* 0x00007100ff0c77ac */ /* 0x000e220008000a00 */
[----:B------:R-:W-:Y:S01]  /*0300*/  IMAD.U32 R5, RZ, RZ, UR8 ;  /* 0x00000008ff057e24 */ /* 0x000fe2000f8e00ff */
[----:B------:R-:W-:Y:S01]  /*0310*/  IADD3 R3, P1, P2, R19, UR8, R2 ;  /* 0x0000000813037c10 */ /* 0x000fe2000fa3e002 */
[C---:B--2---:R-:W-:Y:S01]  /*0320*/  VIADD R6, R0.reuse, 0x100 ;  /* 0x0000010000067836 */ /* 0x044fe20000000000 */
[C---:B------:R-:W-:Y:S01]  /*0330*/  ISETP.GE.AND P3, PT, R0.reuse, UR5, PT ;  /* 0x0000000500007c0c */ /* 0x040fe2000bf66270 */
[C---:B------:R-:W-:Y:S01]  /*0340*/  VIADD R2, R0.reuse, -UR5 ;  /* 0x8000000500027c36 */ /* 0x040fe20008000000 */
[----:B------:R-:W-:Y:S02]  /*0350*/  IADD3 R4, P4, P5, R0, UR4, R5 ;  /* 0x0000000400047c10 */ /* 0x000fe4000fd9e005 */
[----:B------:R-:W-:Y:S02]  /*0360*/  IADD3.X R7, PT, PT, RZ, RZ, RZ, P1, P2 ;  /* 0x000000ffff077210 */ /* 0x000fe40000fe44ff */
[----:B------:R-:W-:Y:S01]  /*0370*/  ISETP.GE.AND P2, PT, R6, UR5, PT ;  /* 0x0000000506007c0c */ /* 0x000fe2000bf46270 */
[----:B------:R-:W-:Y:S01]  /*0380*/  VIADD R6, R0, 0x200 ;  /* 0x0000020000067836 */ /* 0x000fe20000000000 */
[----:B------:R-:W-:-:S02]  /*0390*/  IADD3.X R5, PT, PT, RZ, RZ, RZ, P4, P5 ;  /* 0x000000ffff057210 */ /* 0x000fc400027ea4ff */
[----:B------:R-:W-:Y:S02]  /*03a0*/  IADD3 R3, P0, PT, R2, R3, RZ ;  /* 0x0000000302037210 */ /* 0x000fe40007f1e0ff */
[----:B0-----:R-:W-:Y:S02]  /*03b0*/  LEA R14, P1, R4, UR12, 0x2 ;  /* 0x0000000c040e7c11 */ /* 0x001fe4000f8210ff */
[----:B------:R-:W-:Y:S02]  /*03c0*/  LEA.HI.X.SX32 R2, R2, R7, 0x1, P0 ;  /* 0x0000000702027211 */ /* 0x000fe400000f0eff */
[----:B------:R-:W-:Y:S02]  /*03d0*/  LEA.HI.X R15, R4, UR13, R5, 0x2, P1 ;  /* 0x0000000d040f7c11 */ /* 0x000fe400088f1405 */
[----:B------:R-:W-:Y:S02]  /*03e0*/  ISETP.GE.AND P1, PT, R6, UR5, PT ;  /* 0x0000000506007c0c */ /* 0x000fe4000bf26270 */
[C---:B------:R-:W-:Y:S01]  /*03f0*/  LEA R12, P0, R3.reuse, UR12, 0x2 ;  /* 0x0000000c030c7c11 */ /* 0x040fe2000f8010ff */
[----:B------:R0:W5:Y:S03]  /*0400*/  @!P3 LDG.E R18, desc[UR10][R14.64] ;  /* 0x0000000a0e12b981 */ /* 0x000166000c1e1900 */
[----:B------:R-:W-:-:S05]  /*0410*/  LEA.HI.X R13, R3, UR13, R2, 0x2, P0 ;  /* 0x0000000d030d7c11 */ /* 0x000fca00080f1402 */
[----:B------:R0:W5:Y:S04]  /*0420*/  @P2 LDG.E R11, desc[UR10][R12.64+0x400] ;  /* 0x0004000a0c0b2981 */ /* 0x000168000c1e1900 */
[----:B------:R0:W5:Y:S01]  /*0430*/  @P1 LDG.E R10, desc[UR10][R12.64+0x800] ;  /* 0x0008000a0c0a1981 */ /* 0x000162000c1e1900 */
[C---:B------:R-:W-:Y:S01]  /*0440*/  VIADD R2, R0.reuse, 0x300 ;  /* 0x0000030000027836 */ /* 0x040fe20000000000 */
[----:B------:R-:W-:-:S04]  /*0450*/  LOP3.LUT R3, R0, 0x400, RZ, 0xfc, !PT ;  /* 0x0000040000037812 */ /* 0x000fc800078efcff */
[----:B------:R-:W-:Y:S01]  /*0460*/  ISETP.GE.AND P0, PT, R2, UR5, PT ;  /* 0x0000000502007c0c */ /* 0x000fe2000bf06270 */
[C---:B------:R-:W-:Y:S01]  /*0470*/  VIADD R2, R0.reuse, 0x500 ;  /* 0x0000050000027836 */ /* 0x040fe20000000000 */
[----:B------:R-:W-:Y:S01]  /*0480*/  ISETP.GE.AND P6, PT, R3, UR5, PT ;  /* 0x0000000503007c0c */ /* 0x000fe2000bfc6270 */
[C---:B------:R-:W-:Y:S02]  /*0490*/  VIADD R3, R0.reuse, 0x600 ;  /* 0x0000060000037836 */ /* 0x040fe40000000000 */
[----:B------:R-:W-:Y:S01]  /*04a0*/  VIADD R4, R0, 0x700 ;  /* 0x0000070000047836 */ /* 0x000fe20000000000 */
[----:B------:R-:W-:Y:S02]  /*04b0*/  ISETP.GE.AND P5, PT, R2, UR5, PT ;  /* 0x0000000502007c0c */ /* 0x000fe4000bfa6270 */
[----:B------:R-:W-:Y:S01]  /*04c0*/  ISETP.GE.AND P4, PT, R3, UR5, PT ;  /* 0x0000000503007c0c */ /* 0x000fe2000bf86270 */
[C---:B------:R-:W-:Y:S01]  /*04d0*/  VIADD R3, R0.reuse, 0x900 ;  /* 0x0000090000037836 */ /* 0x040fe20000000000 */
[----:B------:R-:W-:-:S03]  /*04e0*/  LOP3.LUT R2, R0, 0x800, RZ, 0xfc, !PT ;  /* 0x0000080000027812 */ /* 0x000fc600078efcff */
[----:B------:R0:W5:Y:S04]  /*04f0*/  @P0 LDG.E R9, desc[UR10][R12.64+0xc00] ;  /* 0x000c000a0c090981 */ /* 0x000168000c1e1900 */
[----:B------:R0:W5:Y:S04]  /*0500*/  @P6 LDG.E R8, desc[UR10][R12.64+0x1000] ;  /* 0x0010000a0c086981 */ /* 0x000168000c1e1900 */
[----:B------:R0:W5:Y:S04]  /*0510*/  @P5 LDG.E R7, desc[UR10][R12.64+0x1400] ;  /* 0x0014000a0c075981 */ /* 0x000168000c1e1900 */
[----:B------:R0:W5:Y:S04]  /*0520*/  @P4 LDG.E R6, desc[UR10][R12.64+0x1800] ;  /* 0x0018000a0c064981 */ /* 0x000168000c1e1900 */
[----:B------:R0:W5:Y:S01]  /*0530*/  @P3 LDG.E R18, desc[UR10][R12.64] ;  /* 0x0000000a0c123981 */ /* 0x000162000c1e1900 */
[----:B------:R-:W-:-:S03]  /*0540*/  ISETP.GE.AND P3, PT, R4, UR5, PT ;  /* 0x0000000504007c0c */ /* 0x000fc6000bf66270 */
[----:B------:R0:W5:Y:S01]  /*0550*/  @!P2 LDG.E R11, desc[UR10][R14.64+0x400] ;  /* 0x0004000a0e0ba981 */ /* 0x000162000c1e1900 */
[----:B------:R-:W-:-:S03]  /*0560*/  ISETP.GE.AND P2, PT, R2, UR5, PT ;  /* 0x0000000502007c0c */ /* 0x000fc6000bf46270 */
[----:B------:R0:W5:Y:S01]  /*0570*/  @!P1 LDG.E R10, desc[UR10][R14.64+0x800] ;  /* 0x0008000a0e0a9981 */ /* 0x000162000c1e1900 */
[----:B------:R-:W-:-:S05]  /*0580*/  ISETP.GE.AND P1, PT, R3, UR5, PT ;  /* 0x0000000503007c0c */ /* 0x000fca000bf26270 */
[----:B------:R0:W5:Y:S04]  /*0590*/  @P3 LDG.E R5, desc[UR10][R12.64+0x1c00] ;  /* 0x001c000a0c053981 */ /* 0x000168000c1e1900 */
[----:B------:R0:W5:Y:S04]  /*05a0*/  @P2 LDG.E R4, desc[UR10][R12.64+0x2000] ;  /* 0x0020000a0c042981 */ /* 0x000168000c1e1900 */
[----:B------:R0:W5:Y:S01]  /*05b0*/  @P1 LDG.E R3, desc[UR10][R12.64+0x2400] ;  /* 0x0024000a0c031981 */ /* 0x000162000c1e1900 */
[C---:B------:R-:W-:Y:S02]  /*05c0*/  VIADD R2, R0.reuse, 0xa00 ;  /* 0x00000a0000027836 */ /* 0x040fe40000000000 */
[----:B------:R-:W-:Y:S01]  /*05d0*/  VIADD R16, R0, 0xb00 ;  /* 0x00000b0000107836 */ /* 0x000fe20000000000 */
[----:B------:R0:W5:Y:S02]  /*05e0*/  @!P0 LDG.E R9, desc[UR10][R14.64+0xc00] ;  /* 0x000c000a0e098981 */ /* 0x000164000c1e1900 */
[----:B------:R-:W-:-:S02]  /*05f0*/  ISETP.GE.AND P0, PT, R2, UR5, PT ;  /* 0x0000000502007c0c */ /* 0x000fc4000bf06270 */
[----:B------:R-:W-:Y:S01]  /*0600*/  LOP3.LUT R2, R0, 0xc00, RZ, 0xfc, !PT ;  /* 0x00000c0000027812 */ /* 0x000fe200078efcff */
[----:B------:R0:W5:Y:S01]  /*0610*/  @!P6 LDG.E R8, desc[UR10][R14.64+0x1000] ;  /* 0x0010000a0e08e981 */ /* 0x000162000c1e1900 */
[----:B------:R-:W-:Y:S01]  /*0620*/  ISETP.GE.AND P6, PT, R16, UR5, PT ;  /* 0x0000000510007c0c */ /* 0x000fe2000bfc6270 */
[----:B------:R-:W-:Y:S02]  /*0630*/  VIADD R16, R0, 0xd00 ;  /* 0x00000d0000107836 */ /* 0x000fe40000000000 */
[----:B------:R0:W5:Y:S01]  /*0640*/  @!P5 LDG.E R7, desc[UR10][R14.64+0x1400] ;  /* 0x0014000a0e07d981 */ /* 0x000162000c1e1900 */
[----:B------:R-:W-:Y:S01]  /*0650*/  ISETP.GE.AND P5, PT, R2, UR5, PT ;  /* 0x0000000502007c0c */ /* 0x000fe2000bfa6270 */
[----:B------:R-:W-:Y:S02]  /*0660*/  VIADD R2, R0, 0xe00 ;  /* 0x00000e0000027836 */ /* 0x000fe40000000000 */
[----:B------:R0:W5:Y:S01]  /*0670*/  @!P4 LDG.E R6, desc[UR10][R14.64+0x1800] ;  /* 0x0018000a0e06c981 */ /* 0x000162000c1e1900 */
[----:B------:R-:W-:Y:S01]  /*0680*/  ISETP.GE.AND P4, PT, R16, UR5, PT ;  /* 0x0000000510007c0c */ /* 0x000fe2000bf86270 */
[----:B------:R-:W-:-:S04]  /*0690*/  VIADD R16, R0, 0xf00 ;  /* 0x00000f0000107836 */ /* 0x000fc80000000000 */
[----:B------:R0:W5:Y:S04]  /*06a0*/  @P6 LDG.E R21, desc[UR10][R12.64+0x2c00] ;  /* 0x002c000a0c156981 */ /* 0x000168000c1e1900 */
[----:B------:R0:W5:Y:S04]  /*06b0*/  @P5 LDG.E R26, desc[UR10][R12.64+0x3000] ;  /* 0x0030000a0c1a5981 */ /* 0x000168000c1e1900 */
[----:B------:R0:W5:Y:S04]  /*06c0*/  @P4 LDG.E R27, desc[UR10][R12.64+0x3400] ;  /* 0x0034000a0c1b4981 */ /* 0x000168000c1e1900 */
[----:B------:R0:W5:Y:S01]  /*06d0*/  @!P3 LDG.E R5, desc[UR10][R14.64+0x1c00] ;  /* 0x001c000a0e05b981 */ /* 0x000162000c1e1900 */
[----:B------:R-:W-:-:S02]  /*06e0*/  ISETP.GE.AND P3, PT, R2, UR5, PT ;  /* 0x0000000502007c0c */ /* 0x000fc4000bf66270 */
[----:B------:R-:W-:Y:S01]  /*06f0*/  LOP3.LUT R2, R0, 0x1000, RZ, 0xfc, !PT ;  /* 0x0000100000027812 */ /* 0x000fe200078efcff */
[----:B------:R0:W5:Y:S01]  /*0700*/  @!P2 LDG.E R4, desc[UR10][R14.64+0x2000] ;  /* 0x0020000a0e04a981 */ /* 0x000162000c1e1900 */
[----:B------:R-:W-:-:S03]  /*0710*/  ISETP.GE.AND P2, PT, R16, UR5, PT ;  /* 0x0000000510007c0c */ /* 0x000fc6000bf46270 */
[----:B------:R0:W5:Y:S01]  /*0720*/  @!P1 LDG.E R3, desc[UR10][R14.64+0x2400] ;  /* 0x0024000a0e039981 */ /* 0x000162000c1e1900 */
[----:B------:R-:W-:-:S03]  /*0730*/  ISETP.GE.AND P1, PT, R2, UR5, PT ;  /* 0x0000000502007c0c */ /* 0x000fc6000bf26270 */
        /* <DEDUP_REMOVED lines=12> */
.L_x_236:
[----:B------:R-:W-:Y:S01]  /*0800*/  IMAD.U32 R23, RZ, RZ, UR4 ;  /* 0x00000004ff177e24 */ /* 0x000fe2000f8e00ff */
[----:B------:R-:W-:Y:S01]  /*0810*/  IADD3 R22, P0, P3, R19, UR8, R2 ;  /* 0x0000000813167c10 */ /* 0x000fe2000fb1e002 */
[C---:B--2---:R-:W-:Y:S01]  /*0820*/  VIADD R5, R0.reuse, -UR5 ;  /* 0x8000000500057c36 */ /* 0x044fe20008000000 */
[C---:B------:R-:W-:Y:S01]  /*0830*/  ISETP.GE.AND P1, PT, R0.reuse, UR5, PT ;  /* 0x0000000500007c0c */ /* 0x040fe2000bf26270 */
[C---:B------:R-:W-:Y:S01]  /*0840*/  VIADD R7, R0.reuse, 0x100 ;  /* 0x0000010000077836 */ /* 0x040fe20000000000 */
[----:B------:R-:W-:Y:S01]  /*0850*/  IADD3 R23, P6, PT, R23, UR8, RZ ;  /* 0x0000000817177c10 */ /* 0x000fe2000ffde0ff */
[C---:B------:R-:W-:Y:S01]  /*0860*/  VIADD R9, R0.reuse, 0x300 ;  /* 0x0000030000097836 */ /* 0x040fe20000000000 */
[C---:B------:R-:W-:Y:S01]  /*0870*/  SEL R2, R0.reuse, R5, !P1 ;  /* 0x0000000500027207 */ /* 0x040fe20004800000 */
[----:B------:R-:W-:Y:S01]  /*0880*/  VIADD R8, R7, -UR5 ;  /* 0x8000000507087c36 */ /* 0x000fe20008000000 */
[----:B------:R-:W-:Y:S01]  /*0890*/  SEL R3, R23, R22, !P1 ;  /* 0x0000001617037207 */ /* 0x000fe20004800000 */
[----:B------:R-:W-:Y:S01]  /*08a0*/  VIADD R10, R0, 0x200 ;  /* 0x00000200000a7836 */ /* 0x000fe20000000000 */
[----:B------:R-:W-:Y:S01]  /*08b0*/  ISETP.GE.AND P4, PT, R7, UR5, PT ;  /* 0x0000000507007c0c */ /* 0x000fe2000bf86270 */
[----:B------:R-:W-:Y:S01]  /*08c0*/  VIADD R6, R9, -UR5 ;  /* 0x8000000509067c36 */ /* 0x000fe20008000000 */
[----:B------:R-:W-:Y:S01]  /*08d0*/  IADD3 R2, P5, PT, R2, R3, RZ ;  /* 0x0000000302027210 */ /* 0x000fe20007fbe0ff */
[----:B------:R-:W-:Y:S01]  /*08e0*/  IMAD.X R25, RZ, RZ, RZ, P6 ;  /* 0x000000ffff197224 */ /* 0x000fe200030e06ff */
[----:B------:R-:W-:Y:S01]  /*08f0*/  IADD3.X R24, PT, PT, RZ, RZ, RZ, P0, P3 ;  /* 0x000000ffff187210 */ /* 0x000fe200007e64ff */
[----:B------:R-:W-:Y:S01]  /*0900*/  VIADD R11, R0, 0x500 ;  /* 0x00000500000b7836 */ /* 0x000fe20000000000 */
[----:B------:R-:W-:Y:S01]  /*0910*/  SEL R3, R7, R8, !P4 ;  /* 0x0000000807037207 */ /* 0x000fe20006000000 */
[----:B------:R-:W-:Y:S01]  /*0920*/  VIADD R7, R10, -UR5 ;  /* 0x800000050a077c36 */ /* 0x000fe20008000000 */
[----:B------:R-:W-:Y:S01]  /*0930*/  SEL R4, R23, R22, !P4 ;  /* 0x0000001617047207 */ /* 0x000fe20006000000 */
[----:B------:R-:W-:Y:S01]  /*0940*/  VIADD R14, R11, -UR5 ;  /* 0x800000050b0e7c36 */ /* 0x000fe20008000000 */
[----:B------:R-:W-:Y:S01]  /*0950*/  ISETP.GE.AND P0, PT, R9, UR5, PT ;  /* 0x0000000509007c0c */ /* 0x000fe2000bf06270 */
[----:B------:R-:W-:Y:S01]  /*0960*/  VIADD R21, R0, 0x600 ;  /* 0x0000060000157836 */ /* 0x000fe20000000000 */
[----:B------:R-:W-:Y:S01]  /*0970*/  ISETP.GE.AND P2, PT, R10, UR5, PT ;  /* 0x000000050a007c0c */ /* 0x000fe2000bf46270 */
[----:B------:R-:W0:Y:S01]  /*0980*/  LDCU.64 UR8, c[0x0][0x3a0] ;  /* 0x00007400ff0877ac */ /* 0x000e220008000a00 */
[----:B------:R-:W-:Y:S01]  /*0990*/  SHF.R.S32.HI R13, RZ, 0x1f, R5 ;  /* 0x0000001fff0d7819 */ /* 0x000fe20000011405 */
[----:B------:R-:W-:Y:S01]  /*09a0*/  VIADD R17, R0, 0x700 ;  /* 0x0000070000117836 */ /* 0x000fe20000000000 */
[----:B------:R-:W-:-:S02]  /*09b0*/  IADD3 R3, P3, PT, R3, R4, RZ ;  /* 0x0000000403037210 */ /* 0x000fc40007f7e0ff */
[----:B------:R-:W-:Y:S02]  /*09c0*/  SEL R5, R9, R6, !P0 ;  /* 0x0000000609057207 */ /* 0x000fe40004000000 */
[----:B------:R-:W-:Y:S02]  /*09d0*/  SEL R4, R10, R7, !P2 ;  /* 0x000000070a047207 */ /* 0x000fe40005000000 */
[CC--:B------:R-:W-:Y:S02]  /*09e0*/  SEL R9, R23.reuse, R22.reuse, !P2 ;  /* 0x0000001617097207 */ /* 0x0c0fe40005000000 */
[----:B------:R-:W-:Y:S02]  /*09f0*/  SHF.R.S32.HI R8, RZ, 0x1f, R8 ;  /* 0x0000001fff087819 */ /* 0x000fe40000011408 */
[----:B------:R-:W-:Y:S02]  /*0a00*/  SEL R10, R23, R22, !P0 ;  /* 0x00000016170a7207 */ /* 0x000fe40004000000 */
[----:B------:R-:W-:-:S02]  /*0a10*/  SEL R13, R13, RZ, P1 ;  /* 0x000000ff0d0d7207 */ /* 0x000fc40000800000 */
[CC--:B------:R-:W-:Y:S02]  /*0a20*/  SEL R12, R25.reuse, R24.reuse, !P1 ;  /* 0x00000018190c7207 */ /* 0x0c0fe40004800000 */
[----:B------:R-:W-:Y:S02]  /*0a30*/  IADD3 R4, P1, PT, R4, R9, RZ ;  /* 0x0000000904047210 */ /* 0x000fe40007f3e0ff */
[----:B------:R-:W-:Y:S01]  /*0a40*/  SEL R9, R25, R24, !P4 ;  /* 0x0000001819097207 */ /* 0x000fe20006000000 */
[----:B------:R-:W-:Y:S01]  /*0a50*/  IMAD.X R13, R13, 0x1, R12, P5 ;  /* 0x000000010d0d7824 */ /* 0x000fe200028e060c */
[----:B------:R-:W-:Y:S02]  /*0a60*/  SEL R8, R8, RZ, P4 ;  /* 0x000000ff08087207 */ /* 0x000fe40002000000 */
[----:B------:R-:W-:Y:S02]  /*0a70*/  IADD3 R5, P6, PT, R5, R10, RZ ;  /* 0x0000000a05057210 */ /* 0x000fe40007fde0ff */
[----:B------:R-:W-:Y:S01]  /*0a80*/  ISETP.GE.AND P4, PT, R11, UR5, PT ;  /* 0x000000050b007c0c */ /* 0x000fe2000bf86270 */
[----:B------:R-:W-:Y:S01]  /*0a90*/  IMAD.X R12, R8, 0x1, R9, P3 ;  /* 0x00000001080c7824 */ /* 0x000fe200018e0609 */
[----:B------:R-:W-:-:S02]  /*0aa0*/  LOP3.LUT R10, R0, 0x400, RZ, 0xfc, !PT ;  /* 0x00000400000a7812 */ /* 0x000fc400078efcff */
[----:B------:R-:W-:Y:S02]  /*0ab0*/  SHF.R.S32.HI R7, RZ, 0x1f, R7 ;  /* 0x0000001fff077819 */ /* 0x000fe40000011407 */
[----:B------:R-:W-:Y:S01]  /*0ac0*/  SEL R8, R11, R14, !P4 ;  /* 0x0000000e0b087207 */ /* 0x000fe20006000000 */
[C---:B------:R-:W-:Y:S01]  /*0ad0*/  VIADD R15, R10.reuse, -UR5 ;  /* 0x800000050a0f7c36 */ /* 0x040fe20008000000 */
[----:B------:R-:W-:Y:S02]  /*0ae0*/  SEL R11, R23, R22, !P4 ;  /* 0x00000016170b7207 */ /* 0x000fe40006000000 */
[----:B------:R-:W-:Y:S02]  /*0af0*/  SEL R7, R7, RZ, P2 ;  /* 0x000000ff07077207 */ /* 0x000fe40001000000 */
[----:B------:R-:W-:Y:S02]  /*0b00*/  SEL R16, R25, R24, !P2 ;  /* 0x0000001819107207 */ /* 0x000fe40005000000 */
[----:B------:R-:W-:-:S02]  /*0b10*/  ISETP.GE.AND P5, PT, R10, UR5, PT ;  /* 0x000000050a007c0c */ /* 0x000fc4000bfa6270 */
[----:B------:R-:W-:Y:S01]  /*0b20*/  IADD3 R8, P3, PT, R8, R11, RZ ;  /* 0x0000000b08087210 */ /* 0x000fe20007f7e0ff */
[----:B------:R-:W-:Y:S01]  /*0b30*/  IMAD.X R11, R7, 0x1, R16, P1 ;  /* 0x00000001070b7824 */ /* 0x000fe200008e0610 */
[----:B------:R-:W-:Y:S01]  /*0b40*/  SEL R9, R10, R15, !P5 ;  /* 0x0000000f0a097207 */ /* 0x000fe20006800000 */
[----:B------:R-:W-:Y:S01]  /*0b50*/  VIADD R16, R21, -UR5 ;  /* 0x8000000515107c36 */ /* 0x000fe20008000000 */
[----:B------:R-:W-:Y:S02]  /*0b60*/  SEL R10, R23, R22, !P5 ;  /* 0x00000016170a7207 */ /* 0x000fe40006800000 */
[----:B------:R-:W-:Y:S02]  /*0b70*/  ISETP.GE.AND P1, PT, R21, UR5, PT ;  /* 0x0000000515007c0c */ /* 0x000fe4000bf26270 */
[----:B------:R-:W-:Y:S02]  /*0b80*/  SHF.R.S32.HI R6, RZ, 0x1f, R6 ;  /* 0x0000001fff067819 */ /* 0x000fe40000011406 */
[----:B------:R-:W-:-:S02]  /*0b90*/  IADD3 R9, P2, PT, R9, R10, RZ ;  /* 0x0000000a09097210 */ /* 0x000fc40007f5e0ff */
[----:B------:R-:W-:Y:S02]  /*0ba0*/  SEL R7, R21, R16, !P1 ;  /* 0x0000001015077207 */ /* 0x000fe40004800000 */
[----:B------:R-:W-:Y:S02]  /*0bb0*/  SEL R21, R25, R24, !P0 ;  /* 0x0000001819157207 */ /* 0x000fe40004000000 */
[----:B------:R-:W-:Y:S01]  /*0bc0*/  SEL R10, R6, RZ, P0 ;  /* 0x000000ff060a7207 */ /* 0x000fe20000000000 */
[----:B------:R-:W-:Y:S01]  /*0bd0*/  VIADD R6, R17, -UR5 ;  /* 0x8000000511067c36 */ /* 0x000fe20008000000 */
[----:B------:R-:W-:Y:S02]  /*0be0*/  SEL R18, R23, R22, !P1 ;  /* 0x0000001617127207 */ /* 0x000fe40004800000 */
[----:B------:R-:W-:Y:S01]  /*0bf0*/  ISETP.GE.AND P0, PT, R17, UR5, PT ;  /* 0x0000000511007c0c */ /* 0x000fe2000bf06270 */
[----:B------:R-:W-:Y:S01]  /*0c00*/  IMAD.X R10, R10, 0x1, R21, P6 ;  /* 0x000000010a0a7824 */ /* 0x000fe200030e0615 */
[----:B------:R-:W-:-:S02]  /*0c10*/  SHF.R.S32.HI R15, RZ, 0x1f, R15 ;  /* 0x0000001fff0f7819 */ /* 0x000fc4000001140f */
[----:B------:R-:W-:Y:S02]  /*0c20*/  IADD3 R7, P6, PT, R7, R18, RZ ;  /* 0x0000001207077210 */ /* 0x000fe40007fde0ff */
[----:B------:R-:W-:Y:S02]  /*0c30*/  SEL R21, R17, R6, !P0 ;  /* 0x0000000611157207 */ /* 0x000fe40004000000 */
[----:B------:R-:W-:Y:S02]  /*0c40*/  SEL R18, R23, R22, !P0 ;  /* 0x0000001617127207 */ /* 0x000fe40004000000 */
[----:B------:R-:W-:Y:S02]  /*0c50*/  SEL R26, R25, R24, !P5 ;  /* 0x00000018191a7207 */ /* 0x000fe40006800000 */
[----:B------:R-:W-:Y:S02]  /*0c60*/  SEL R15, R15, RZ, P5 ;  /* 0x000000ff0f0f7207 */ /* 0x000fe40002800000 */
[----:B------:R-:W-:-:S02]  /*0c70*/  SHF.R.S32.HI R14, RZ, 0x1f, R14 ;  /* 0x0000001fff0e7819 */ /* 0x000fc4000001140e */
[----:B------:R-:W-:Y:S01]  /*0c80*/  IADD3 R21, P5, PT, R21, R18, RZ ;  /* 0x0000001215157210 */ /* 0x000fe20007fbe0ff */
[----:B------:R-:W-:Y:S01]  /*0c90*/  IMAD.X R18, R15, 0x1, R26, P2 ;  /* 0x000000010f127824 */ /* 0x000fe200010e061a */
[----:B------:R-:W-:Y:S02]  /*0ca0*/  SEL R14, R14, RZ, P4 ;  /* 0x000000ff0e0e7207 */ /* 0x000fe40002000000 */
[----:B------:R-:W-:Y:S02]  /*0cb0*/  SEL R27, R25, R24, !P4 ;  /* 0x00000018191b7207 */ /* 0x000fe40006000000 */
[----:B0-----:R-:W-:-:S03]  /*0cc0*/  LEA R28, P2, R2, UR8, 0x2 ;  /* 0x00000008021c7c11 */ /* 0x001fc6000f8410ff */
[----:B------:R-:W-:Y:S01]  /*0cd0*/  IMAD.X R27, R14, 0x1, R27, P3 ;  /* 0x000000010e1b7824 */ /* 0x000fe200018e061b */
[----:B------:R-:W-:Y:S02]  /*0ce0*/  LEA.HI.X R29, R2, UR9, R13, 0x2, P2 ;  /* 0x00000009021d7c11 */ /* 0x000fe400090f140d */
[C---:B------:R-:W-:Y:S02]  /*0cf0*/  LEA R14, P2, R3.reuse, UR8, 0x2 ;  /* 0x00000008030e7c11 */ /* 0x040fe4000f8410ff */
[C---:B------:R-:W-:Y:S02]  /*0d00*/  LEA R2, P3, R4.reuse, UR8, 0x2 ;  /* 0x0000000804027c11 */ /* 0x040fe4000f8610ff */
[----:B------:R-:W-:Y:S02]  /*0d10*/  LEA.HI.X R15, R3, UR9, R12, 0x2, P2 ;  /* 0x00000009030f7c11 */ /* 0x000fe400090f140c */
[----:B------:R-:W-:Y:S02]  /*0d20*/  LEA.HI.X R3, R4, UR9, R11, 0x2, P3 ;  /* 0x0000000904037c11 */ /* 0x000fe400098f140b */
[----:B------:R-:W-:Y:S01]  /*0d30*/  LOP3.LUT R26, R0, 0x800, RZ, 0xfc, !PT ;  /* 0x00000800001a7812 */ /* 0x000fe200078efcff */
[----:B------:R0:W5:Y:S01]  /*0d40*/  LDG.E R11, desc[UR10][R14.64] ;  /* 0x0000000a0e0b7981 */ /* 0x000162000c1e1900 */
[----:B------:R-:W-:-:S02]  /*0d50*/  LEA R4, P2, R5, UR8, 0x2 ;  /* 0x0000000805047c11 */ /* 0x000fc4000f8410ff */
[----:B------:R-:W-:Y:S01]  /*0d60*/  LEA R12, P3, R9, UR8, 0x2 ;  /* 0x00000008090c7c11 */ /* 0x000fe2000f8610ff */
[C---:B------:R-:W-:Y:S01]  /*0d70*/  VIADD R17, R26.reuse, -UR5 ;  /* 0x800000051a117c36 */ /* 0x040fe20008000000 */
[----:B------:R-:W-:Y:S02]  /*0d80*/  LEA.HI.X R5, R5, UR9, R10, 0x2, P2 ;  /* 0x0000000905057c11 */ /* 0x000fe400090f140a */
[----:B------:R-:W-:Y:S01]  /*0d90*/  LEA.HI.X R13, R9, UR9, R18, 0x2, P3 ;  /* 0x00000009090d7c11 */ /* 0x000fe200098f1412 */
[----:B------:R1:W5:Y:S01]  /*0da0*/  LDG.E R10, desc[UR10][R2.64] ;  /* 0x0000000a020a7981 */ /* 0x000362000c1e1900 */
[C---:B------:R-:W-:Y:S02]  /*0db0*/  ISETP.GE.AND P3, PT, R26.reuse, UR5, PT ;  /* 0x000000051a007c0c */ /* 0x040fe4000bf66270 */
[----:B------:R-:W-:Y:S01]  /*0dc0*/  SHF.R.S32.HI R16, RZ, 0x1f, R16 ;  /* 0x0000001fff107819 */ /* 0x000fe20000011410 */
[----:B------:R2:W5:Y:S01]  /*0dd0*/  LDG.E R18, desc[UR10][R28.64] ;  /* 0x0000000a1c127981 */ /* 0x000562000c1e1900 */
[----:B------:R-:W-:-:S02]  /*0de0*/  SEL R26, R26, R17, !P3 ;  /* 0x000000111a1a7207 */ /* 0x000fc40005800000 */
[----:B0-----:R-:W-:Y:S01]  /*0df0*/  SEL R15, R16, RZ, P1 ;  /* 0x000000ff100f7207 */ /* 0x001fe20000800000 */
[----:B------:R0:W5:Y:S01]  /*0e00*/  LDG.E R9, desc[UR10][R4.64] ;  /* 0x0000000a04097981 */ /* 0x000162000c1e1900 */
[----:B-1----:R-:W-:Y:S01]  /*0e10*/  VIADD R3, R0, 0x900 ;  /* 0x0000090000037836 */ /* 0x002fe20000000000 */
[----:B------:R-:W-:Y:S02]  /*0e20*/  LEA R2, P4, R8, UR8, 0x2 ;  /* 0x0000000808027c11 */ /* 0x000fe4000f8810ff */
[----:B--2---:R-:W-:Y:S01]  /*0e30*/  SEL R29, R23, R22, !P3 ;  /* 0x00000016171d7207 */ /* 0x004fe20005800000 */
[----:B------:R-:W-:Y:S01]  /*0e40*/  VIADD R14, R3, -UR5 ;  /* 0x80000005030e7c36 */ /* 0x000fe20008000000 */
[----:B------:R-:W-:Y:S02]  /*0e50*/  SEL R28, R25, R24, !P1 ;  /* 0x00000018191c7207 */ /* 0x000fe40004800000 */
[----:B------:R-:W-:Y:S02]  /*0e60*/  ISETP.GE.AND P2, PT, R3, UR5, PT ;  /* 0x0000000503007c0c */ /* 0x000fe4000bf46270 */
[----:B------:R-:W-:Y:S01]  /*0e70*/  IADD3 R16, P1, PT, R26, R29, RZ ;  /* 0x0000001d1a107210 */ /* 0x000fe20007f3e0ff */
[----:B------:R-:W-:Y:S01]  /*0e80*/  IMAD.X R26, R15, 0x1, R28, P6 ;  /* 0x000000010f1a7824 */ /* 0x000fe200030e061c */
[----:B------:R-:W-:-:S02]  /*0e90*/  SEL R15, R3, R14, !P2 ;  /* 0x0000000e030f7207 */ /* 0x000fc40005000000 */
[----:B------:R-:W-:Y:S01]  /*0ea0*/  LEA.HI.X R3, R8, UR9, R27, 0x2, P4 ;  /* 0x0000000908037c11 */ /* 0x000fe2000a0f141b */
[----:B------:R-:W-:Y:S01]  /*0eb0*/  VIADD R27, R0, 0xa00 ;  /* 0x00000a00001b7836 */ /* 0x000fe20000000000 */
[----:B0-----:R-:W-:Y:S01]  /*0ec0*/  LEA R4, P4, R7, UR8, 0x2 ;  /* 0x0000000807047c11 */ /* 0x001fe2000f8810ff */
[----:B------:R-:W5:Y:S01]  /*0ed0*/  LDG.E R8, desc[UR10][R12.64] ;  /* 0x0000000a0c087981 */ /* 0x000f62000c1e1900 */
[----:B------:R-:W-:Y:S02]  /*0ee0*/  SEL R28, R23, R22, !P2 ;  /* 0x00000016171c7207 */ /* 0x000fe40005000000 */
[----:B------:R-:W-:Y:S01]  /*0ef0*/  LEA.HI.X R5, R7, UR9, R26, 0x2, P4 ;  /* 0x0000000907057c11 */ /* 0x000fe2000a0f141a */
[C---:B------:R-:W-:Y:S01]  /*0f00*/  VIADD R26, R27.reuse, -UR5 ;  /* 0x800000051b1a7c36 */ /* 0x040fe20008000000 */
[----:B------:R-:W-:Y:S01]  /*0f10*/  ISETP.GE.AND P4, PT, R27, UR5, PT ;  /* 0x000000051b007c0c */ /* 0x000fe2000bf86270 */
[----:B------:R0:W5:Y:S01]  /*0f20*/  LDG.E R7, desc[UR10][R2.64] ;  /* 0x0000000a02077981 */ /* 0x000162000c1e1900 */
[----:B------:R-:W-:-:S02]  /*0f30*/  SHF.R.S32.HI R6, RZ, 0x1f, R6 ;  /* 0x0000001fff067819 */ /* 0x000fc40000011406 */
[----:B------:R-:W-:Y:S02]  /*0f40*/  IADD3 R15, P6, PT, R15, R28, RZ ;  /* 0x0000001c0f0f7210 */ /* 0x000fe40007fde0ff */
[----:B------:R-:W-:Y:S02]  /*0f50*/  SEL R28, R27, R26, !P4 ;  /* 0x0000001a1b1c7207 */ /* 0x000fe40006000000 */
[----:B------:R-:W-:Y:S02]  /*0f60*/  SEL R29, R23, R22, !P4 ;  /* 0x00000016171d7207 */ /* 0x000fe40006000000 */
[----:B------:R-:W-:Y:S02]  /*0f70*/  SHF.R.S32.HI R27, RZ, 0x1f, R17 ;  /* 0x0000001fff1b7819 */ /* 0x000fe40000011411 */
[----:B0-----:R-:W-:Y:S02]  /*0f80*/  SEL R3, R25, R24, !P0 ;  /* 0x0000001819037207 */ /* 0x001fe40004000000 */
[----:B------:R-:W-:-:S02]  /*0f90*/  SEL R2, R6, RZ, P0 ;  /* 0x000000ff06027207 */ /* 0x000fc40000000000 */
[----:B------:R-:W-:Y:S02]  /*0fa0*/  IADD3 R17, P0, PT, R28, R29, RZ ;  /* 0x0000001d1c117210 */ /* 0x000fe40007f1e0ff */
[----:B------:R-:W-:Y:S01]  /*0fb0*/  SEL R6, R25, R24, !P3 ;  /* 0x0000001819067207 */ /* 0x000fe20005800000 */
[----:B------:R-:W-:Y:S01]  /*0fc0*/  IMAD.X R28, R2, 0x1, R3, P5 ;  /* 0x00000001021c7824 */ /* 0x000fe200028e0603 */
[----:B------:R-:W-:Y:S01]  /*0fd0*/  SEL R27, R27, RZ, P3 ;  /* 0x000000ff1b1b7207 */ /* 0x000fe20001800000 */
[----:B------:R-:W-:Y:S01]  /*0fe0*/  VIADD R2, R0, 0xb00 ;  /* 0x00000b0000027836 */ /* 0x000fe20000000000 */
[----:B------:R-:W-:-:S03]  /*0ff0*/  LEA R12, P3, R21, UR8, 0x2 ;  /* 0x00000008150c7c11 */ /* 0x000fc6000f8610ff */
[----:B------:R-:W-:Y:S01]  /*1000*/  IMAD.X R3, R27, 0x1, R6, P1 ;  /* 0x000000011b037824 */ /* 0x000fe200008e0606 */
[C---:B------:R-:W-:Y:S01]  /*1010*/  ISETP.GE.AND P1, PT, R2.reuse, UR5, PT ;  /* 0x0000000502007c0c */ /* 0x040fe2000bf26270 */
[C---:B------:R-:W-:Y:S01]  /*1020*/  VIADD R27, R2.reuse, -UR5 ;  /* 0x80000005021b7c36 */ /* 0x040fe20008000000 */
[----:B------:R-:W-:Y:S01]  /*1030*/  LEA.HI.X R13, R21, UR9, R28, 0x2, P3 ;  /* 0x00000009150d7c11 */ /* 0x000fe200098f141c */
[----:B------:R-:W5:Y:S01]  /*1040*/  LDG.E R6, desc[UR10][R4.64] ;  /* 0x0000000a04067981 */ /* 0x000f62000c1e1900 */
[----:B------:R-:W-:Y:S02]  /*1050*/  SEL R28, R23, R22, !P1 ;  /* 0x00000016171c7207 */ /* 0x000fe40004800000 */
[----:B------:R-:W-:Y:S02]  /*1060*/  SEL R21, R2, R27, !P1 ;  /* 0x0000001b02157207 */ /* 0x000fe40004800000 */
[----:B------:R-:W-:Y:S02]  /*1070*/  SHF.R.S32.HI R14, RZ, 0x1f, R14 ;  /* 0x0000001fff0e7819 */ /* 0x000fe4000001140e */
[----:B------:R-:W-:-:S02]  /*1080*/  SHF.R.S32.HI R26, RZ, 0x1f, R26 ;  /* 0x0000001fff1a7819 */ /* 0x000fc4000001141a */
[----:B------:R-:W-:Y:S01]  /*1090*/  LEA R2, P5, R16, UR8, 0x2 ;  /* 0x0000000810027c11 */ /* 0x000fe2000f8a10ff */
[----:B------:R0:W5:Y:S01]  /*10a0*/  LDG.E R5, desc[UR10][R12.64] ;  /* 0x0000000a0c057981 */ /* 0x000162000c1e1900 */
[----:B------:R-:W-:Y:S02]  /*10b0*/  IADD3 R21, P3, PT, R21, R28, RZ ;  /* 0x0000001c15157210 */ /* 0x000fe40007f7e0ff */
[----:B------:R-:W-:Y:S02]  /*10c0*/  SEL R14, R14, RZ, P2 ;  /* 0x000000ff0e0e7207 */ /* 0x000fe40001000000 */
[CC--:B------:R-:W-:Y:S02]  /*10d0*/  SEL R29, R25.reuse, R24.reuse, !P2 ;  /* 0x00000018191d7207 */ /* 0x0c0fe40005000000 */
[----:B------:R-:W-:Y:S02]  /*10e0*/  SEL R26, R26, RZ, P4 ;  /* 0x000000ff1a1a7207 */ /* 0x000fe40002000000 */
[----:B------:R-:W-:-:S02]  /*10f0*/  SEL R28, R25, R24, !P4 ;  /* 0x00000018191c7207 */ /* 0x000fc40006000000 */
[----:B------:R-:W-:Y:S01]  /*1100*/  LEA.HI.X R3, R16, UR9, R3, 0x2, P5 ;  /* 0x0000000910037c11 */ /* 0x000fe2000a8f1403 */
[----:B------:R-:W-:Y:S01]  /*1110*/  IMAD.X R16, R14, 0x1, R29, P6 ;  /* 0x000000010e107824 */ /* 0x000fe200030e061d */
[----:B------:R-:W-:Y:S01]  /*1120*/  LOP3.LUT R29, R0, 0xc00, RZ, 0xfc, !PT ;  /* 0x00000c00001d7812 */ /* 0x000fe200078efcff */
[----:B------:R-:W-:Y:S01]  /*1130*/  IMAD.X R28, R26, 0x1, R28, P0 ;  /* 0x000000011a1c7824 */ /* 0x000fe200000e061c */
[----:B------:R-:W-:Y:S01]  /*1140*/  LEA R14, P0, R15, UR8, 0x2 ;  /* 0x000000080f0e7c11 */ /* 0x000fe2000f8010ff */
[----:B------:R-:W5:Y:S01]  /*1150*/  LDG.E R4, desc[UR10][R2.64] ;  /* 0x0000000a02047981 */ /* 0x000f62000c1e1900 */
[C---:B------:R-:W-:Y:S01]  /*1160*/  ISETP.GE.AND P4, PT, R29.reuse, UR5, PT ;  /* 0x000000051d007c0c */ /* 0x040fe2000bf86270 */
[----:B0-----:R-:W-:Y:S01]  /*1170*/  VIADD R12, R29, -UR5 ;  /* 0x800000051d0c7c36 */ /* 0x001fe20008000000 */
[----:B------:R-:W-:Y:S02]  /*1180*/  LEA.HI.X R15, R15, UR9, R16, 0x2, P0 ;  /* 0x000000090f0f7c11 */ /* 0x000fe400080f1410 */
[----:B------:R-:W-:-:S02]  /*1190*/  LEA R16, P0, R17, UR8, 0x2 ;  /* 0x0000000811107c11 */ /* 0x000fc4000f8010ff */
[----:B------:R-:W-:Y:S02]  /*11a0*/  SHF.R.S32.HI R27, RZ, 0x1f, R27 ;  /* 0x0000001fff1b7819 */ /* 0x000fe4000001141b */
[----:B------:R-:W-:Y:S01]  /*11b0*/  SEL R26, R29, R12, !P4 ;  /* 0x0000000c1d1a7207 */ /* 0x000fe20006000000 */
[----:B------:R0:W5:Y:S01]  /*11c0*/  LDG.E R3, desc[UR10][R14.64] ;  /* 0x0000000a0e037981 */ /* 0x000162000c1e1900 */
[----:B------:R-:W-:Y:S02]  /*11d0*/  LEA.HI.X R17, R17, UR9, R28, 0x2, P0 ;  /* 0x0000000911117c11 */ /* 0x000fe400080f141c */
[----:B------:R-:W-:Y:S02]  /*11e0*/  SEL R13, R23, R22, !P4 ;  /* 0x00000016170d7207 */ /* 0x000fe40006000000 */
[----:B------:R-:W-:Y:S01]  /*11f0*/  SHF.R.S32.HI R12, RZ, 0x1f, R12 ;  /* 0x0000001fff0c7819 */ /* 0x000fe2000001140c */
[----:B------:R1:W5:Y:S01]  /*1200*/  LDG.E R2, desc[UR10][R16.64] ;  /* 0x0000000a10027981 */ /* 0x000362000c1e1900 */
[----:B------:R-:W-:-:S02]  /*1210*/  SEL R27, R27, RZ, P1 ;  /* 0x000000ff1b1b7207 */ /* 0x000fc40000800000 */
[-C--:B------:R-:W-:Y:S02]  /*1220*/  SEL R28, R25, R24.reuse, !P1 ;  /* 0x00000018191c7207 */ /* 0x080fe40004800000 */
[----:B------:R-:W-:Y:S02]  /*1230*/  IADD3 R26, P2, PT, R26, R13, RZ ;  /* 0x0000000d1a1a7210 */ /* 0x000fe40007f5e0ff */
[----:B------:R-:W-:Y:S01]  /*1240*/  SEL R12, R12, RZ, P4 ;  /* 0x000000ff0c0c7207 */ /* 0x000fe20002000000 */
[----:B------:R-:W-:Y:S01]  /*1250*/  IMAD.X R28, R27, 0x1, R28, P3 ;  /* 0x000000011b1c7824 */ /* 0x000fe200018e061c */
[----:B------:R-:W-:Y:S01]  /*1260*/  SEL R29, R25, R24, !P4 ;  /* 0x00000018191d7207 */ /* 0x000fe20006000000 */
[----:B------:R-:W-:-:S04]  /*1270*/  VIADD R27, R0, 0xd00 ;  /* 0x00000d00001b7836 */ /* 0x000fc80000000000 */
[----:B------:R-:W-:Y:S01]  /*1280*/  IMAD.X R29, R12, 0x1, R29, P2 ;  /* 0x000000010c1d7824 */ /* 0x000fe200010e061d */
[----:B------:R-:W-:Y:S01]  /*1290*/  LEA R12, P0, R21, UR8, 0x2 ;  /* 0x00000008150c7c11 */ /* 0x000fe2000f8010ff */
[C---:B0-----:R-:W-:Y:S01]  /*12a0*/  VIADD R14, R27.reuse, -UR5 ;  /* 0x800000051b0e7c36 */ /* 0x041fe20008000000 */
[----:B------:R-:W-:Y:S02]  /*12b0*/  ISETP.GE.AND P2, PT, R27, UR5, PT ;  /* 0x000000051b007c0c */ /* 0x000fe4000bf46270 */
[----:B------:R-:W-:Y:S02]  /*12c0*/  LEA.HI.X R13, R21, UR9, R28, 0x2, P0 ;  /* 0x00000009150d7c11 */ /* 0x000fe400080f141c */
[----:B------:R-:W-:Y:S02]  /*12d0*/  SEL R27, R27, R14, !P2 ;  /* 0x0000000e1b1b7207 */ /* 0x000fe40005000000 */
[----:B------:R-:W-:Y:S02]  /*12e0*/  SHF.R.S32.HI R21, RZ, 0x1f, R14 ;  /* 0x0000001fff157819 */ /* 0x000fe4000001140e */
[----:B------:R-:W-:-:S02]  /*12f0*/  SEL R28, R23, R22, !P2 ;  /* 0x00000016171c7207 */ /* 0x000fc40005000000 */
[----:B-1----:R-:W-:Y:S02]  /*1300*/  SEL R17, R21, RZ, P2 ;  /* 0x000000ff15117207 */ /* 0x002fe40001000000 */
[----:B------:R-:W-:Y:S02]  /*1310*/  IADD3 R27, P1, PT, R27, R28, RZ ;  /* 0x0000001c1b1b7210 */ /* 0x000fe40007f3e0ff */
[----:B------:R-:W-:Y:S01]  /*1320*/  SEL R16, R25, R24, !P2 ;  /* 0x0000001819107207 */ /* 0x000fe20005000000 */
[----:B------:R-:W-:Y:S01]  /*1330*/  VIADD R28, R0, 0xe00 ;  /* 0x00000e00001c7836 */ /* 0x000fe20000000000 */
[C---:B------:R-:W-:Y:S01]  /*1340*/  LEA R14, P0, R26.reuse, UR8, 0x2 ;  /* 0x000000081a0e7c11 */ /* 0x040fe2000f8010ff */
[----:B------:R0:W5:Y:S02]  /*1350*/  LDG.E R21, desc[UR10][R12.64] ;  /* 0x0000000a0c157981 */ /* 0x000164000c1e1900 */
[----:B------:R-:W-:Y:S01]  /*1360*/  IMAD.X R17, R17, 0x1, R16, P1 ;  /* 0x0000000111117824 */ /* 0x000fe200008e0610 */
[----:B------:R-:W-:Y:S01]  /*1370*/  LEA.HI.X R15, R26, UR9, R29, 0x2, P0 ;  /* 0x000000091a0f7c11 */ /* 0x000fe200080f141d */
[----:B------:R-:W-:Y:S01]  /*1380*/  VIADD R29, R28, -UR5 ;  /* 0x800000051c1d7c36 */ /* 0x000fe20008000000 */
[----:B------:R-:W-:-:S02]  /*1390*/  LEA R16, P0, R27, UR8, 0x2 ;  /* 0x000000081b107c11 */ /* 0x000fc4000f8010ff */
[C---:B------:R-:W-:Y:S01]  /*13a0*/  ISETP.GE.AND P1, PT, R28.reuse, UR5, PT ;  /* 0x000000051c007c0c */ /* 0x040fe2000bf26270 */
[----:B------:R1:W5:Y:S01]  /*13b0*/  LDG.E R26, desc[UR10][R14.64] ;  /* 0x0000000a0e1a7981 */ /* 0x000362000c1e1900 */
[----:B------:R-:W-:Y:S02]  /*13c0*/  LEA.HI.X R17, R27, UR9, R17, 0x2, P0 ;  /* 0x000000091b117c11 */ /* 0x000fe400080f1411 */
[----:B------:R-:W-:Y:S02]  /*13d0*/  SEL R28, R28, R29, !P1 ;  /* 0x0000001d1c1c7207 */ /* 0x000fe40004800000 */
[----:B------:R-:W-:Y:S02]  /*13e0*/  SEL R27, R23, R22, !P1 ;  /* 0x00000016171b7207 */ /* 0x000fe40004800000 */
[----:B------:R-:W-:Y:S02]  /*13f0*/  SHF.R.S32.HI R29, RZ, 0x1f, R29 ;  /* 0x0000001fff1d7819 */ /* 0x000fe4000001141d */
[----:B0-----:R-:W-:-:S02]  /*1400*/  IADD3 R13, P0, PT, R28, R27, RZ ;  /* 0x0000001b1c0d7210 */ /* 0x001fc40007f1e0ff */
[----:B------:R-:W-:Y:S01]  /*1410*/  SEL R28, R29, RZ, P1 ;  /* 0x000000ff1d1c7207 */ /* 0x000fe20000800000 */
[----:B------:R-:W-:Y:S01]  /*1420*/  VIADD R29, R0, 0xf00 ;  /* 0x00000f00001d7836 */ /* 0x000fe20000000000 */
[----:B-1----:R-:W-:Y:S01]  /*1430*/  SEL R15, R25, R24, !P1 ;  /* 0x00000018190f7207 */ /* 0x002fe20004800000 */
[----:B------:R0:W5:Y:S02]  /*1440*/  LDG.E R27, desc[UR10][R16.64] ;  /* 0x0000000a101b7981 */ /* 0x000164000c1e1900 */
[C---:B------:R-:W-:Y:S01]  /*1450*/  VIADD R14, R29.reuse, -UR5 ;  /* 0x800000051d0e7c36 */ /* 0x040fe20008000000 */
[----:B------:R-:W-:Y:S01]  /*1460*/  ISETP.GE.AND P1, PT, R29, UR5, PT ;  /* 0x000000051d007c0c */ /* 0x000fe2000bf26270 */
[----:B------:R-:W-:Y:S01]  /*1470*/  IMAD.X R28, R28, 0x1, R15, P0 ;  /* 0x000000011c1c7824 */ /* 0x000fe200000e060f */
[----:B------:R-:W-:Y:S02]  /*1480*/  LEA R12, P0, R13, UR8, 0x2 ;  /* 0x000000080d0c7c11 */ /* 0x000fe4000f8010ff */
[----:B------:R-:W-:-:S02]  /*1490*/  SEL R15, R29, R14, !P1 ;  /* 0x0000000e1d0f7207 */ /* 0x000fc40004800000 */
[----:B------:R-:W-:Y:S02]  /*14a0*/  SHF.R.S32.HI R14, RZ, 0x1f, R14 ;  /* 0x0000001fff0e7819 */ /* 0x000fe4000001140e */
[----:B0-----:R-:W-:Y:S02]  /*14b0*/  SEL R16, R23, R22, !P1 ;  /* 0x0000001617107207 */ /* 0x001fe40004800000 */
[----:B------:R-:W-:Y:S02]  /*14c0*/  LEA.HI.X R13, R13, UR9, R28, 0x2, P0 ;  /* 0x000000090d0d7c11 */ /* 0x000fe400080f141c */
[----:B------:R-:W-:Y:S02]  /*14d0*/  IADD3 R15, P0, PT, R15, R16, RZ ;  /* 0x000000100f0f7210 */ /* 0x000fe40007f1e0ff */
[----:B------:R-:W-:Y:S02]  /*14e0*/  SEL R14, R14, RZ, P1 ;  /* 0x000000ff0e0e7207 */ /* 0x000fe40000800000 */
[----:B------:R-:W-:-:S05]  /*14f0*/  SEL R17, R25, R24, !P1 ;  /* 0x0000001819117207 */ /* 0x000fca0004800000 */
[----:B------:R-:W-:Y:S01]  /*1500*/  IMAD.X R16, R14, 0x1, R17, P0 ;  /* 0x000000010e107824 */ /* 0x000fe200000e0611 */
[C---:B------:R-:W-:Y:S02]  /*1510*/  LEA R14, P0, R15.reuse, UR8, 0x2 ;  /* 0x000000080f0e7c11 */ /* 0x040fe4000f8010ff */
[----:B------:R-:W-:Y:S02]  /*1520*/  LOP3.LUT R17, R0, 0x1000, RZ, 0xfc, !PT ;  /* 0x0000100000117812 */ /* 0x000fe400078efcff */
[----:B------:R-:W-:Y:S02]  /*1530*/  LEA.HI.X R15, R15, UR9, R16, 0x2, P0 ;  /* 0x000000090f0f7c11 */ /* 0x000fe400080f1410 */
[C---:B------:R-:W-:Y:S01]  /*1540*/  ISETP.GE.AND P1, PT, R17.reuse, UR5, PT ;  /* 0x0000000511007c0c */ /* 0x040fe2000bf26270 */
[----:B------:R-:W-:-:S03]  /*1550*/  VIADD R16, R17, -UR5 ;  /* 0x8000000511107c36 */ /* 0x000fc60008000000 */
[----:B------:R-:W-:Y:S02]  /*1560*/  SEL R22, R23, R22, !P1 ;  /* 0x0000001617167207 */ /* 0x000fe40004800000 */
[----:B------:R-:W-:Y:S01]  /*1570*/  SEL R17, R17, R16, !P1 ;  /* 0x0000001011117207 */ /* 0x000fe20004800000 */
[----:B------:R1:W5:Y:S01]  /*1580*/  LDG.E R23, desc[UR10][R14.64] ;  /* 0x0000000a0e177981 */ /* 0x000362000c1e1900 */
[----:B------:R-:W-:Y:S02]  /*1590*/  SHF.R.S32.HI R16, RZ, 0x1f, R16 ;  /* 0x0000001fff107819 */ /* 0x000fe40000011410 */
[----:B------:R-:W-:Y:S02]  /*15a0*/  SEL R25, R25, R24, !P1 ;  /* 0x0000001819197207 */ /* 0x000fe40004800000 */
[----:B------:R-:W-:Y:S02]  /*15b0*/  IADD3 R17, P0, PT, R17, R22, RZ ;  /* 0x0000001611117210 */ /* 0x000fe40007f1e0ff */
[----:B------:R-:W-:-:S05]  /*15c0*/  SEL R16, R16, RZ, P1 ;  /* 0x000000ff10107207 */ /* 0x000fca0000800000 */
[----:B------:R-:W-:Y:S01]  /*15d0*/  IMAD.X R22, R16, 0x1, R25, P0 ;  /* 0x0000000110167824 */ /* 0x000fe200000e0619 */
[----:B------:R-:W-:-:S04]  /*15e0*/  LEA R16, P0, R17, UR8, 0x2 ;  /* 0x0000000811107c11 */ /* 0x000fc8000f8010ff */
[----:B------:R-:W-:Y:S02]  /*15f0*/  LEA.HI.X R17, R17, UR9, R22, 0x2, P0 ;  /* 0x0000000911117c11 */ /* 0x000fe400080f1416 */
[----:B------:R1:W5:Y:S04]  /*1600*/  LDG.E R22, desc[UR10][R12.64] ;  /* 0x0000000a0c167981 */ /* 0x000368000c1e1900 */
[----:B------:R1:W5:Y:S03]  /*1610*/  LDG.E R16, desc[UR10][R16.64] ;  /* 0x0000000a10107981 */ /* 0x000366000c1e1900 */
.L_x_237:
[----:B------:R-:W2:Y:S01]  /*1620*/  S2UR UR6, SR_CgaCtaId ;  /* 0x00000000000679c3 */ /* 0x000ea20000008800 */
[----:B------:R-:W-:Y:S01]  /*1630*/  UMOV UR4, 0x400 ;  /* 0x0000040000047882 */ /* 0x000fe20000000000 */
[----:B------:R-:W-:Y:S01]  /*1640*/  IMAD.IADD R20, R20, 0x1, -R19 ;  /* 0x0000000114147824 */ /* 0x000fe200078e0a13 */
[----:B--2---:R-:W-:-:S06]  /*1650*/  ULEA UR4, UR6, UR4, 0x18 ;  /* 0x0000000406047291 */ /* 0x004fcc000f8ec0ff */
[----:B01----:R-:W-:-:S05]  /*1660*/  LEA R13, R0, UR4, 0x2 ;  /* 0x00000004000d7c11 */ /* 0x003fca000f8e10ff */
        /* <DEDUP_REMOVED lines=17> */
[----:B------:R-:W-:Y:S08]  /*1780*/  BAR.SYNC.DEFER_BLOCKING 0x0 ;  /* 0x0000000000007b1d */ /* 0x000ff00000010000 */
[----:B0-----:R-:W0:Y:S01]  /*1790*/  LDC.64 R12, c[0x4][0x10] ;  /* 0x01000400ff0c7b82 */ /* 0x001e220000000a00 */
[----:B------:R-:W-:-:S02]  /*17a0*/  IMAD R3, R0, 0x11, RZ ;  /* 0x0000001100037824 */ /* 0x000fc400078e02ff */
[----:B------:R-:W-:-:S05]  /*17b0*/  VIADD R2, R20, UR5 ;  /* 0x0000000514027c36 */ /* 0x000fca0008000000 */
[----:B------:R-:W-:Y:S01]  /*17c0*/  PREEXIT ;  /* 0x000000000000782d */ /* 0x000fe20000000000 */
[----:B------:R-:W-:-:S04]  /*17d0*/  VIMNMX R3, PT, PT, R2, R3, PT ;  /* 0x0000000302037248 */ /* 0x000fc80003fe0100 */
[C---:B------:R-:W-:Y:S01]  /*17e0*/  ISETP.GE.AND P0, PT, R3.reuse, R20, PT ;  /* 0x000000140300720c */ /* 0x040fe20003f06270 */
[C---:B------:R-:W-:Y:S01]  /*17f0*/  IMAD.IADD R6, R3.reuse, 0x1, -R20 ;  /* 0x0000000103067824 */ /* 0x040fe200078e0a14 */
[----:B------:R-:W-:-:S04]  /*1800*/  VIMNMX R5, PT, PT, R3, UR5, PT ;  /* 0x0000000503057c48 */ /* 0x000fc8000bfe0100 */
[----:B------:R-:W-:-:S04]  /*1810*/  SEL R6, R6, RZ, P0 ;  /* 0x000000ff06067207 */ /* 0x000fc80000000000 */
[----:B------:R-:W-:Y:S01]  /*1820*/  ISETP.GE.AND P0, PT, R6, R5, PT ;  /* 0x000000050600720c */ /* 0x000fe20003f06270 */
[----:B0-----:R-:W5:Y:S01]  /*1830*/  LDG.E.64 R12, desc[UR10][R12.64] ;  /* 0x0000000a0c0c7981 */ /* 0x001f62000c1e1b00 */
[----:B------:R-:W-:Y:S11]  /*1840*/  BSSY.RECONVERGENT B0, `(.L_x_238) ;  /* 0x0000016000007945 */ /* 0x000ff60003800200 */
[----:B------:R-:W-:Y:S05]  /*1850*/  @P0 BRA `(.L_x_239) ;  /* 0x0000000000500947 */ /* 0x000fea0003800000 */
[----:B------:R-:W-:Y:S02]  /*1860*/  IMAD.MOV.U32 R7, RZ, RZ, R5 ;  /* 0x000000ffff077224 */ /* 0x000fe400078e0005 */
[----:B------:R-:W-:-:S07]  /*1870*/  VIADD R10, R3, UR5 ;  /* 0x00000005030a7c36 */ /* 0x000fce0008000000 */
.L_x_240:
[----:B------:R-:W-:-:S05]  /*1880*/  IMAD.IADD R4, R7, 0x1, -R6 ;  /* 0x0000000107047824 */ /* 0x000fca00078e0a06 */
[----:B------:R-:W-:-:S04]  /*1890*/  LEA.HI R5, R4, R4, RZ, 0x1 ;  /* 0x0000000404057211 */ /* 0x000fc800078f08ff */
[----:B------:R-:W-:-:S04]  /*18a0*/  LEA.HI.SX32 R14, R5, R6, 0x1f ;  /* 0x00000006050e7211 */ /* 0x000fc800078ffaff */
[----:B------:R-:W-:Y:S02]  /*18b0*/  LOP3.LUT R5, RZ, R14, RZ, 0x33, !PT ;  /* 0x0000000eff057212 */ /* 0x000fe400078e33ff */
[----:B------:R-:W-:-:S03]  /*18c0*/  LEA R11, R14, UR4, 0x2 ;  /* 0x000000040e0b7c11 */ /* 0x000fc6000f8e10ff */
[----:B------:R-:W-:Y:S02]  /*18d0*/  IMAD.IADD R5, R10, 0x1, R5 ;  /* 0x000000010a057824 */ /* 0x000fe400078e0205 */
[----:B------:R-:W0:Y:S03]  /*18e0*/  LDS R9, [R11] ;  /* 0x000000000b097984 */ /* 0x000e260000000800 */
[----:B------:R-:W-:-:S05]  /*18f0*/  LEA R15, R5, UR4, 0x2 ;  /* 0x00000004050f7c11 */ /* 0x000fca000f8e10ff */
        /* <DEDUP_REMOVED lines=10> */
.L_x_239:
[----:B------:R-:W-:Y:S05]  /*19a0*/  BSYNC.RECONVERGENT B0 ;  /* 0x0000000000007941 */ /* 0x000fea0003800200 */
.L_x_238:
[----:B------:R-:W-:Y:S01]  /*19b0*/  IADD3 R7, PT, PT, R3, UR5, -R6 ;  /* 0x0000000503077c10 */ /* 0x000fe2000fffe806 */
[----:B------:R-:W-:Y:S01]  /*19c0*/  BSSY.RECONVERGENT B0, `(.L_x_241) ;  /* 0x0000010000007945 */ /* 0x000fe20003800200 */
[----:B------:R-:W-:Y:S02]  /*19d0*/  LEA R15, R6, UR4, 0x2 ;  /* 0x00000004060f7c11 */ /* 0x000fe4000f8e10ff */
[C---:B------:R-:W-:Y:S02]  /*19e0*/  LEA R14, R7.reuse, UR4, 0x2 ;  /* 0x00000004070e7c11 */ /* 0x040fe4000f8e10ff */
[----:B------:R-:W-:Y:S01]  /*19f0*/  ISETP.GE.AND P1, PT, R7, R2, PT ;  /* 0x000000020700720c */ /* 0x000fe20003f26270 */
[----:B------:R0:W1:Y:S01]  /*1a00*/  LDS R3, [R15] ;  /* 0x000000000f037984 */ /* 0x0000620000000800 */
[----:B------:R-:W-:-:S03]  /*1a10*/  PLOP3.LUT P0, PT, PT, PT, PT, 0x8, 0x80 ;  /* 0x000000000080781c */ /* 0x000fc60003f0e170 */
[----:B------:R0:W2:Y:S08]  /*1a20*/  LDS R4, [R14] ;  /* 0x000000000e047984 */ /* 0x0000b00000000800 */
[----:B0-----:R-:W-:Y:S05]  /*1a30*/  @P1 BRA `(.L_x_242) ;  /* 0x0000000000201947 */ /* 0x001fea0003800000 */
[----:B------:R-:W-:Y:S02]  /*1a40*/  ISETP.GE.AND P1, PT, R6, UR5, PT ;  /* 0x0000000506007c0c */ /* 0x000fe4000bf26270 */
[----:B------:R-:W-:-:S11]  /*1a50*/  PLOP3.LUT P0, PT, PT, PT, PT, 0x80, 0x8 ;  /* 0x000000000008781c */ /* 0x000fd60003f0f070 */
[----:B------:R-:W-:Y:S05]  /*1a60*/  @P1 BRA `(.L_x_242) ;  /* 0x0000000000141947 */ /* 0x000fea0003800000 */
[----:B--2--5:R-:W-:-:S04]  /*1a70*/  IMAD.WIDE R8, R4, 0x8, R12 ;  /* 0x0000000804087825 */ /* 0x024fc800078e020c */
[----:B-1----:R-:W-:Y:S02]  /*1a80*/  IMAD.WIDE R10, R3, 0x8, R12 ;  /* 0x00000008030a7825 */ /* 0x002fe400078e020c */
[----:B------:R-:W2:Y:S04]  /*1a90*/  LD.E.64 R8, desc[UR10][R8.64] ;  /* 0x0000000a08087980 */ /* 0x000ea8000c101b00 */
[----:B------:R-:W2:Y:S02]  /*1aa0*/  LD.E.64 R10, desc[UR10][R10.64] ;  /* 0x0000000a0a0a7980 */ /* 0x000ea4000c101b00 */
[----:B--2---:R-:W-:-:S14]  /*1ab0*/  DSETP.LT.AND P0, PT, R8, R10, PT ;  /* 0x0000000a0800722a */ /* 0x004fdc0003f01000 */
.L_x_242:
[----:B------:R-:W-:Y:S05]  /*1ac0*/  BSYNC.RECONVERGENT B0 ;  /* 0x0000000000007941 */ /* 0x000fea0003800200 */
.L_x_241:
        /* <DEDUP_REMOVED lines=13> */
[----:B------:R-:W-:Y:S02]  /*1ba0*/  ISETP.GE.AND P1, PT, R8, UR5, PT ;  /* 0x0000000508007c0c */ /* 0x000fe4000bf26270 */
[----:B------:R-:W-:-:S11]  /*1bb0*/  PLOP3.LUT P0, PT, PT, PT, PT, 0x80, 0x8 ;  /* 0x000000000008781c */ /* 0x000fd60003f0f070 */
[----:B------:R-:W-:Y:S05]  /*1bc0*/  @P1 BRA `(.L_x_244) ;  /* 0x0000000000141947 */ /* 0x000fea0003800000 */
[----:B-1---5:R-:W-:-:S04]  /*1bd0*/  IMAD.WIDE R10, R4, 0x8, R12 ;  /* 0x00000008040a7825 */ /* 0x022fc800078e020c */
[----:B--2---:R-:W-:Y:S02]  /*1be0*/  IMAD.WIDE R14, R3, 0x8, R12 ;  /* 0x00000008030e7825 */ /* 0x004fe400078e020c */
[----:B------:R-:W2:Y:S04]  /*1bf0*/  LD.E.64 R10, desc[UR10][R10.64] ;  /* 0x0000000a0a0a7980 */ /* 0x000ea8000c101b00 */
[----:B------:R-:W2:Y:S02]  /*1c00*/  LD.E.64 R14, desc[UR10][R14.64] ;  /* 0x0000000a0e0e7980 */ /* 0x000ea4000c101b00 */
[----:B--2---:R-:W-:-:S14]  /*1c10*/  DSETP.LT.AND P0, PT, R10, R14, PT ;  /* 0x0000000e0a00722a */ /* 0x004fdc0003f01000 */
.L_x_244:
[----:B------:R-:W-:Y:S05]  /*1c20*/  BSYNC.RECONVERGENT B0 ;  /* 0x0000000000007941 */ /* 0x000fea0003800200 */
.L_x_243:
[----:B------:R-:W-:Y:S01]  /*1c30*/  @!P0 IMAD.MOV R7, RZ, RZ, R17 ;  /* 0x000000ffff078224 */ /* 0x000fe200078e0211 */
[----:B------:R-:W-:Y:S01]  /*1c40*/  BSSY.RECONVERGENT B0, `(.L_x_245) ;  /* 0x0000014000007945 */ /* 0x000fe20003800200 */
[----:B------:R-:W-:Y:S01]  /*1c50*/  @P0 IMAD.MOV R9, RZ, RZ, R8 ;  /* 0x000000ffff090224 */ /* 0x000fe200078e0208 */
[----:B-12---:R-:W-:Y:S01]  /*1c60*/  SEL R6, R4, R3, P0 ;  /* 0x0000000304067207 */ /* 0x006fe20000000000 */
[C---:B------:R-:W-:Y:S01]  /*1c70*/  VIADD R17, R7.reuse, 0x1 ;  /* 0x0000000107117836 */ /* 0x040fe20000000000 */
[----:B------:R-:W-:Y:S01]  /*1c80*/  ISETP.GE.AND P1, PT, R7, R2, PT ;  /* 0x000000020700720c */ /* 0x000fe20003f26270 */
[C---:B------:R-:W-:Y:S01]  /*1c90*/  VIADD R8, R9.reuse, 0x1 ;  /* 0x0000000109087836 */ /* 0x040fe20000000000 */
[----:B------:R-:W-:Y:S02]  /*1ca0*/  @!P0 LEA R10, R9, UR4, 0x2 ;  /* 0x00000004090a8c11 */ /* 0x000fe4000f8e10ff */
[----:B------:R-:W-:-:S03]  /*1cb0*/  @P0 LEA R11, R7, UR4, 0x2 ;  /* 0x00000004070b0c11 */ /* 0x000fc6000f8e10ff */
[----:B------:R0:W1:Y:S04]  /*1cc0*/  @!P0 LDS R3, [R10] ;  /* 0x000000000a038984 */ /* 0x0000680000000800 */
[----:B------:R0:W2:Y:S01]  /*1cd0*/  @P0 LDS R4, [R11] ;  /* 0x000000000b040984 */ /* 0x0000a20000000800 */
[----:B------:R-:W-:Y:S01]  /*1ce0*/  PLOP3.LUT P0, PT, PT, PT, PT, 0x8, 0x80 ;  /* 0x000000000080781c */ /* 0x000fe20003f0e170 */
[----:B------:R-:W-:-:S12]  /*1cf0*/  @P1 BRA `(.L_x_246) ;  /* 0x0000000000201947 */ /* 0x000fd80003800000 */
[----:B------:R-:W-:Y:S02]  /*1d00*/  ISETP.GE.AND P1, PT, R9, UR5, PT ;  /* 0x0000000509007c0c */ /* 0x000fe4000bf26270 */
[----:B------:R-:W-:-:S11]  /*1d10*/  PLOP3.LUT P0, PT, PT, PT, PT, 0x80, 0x8 ;  /* 0x000000000008781c */ /* 0x000fd60003f0f070 */
[----:B------:R-:W-:Y:S05]  /*1d20*/  @P1 BRA `(.L_x_246) ;  /* 0x0000000000141947 */ /* 0x000fea0003800000 */
[----:B0-2--5:R-:W-:-:S04]  /*1d30*/  IMAD.WIDE R10, R4, 0x8, R12 ;  /* 0x00000008040a7825 */ /* 0x025fc800078e020c */
[----:B-1----:R-:W-:Y:S02]  /*1d40*/  IMAD.WIDE R14, R3, 0x8, R12 ;  /* 0x00000008030e7825 */ /* 0x002fe400078e020c */
[----:B------:R-:W2:Y:S04]  /*1d50*/  LD.E.64 R10, desc[UR10][R10.64] ;  /* 0x0000000a0a0a7980 */ /* 0x000ea8000c101b00 */
[----:B------:R-:W2:Y:S02]  /*1d60*/  LD.E.64 R14, desc[UR10][R14.64] ;  /* 0x0000000a0e0e7980 */ /* 0x000ea4000c101b00 */
[----:B--2---:R-:W-:-:S14]  /*1d70*/  DSETP.LT.AND P0, PT, R10, R14, PT ;  /* 0x0000000e0a00722a */ /* 0x004fdc0003f01000 */
.L_x_246:
[----:B------:R-:W-:Y:S05]  /*1d80*/  BSYNC.RECONVERGENT B0 ;  /* 0x0000000000007941 */ /* 0x000fea0003800200 */
.L_x_245:
[----:B------:R-:W-:Y:S01]  /*1d90*/  @!P0 IMAD.MOV R17, RZ, RZ, R7 ;  /* 0x000000ffff118224 */ /* 0x000fe200078e0207 */
[----:B------:R-:W-:Y:S01]  /*1da0*/  BSSY.RECONVERGENT B0, `(.L_x_247) ;  /* 0x0000014000007945 */ /* 0x000fe20003800200 */
[----:B------:R-:W-:Y:S01]  /*1db0*/  @P0 IMAD.MOV R8, RZ, RZ, R9 ;  /* 0x000000ffff080224 */ /* 0x000fe200078e0209 */
[----:B-12---:R-:W-:Y:S01]  /*1dc0*/  SEL R7, R4, R3, P0 ;  /* 0x0000000304077207 */ /* 0x006fe20000000000 */
[C---:B------:R-:W-:Y:S01]  /*1dd0*/  VIADD R9, R17.reuse, 0x1 ;  /* 0x0000000111097836 */ /* 0x040fe20000000000 */
[C---:B------:R-:W-:Y:S01]  /*1de0*/  ISETP.GE.AND P1, PT, R17.reuse, R2, PT ;  /* 0x000000021100720c */ /* 0x040fe20003f26270 */
[C---:B0-----:R-:W-:Y:S01]  /*1df0*/  VIADD R11, R8.reuse, 0x1 ;  /* 0x00000001080b7836 */ /* 0x041fe20000000000 */
        /* <DEDUP_REMOVED lines=9> */
[----:B--2--5:R-:W-:-:S04]  /*1e90*/  IMAD.WIDE R18, R4, 0x8, R12 ;  /* 0x0000000804127825 */ /* 0x024fc800078e020c */
[----:B01----:R-:W-:Y:S02]  /*1ea0*/  IMAD.WIDE R14, R3, 0x8, R12 ;  /* 0x00000008030e7825 */ /* 0x003fe400078e020c */
[----:B------:R-:W2:Y:S04]  /*1eb0*/  LD.E.64 R18, desc[UR10][R18.64] ;  /* 0x0000000a12127980 */ /* 0x000ea8000c101b00 */
[----:B------:R-:W2:Y:S02]  /*1ec0*/  LD.E.64 R14, desc[UR10][R14.64] ;  /* 0x0000000a0e0e7980 */ /* 0x000ea4000c101b00 */
[----:B--2---:R-:W-:-:S14]  /*1ed0*/  DSETP.LT.AND P0, PT, R18, R14, PT ;  /* 0x0000000e1200722a */ /* 0x004fdc0003f01000 */
.L_x_248:
[----:B------:R-:W-:Y:S05]  /*1ee0*/  BSYNC.RECONVERGENT B0 ;  /* 0x0000000000007941 */ /* 0x000fea0003800200 */
.L_x_247:
[----:B------:R-:W-:Y:S01]  /*1ef0*/  @!P0 IMAD.MOV R9, RZ, RZ, R17 ;  /* 0x000000ffff098224 */ /* 0x000fe200078e0211 */
[----:B------:R-:W-:Y:S01]  /*1f00*/  BSSY.RECONVERGENT B0, `(.L_x_249) ;  /* 0x0000014000007945 */ /* 0x000fe20003800200 */
[----:B------:R-:W-:Y:S01]  /*1f10*/  @P0 IMAD.MOV R11, RZ, RZ, R8 ;  /* 0x000000ffff0b0224 */ /* 0x000fe200078e0208 */
[----:B-12---:R-:W-:Y:S01]  /*1f20*/  SEL R8, R4, R3, P0 ;  /* 0x0000000304087207 */ /* 0x006fe20000000000 */
[C---:B------:R-:W-:Y:S01]  /*1f30*/  VIADD R21, R9.reuse, 0x1 ;  /* 0x0000000109157836 */ /* 0x040fe20000000000 */
[----:B------:R-:W-:Y:S01]  /*1f40*/  ISETP.GE.AND P1, PT, R9, R2, PT ;  /* 0x000000020900720c */ /* 0x000fe20003f26270 */
        /* <DEDUP_REMOVED lines=15> */
.L_x_250:
[----:B------:R-:W-:Y:S05]  /*2040*/  BSYNC.RECONVERGENT B0 ;  /* 0x0000000000007941 */ /* 0x000fea0003800200 */
.L_x_249:
[----:B------:R-:W-:Y:S01]  /*2050*/  @!P0 IMAD.MOV R21, RZ, RZ, R9 ;  /* 0x000000ffff158224 */ /* 0x000fe200078e0209 */
[----:B------:R-:W-:Y:S01]  /*2060*/  BSSY.RECONVERGENT B0, `(.L_x_251) ;  /* 0x0000014000007945 */ /* 0x000fe20003800200 */
[----:B------:R-:W-:Y:S01]  /*2070*/  @P0 IMAD.MOV R10, RZ, RZ, R11 ;  /* 0x000000ffff0a0224 */ /* 0x000fe200078e020b */
[----:B-12---:R-:W-:Y:S01]  /*2080*/  SEL R9, R4, R3, P0 ;  /* 0x0000000304097207 */ /* 0x006fe20000000000 */
[C---:B------:R-:W-:Y:S01]  /*2090*/  VIADD R11, R21.reuse, 0x1 ;  /* 0x00000001150b7836 */ /* 0x040fe20000000000 */
[C---:B------:R-:W-:Y:S01]  /*20a0*/  ISETP.GE.AND P1, PT, R21.reuse, R2, PT ;  /* 0x000000021500720c */ /* 0x040fe20003f26270 */
[C---:B------:R-:W-:Y:S01]  /*20b0*/  VIADD R19, R10.reuse, 0x1 ;  /* 0x000000010a137836 */ /* 0x040fe20000000000 */
[----:B0-----:R-:W-:Y:S02]  /*20c0*/  @!P0 LEA R14, R10, UR4, 0x2 ;  /* 0x000000040a0e8c11 */ /* 0x001fe4000f8e10ff */
        /* <DEDUP_REMOVED lines=13> */
.L_x_252:
[----:B------:R-:W-:Y:S05]  /*21a0*/  BSYNC.RECONVERGENT B0 ;  /* 0x0000000000007941 */ /* 0x000fea0003800200 */
.L_x_251:
[----:B------:R-:W-:Y:S01]  /*21b0*/  @!P0 IMAD.MOV R11, RZ, RZ, R21 ;  /* 0x000000ffff0b8224 */ /* 0x000fe200078e0215 */
[----:B------:R-:W-:Y:S01]  /*21c0*/  BSSY.RECONVERGENT B0, `(.L_x_253) ;  /* 0x0000014000007945 */ /* 0x000fe20003800200 */
[----:B------:R-:W-:Y:S01]  /*21d0*/  @P0 IMAD.MOV R19, RZ, RZ, R10 ;  /* 0x000000ffff130224 */ /* 0x000fe200078e020a */
[----:B-12---:R-:W-:Y:S01]  /*21e0*/  SEL R10, R4, R3, P0 ;  /* 0x00000003040a7207 */ /* 0x006fe20000000000 */
[C---:B------:R-:W-:Y:S01]  /*21f0*/  VIADD R23, R11.reuse, 0x1 ;  /* 0x000000010b177836 */ /* 0x040fe20000000000 */
[----:B------:R-:W-:Y:S01]  /*2200*/  ISETP.GE.AND P1, PT, R11, R2, PT ;  /* 0x000000020b00720c */ /* 0x000fe20003f26270 */
        /* <DEDUP_REMOVED lines=15> */
.L_x_254:
[----:B------:R-:W-:Y:S05]  /*2300*/  BSYNC.RECONVERGENT B0 ;  /* 0x0000000000007941 */ /* 0x000fea0003800200 */
.L_x_253:
        /* <DEDUP_REMOVED lines=21> */
.L_x_256:
[----:B------:R-:W-:Y:S05]  /*2460*/  BSYNC.RECONVERGENT B0 ;  /* 0x0000000000007941 */ /* 0x000fea0003800200 */
.L_x_255:
        /* <DEDUP_REMOVED lines=21> */
.L_x_258:
[----:B------:R-:W-:Y:S05]  /*25c0*/  BSYNC.RECONVERGENT B0 ;  /* 0x0000000000007941 */ /* 0x000fea0003800200 */
.L_x_257:
[----:B------:R-:W-:Y:S01]  /*25d0*/  @!P0 IMAD.MOV R25, RZ, RZ, R19 ;  /* 0x000000ffff198224 */ /* 0x000fe200078e0213 */
[----:B------:R-:W-:Y:S01]  /*25e0*/  BSSY.RECONVERGENT B0, `(.L_x_259) ;  /* 0x0000013000007945 */ /* 0x000fe20003800200 */
[----:B------:R-:W-:Y:S01]  /*25f0*/  @P0 IMAD.MOV R20, RZ, RZ, R21 ;  /* 0x000000ffff140224 */ /* 0x000fe200078e0215 */
[----:B-12---:R-:W-:Y:S02]  /*2600*/  SEL R19, R4, R3, P0 ;  /* 0x0000000304137207 */ /* 0x006fe40000000000 */
        /* <DEDUP_REMOVED lines=16> */
.L_x_260:
[----:B------:R-:W-:Y:S05]  /*2710*/  BSYNC.RECONVERGENT B0 ;  /* 0x0000000000007941 */ /* 0x000fea0003800200 */
.L_x_259:
[----:B------:R-:W-:Y:S01]  /*2720*/  VIADD R23, R25, 0x1 ;  /* 0x0000000119177836 */ /* 0x000fe20000000000 */
[----:B------:R-:W-:Y:S01]  /*2730*/  BSSY.RECONVERGENT B0, `(.L_x_261) ;  /* 0x0000013000007945 */ /* 0x000fe20003800200 */
[----:B------:R-:W-:Y:S02]  /*2740*/  @!P0 IMAD.MOV R23, RZ, RZ, R25 ;  /* 0x000000ffff178224 */ /* 0x000fe400078e0219 */
[----:B------:R-:W-:Y:S01]  /*2750*/  @P0 IMAD.MOV R21, RZ, RZ, R20 ;  /* 0x000000ffff150224 */ /* 0x000fe200078e0214 */
[----:B-12---:R-:W-:Y:S02]  /*2760*/  SEL R20, R4, R3, P0 ;  /* 0x0000000304147207 */ /* 0x006fe40000000000 */
[----:B------:R-:W-:Y:S02]  /*2770*/  ISETP.GE.AND P1, PT, R23, R2, PT ;  /* 0x000000021700720c */ /* 0x000fe40003f26270 */
        /* <DEDUP_REMOVED lines=14> */
.L_x_262:
[----:B------:R-:W-:Y:S05]  /*2860*/  BSYNC.RECONVERGENT B0 ;  /* 0x0000000000007941 */ /* 0x000fea0003800200 */
.L_x_261:
[----:B------:R-:W-:Y:S01]  /*2870*/  VIADD R25, R23, 0x1 ;  /* 0x0000000117197836 */ /* 0x000fe20000000000 */
[----:B------:R-:W-:Y:S01]  /*2880*/  BSSY.RECONVERGENT B0, `(.L_x_263) ;  /* 0x0000014000007945 */ /* 0x000fe20003800200 */
[----:B------:R-:W-:Y:S02]  /*2890*/  @!P0 IMAD.MOV R25, RZ, RZ, R23 ;  /* 0x000000ffff198224 */ /* 0x000fe400078e0217 */
[----:B------:R-:W-:Y:S02]  /*28a0*/  VIADD R22, R21, 0x1 ;  /* 0x0000000115167836 */ /* 0x000fe40000000000 */
[----:B------:R-:W-:Y:S01]  /*28b0*/  @P0 IMAD.MOV R22, RZ, RZ, R21 ;  /* 0x000000ffff160224 */ /* 0x000fe200078e0215 */
[C---:B------:R-:W-:Y:S02]  /*28c0*/  ISETP.GE.AND P1, PT, R25.reuse, R2, PT ;  /* 0x000000021900720c */ /* 0x040fe40003f26270 */
[----:B0-----:R-:W-:Y:S02]  /*28d0*/  @P0 LEA R15, R25, UR4, 0x2 ;  /* 0x00000004190f0c11 */ /* 0x001fe4000f8e10ff */
[----:B------:R-:W-:-:S02]  /*28e0*/  @!P0 LEA R14, R22, UR4, 0x2 ;  /* 0x00000004160e8c11 */ /* 0x000fc4000f8e10ff */
[----:B-12---:R-:W-:Y:S02]  /*28f0*/  SEL R21, R4, R3, P0 ;  /* 0x0000000304157207 */ /* 0x006fe40000000000 */
[----:B------:R0:W1:Y:S04]  /*2900*/  @P0 LDS R4, [R15] ;  /* 0x000000000f040984 */ /* 0x0000680000000800 */
[----:B------:R0:W2:Y:S01]  /*2910*/  @!P0 LDS R3, [R14] ;  /* 0x000000000e038984 */ /* 0x0000a20000000800 */
[----:B------:R-:W-:Y:S01]  /*2920*/  PLOP3.LUT P0, PT, PT, PT, PT, 0x8, 0x80 ;  /* 0x000000000080781c */ /* 0x000fe20003f0e170 */
[----:B------:R-:W-:-:S12]  /*2930*/  @P1 BRA `(.L_x_264) ;  /* 0x0000000000201947 */ /* 0x000fd80003800000 */
[----:B------:R-:W-:Y:S02]  /*2940*/  ISETP.GE.AND P1, PT, R22, UR5, PT ;  /* 0x0000000516007c0c */ /* 0x000fe4000bf26270 */
[----:B------:R-:W-:-:S11]  /*2950*/  PLOP3.LUT P0, PT, PT, PT, PT, 0x80, 0x8 ;  /* 0x000000000008781c */ /* 0x000fd60003f0f070 */
[----:B------:R-:W-:Y:S05]  /*2960*/  @P1 BRA `(.L_x_264) ;  /* 0x0000000000141947 */ /* 0x000fea0003800000 */
[----:B-1---5:R-:W-:-:S04]  /*2970*/  IMAD.WIDE R16, R4, 0x8, R12 ;  /* 0x0000000804107825 */ /* 0x022fc800078e020c */
[----:B0-2---:R-:W-:Y:S02]  /*2980*/  IMAD.WIDE R14, R3, 0x8, R12 ;  /* 0x00000008030e7825 */ /* 0x005fe400078e020c */
[----:B------:R-:W2:Y:S04]  /*2990*/  LD.E.64 R16, desc[UR10][R16.64] ;  /* 0x0000000a10107980 */ /* 0x000ea8000c101b00 */
[----:B------:R-:W2:Y:S02]  /*29a0*/  LD.E.64 R14, desc[UR10][R14.64] ;  /* 0x0000000a0e0e7980 */ /* 0x000ea4000c101b00 */
[----:B--2---:R-:W-:-:S14]  /*29b0*/  DSETP.LT.AND P0, PT, R16, R14, PT ;  /* 0x0000000e1000722a */ /* 0x004fdc0003f01000 */
.L_x_264:
[----:B------:R-:W-:Y:S05]  /*29c0*/  BSYNC.RECONVERGENT B0 ;  /* 0x0000000000007941 */ /* 0x000fea0003800200 */
.L_x_263:
        /* <DEDUP_REMOVED lines=21> */
.L_x_266:
[----:B------:R-:W-:Y:S05]  /*2b20*/  BSYNC.RECONVERGENT B0 ;  /* 0x0000000000007941 */ /* 0x000fea0003800200 */
.L_x_265:
        /* <DEDUP_REMOVED lines=21> */
.L_x_268:
[----:B------:R-:W-:Y:S05]  /*2c80*/  BSYNC.RECONVERGENT B0 ;  /* 0x0000000000007941 */ /* 0x000fea0003800200 */
.L_x_267:
        /* <DEDUP_REMOVED lines=21> */
.L_x_270:
[----:B------:R-:W-:Y:S05]  /*2de0*/  BSYNC.RECONVERGENT B0 ;  /* 0x0000000000007941 */ /* 0x000fea0003800200 */
.L_x_269:
        /* <DEDUP_REMOVED lines=16> */
[----:B01---5:R-:W-:-:S04]  /*2ef0*/  IMAD.WIDE R14, R4, 0x8, R12 ;  /* 0x00000008040e7825 */ /* 0x023fc800078e020c */
[----:B--2---:R-:W-:Y:S02]  /*2f00*/  IMAD.WIDE R16, R3, 0x8, R12 ;  /* 0x0000000803107825 */ /* 0x004fe400078e020c */
[----:B------:R-:W2:Y:S04]  /*2f10*/  LD.E.64 R14, desc[UR10][R14.64] ;  /* 0x0000000a0e0e7980 */ /* 0x000ea8000c101b00 */
[----:B------:R-:W2:Y:S02]  /*2f20*/  LD.E.64 R16, desc[UR10][R16.64] ;  /* 0x0000000a10107980 */ /* 0x000ea4000c101b00 */
[----:B--2---:R-:W-:-:S14]  /*2f30*/  DSETP.LT.AND P0, PT, R14, R16, PT ;  /* 0x000000100e00722a */ /* 0x004fdc0003f01000 */
.L_x_272:
[----:B------:R-:W-:Y:S05]  /*2f40*/  BSYNC.RECONVERGENT B0 ;  /* 0x0000000000007941 */ /* 0x000fea0003800200 */
.L_x_271:
[----:B------:R-:W-:Y:S01]  /*2f50*/  VIADD R17, R25, 0x1 ;  /* 0x0000000119117836 */ /* 0x000fe20000000000 */
[----:B-12---:R-:W-:Y:S01]  /*2f60*/  SEL R16, R4, R3, P0 ;  /* 0x0000000304107207 */ /* 0x006fe20000000000 */
[----:B------:R-:W-:Y:S01]  /*2f70*/  @P0 IMAD.MOV R17, RZ, RZ, R25 ;  /* 0x000000ffff110224 */ /* 0x000fe200078e0219 */
[----:B------:R-:W-:Y:S01]  /*2f80*/  BSSY.RECONVERGENT B0, `(.L_x_273) ;  /* 0x0000013000007945 */ /* 0x000fe20003800200 */
[----:B0-----:R-:W-:Y:S02]  /*2f90*/  VIADD R15, R27, 0x1 ;  /* 0x000000011b0f7836 */ /* 0x001fe40000000000 */
[----:B------:R-:W-:Y:S01]  /*2fa0*/  @!P0 IMAD.MOV R15, RZ, RZ, R27 ;  /* 0x000000ffff0f8224 */ /* 0x000fe200078e021b */
[----:B------:R-:W-:-:S04]  /*2fb0*/  @!P0 LEA R14, R17, UR4, 0x2 ;  /* 0x00000004110e8c11 */ /* 0x000fc8000f8e10ff */
[C---:B------:R-:W-:Y:S01]  /*2fc0*/  ISETP.GE.AND P1, PT, R15.reuse, R2, PT ;  /* 0x000000020f00720c */ /* 0x040fe20003f26270 */
[----:B------:R-:W0:Y:S01]  /*2fd0*/  @!P0 LDS R3, [R14] ;  /* 0x000000000e038984 */ /* 0x000e220000000800 */
[----:B------:R-:W-:-:S05]  /*2fe0*/  @P0 LEA R15, R15, UR4, 0x2 ;  /* 0x000000040f0f0c11 */ /* 0x000fca000f8e10ff */
[----:B------:R1:W2:Y:S01]  /*2ff0*/  @P0 LDS R4, [R15] ;  /* 0x000000000f040984 */ /* 0x0002a20000000800 */
[----:B0-----:R-:W-:-:S05]  /*3000*/  IMAD.MOV.U32 R2, RZ, RZ, R3 ;  /* 0x000000ffff027224 */ /* 0x001fca00078e0003 */
[----:B-1----:R-:W-:Y:S05]  /*3010*/  @P1 BRA `(.L_x_274) ;  /* 0x0000000000241947 */ /* 0x002fea0003800000 */
[----:B------:R-:W-:Y:S01]  /*3020*/  ISETP.GE.AND P0, PT, R17, UR5, PT ;  /* 0x0000000511007c0c */ /* 0x000fe2000bf06270 */
        /* <DEDUP_REMOVED lines=8> */
.L_x_274:
[----:B------:R-:W-:Y:S05]  /*30b0*/  BSYNC.RECONVERGENT B0 ;  /* 0x0000000000007941 */ /* 0x000fea0003800200 */
.L_x_273:
[----:B------:R-:W-:Y:S01]  /*30c0*/  BAR.SYNC.DEFER_BLOCKING 0x0 ;  /* 0x0000000000007b1d */ /* 0x000fe20000010000 */
[----:B------:R-:W-:-:S05]  /*30d0*/  UIMAD UR5, UR7, 0x1100, URZ ;  /* 0x00001100070578a4 */ /* 0x000fca000f8e02ff */
[----:B------:R-:W-:Y:S07]  /*30e0*/  BRA.U !UP0, `(.L_x_275) ;  /* 0x0000000508107547 */ /* 0x000fee000b800000 */
[----:B--2---:R-:W0:Y:S01]  /*30f0*/  S2R R4, SR_LANEID ;  /* 0x0000000000047919 */ /* 0x004e220000000000 */
[----:B------:R-:W-:Y:S01]  /*3100*/  SHF.R.U32.HI R3, RZ, 0x5, R0 ;  /* 0x00000005ff037819 */ /* 0x000fe20000011600 */
[----:B------:R-:W1:Y:S01]  /*3110*/  LDCU.64 UR6, c[0x0][0x3a0] ;  /* 0x00007400ff0677ac */ /* 0x000e620008000a00 */
[C---:B------:R-:W-:Y:S02]  /*3120*/  LOP3.LUT R14, R0.reuse, 0x3e0, RZ, 0xc0, !PT ;  /* 0x000003e0000e7812 */ /* 0x040fe400078ec0ff */
[----:B-----5:R-:W-:-:S05]  /*3130*/  LOP3.LUT R12, R0, 0x1f, RZ, 0xc0, !PT ;  /* 0x0000001f000c7812 */ /* 0x020fca00078ec0ff */
[----:B------:R-:W-:-:S05]  /*3140*/  IMAD R12, R14, 0x11, R12 ;  /* 0x000000110e0c7824 */ /* 0x000fca00078e020c */
[----:B------:R-:W-:Y:S01]  /*3150*/  IADD3 R12, P0, PT, R12, UR5, RZ ;  /* 0x000000050c0c7c10 */ /* 0x000fe2000ff1e0ff */
[----:B0-----:R-:W-:-:S04]  /*3160*/  IMAD R3, R3, 0x20, R4 ;  /* 0x0000002003037824 */ /* 0x001fc800078e0204 */
[----:B------:R-:W-:-:S05]  /*3170*/  IMAD R3, R3, 0x11, RZ ;  /* 0x0000001103037824 */ /* 0x000fca00078e02ff */
[----:B------:R-:W-:Y:S01]  /*3180*/  LEA R13, R3, UR4, 0x2 ;  /* 0x00000004030d7c11 */ /* 0x000fe2000f8e10ff */
[----:B------:R-:W-:-:S04]  /*3190*/  IMAD R3, R4, -0x10, R3 ;  /* 0xfffffff004037824 */ /* 0x000fc800078e0203 */
[----:B------:R-:W-:Y:S01]  /*31a0*/  STS [R13], R5 ;  /* 0x000000050d007388 */ /* 0x000fe20000000800 */
[----:B------:R-:W-:Y:S01]  /*31b0*/  LEA R0, R3, UR4, 0x2 ;  /* 0x0000000403007c11 */ /* 0x000fe2000f8e10ff */
[----:B------:R-:W-:Y:S02]  /*31c0*/  IMAD.X R3, RZ, RZ, RZ, P0 ;  /* 0x000000ffff037224 */ /* 0x000fe400000e06ff */
        /* <DEDUP_REMOVED lines=17> */
[----:B------:R-:W0:Y:S01]  /*32e0*/  LDS R5, [R0] ;  /* 0x0000000000057984 */ /* 0x000e220000000800 */
[----:B-1----:R-:W-:-:S03]  /*32f0*/  LEA R2, P0, R12, UR6, 0x2 ;  /* 0x000000060c027c11 */ /* 0x002fc6000f8010ff */
[----:B------:R-:W1:Y:S01]  /*3300*/  LDS R7, [R0+0x80] ;  /* 0x0000800000077984 */ /* 0x000e620000000800 */
[----:B------:R-:W-:-:S03]  /*3310*/  LEA.HI.X R3, R12, UR7, R3, 0x2, P0 ;  /* 0x000000070c037c11 */ /* 0x000fc600080f1403 */
        /* <DEDUP_REMOVED lines=33> */
.L_x_275:
[----:B------:R-:W0:Y:S01]  /*3530*/  S2R R3, SR_LANEID ;  /* 0x0000000000037919 */ /* 0x000e220000000000 */
[----:B--2---:R-:W-:Y:S01]  /*3540*/  SHF.R.U32.HI R4, RZ, 0x5, R0 ;  /* 0x00000005ff047819 */ /* 0x004fe20000011600 */
[----:B------:R-:W1:Y:S01]  /*3550*/  LDCU.64 UR6, c[0x0][0x388] ;  /* 0x00007100ff0677ac */ /* 0x000e620008000a00 */
[C---:B------:R-:W-:Y:S02]  /*3560*/  LOP3.LUT R14, R0.reuse, 0x3e0, RZ, 0xc0, !PT ;  /* 0x000003e0000e7812 */ /* 0x040fe400078ec0ff */
[----:B------:R-:W-:-:S05]  /*3570*/  LOP3.LUT R0, R0, 0x1f, RZ, 0xc0, !PT ;  /* 0x0000001f00007812 */ /* 0x000fca00078ec0ff */
[----:B------:R-:W-:Y:S02]  /*3580*/  VIADD R0, R0, UR5 ;  /* 0x0000000500007c36 */ /* 0x000fe40008000000 */
[----:B0-----:R-:W-:-:S04]  /*3590*/  IMAD R4, R4, 0x20, R3 ;  /* 0x0000002004047824 */ /* 0x001fc800078e0203 */
[----:B------:R-:W-:-:S04]  /*35a0*/  IMAD R4, R4, 0x11, RZ ;  /* 0x0000001104047824 */ /* 0x000fc800078e02ff */
[----:B------:R-:W-:Y:S01]  /*35b0*/  IMAD R3, R3, -0x10, R4 ;  /* 0xfffffff003037824 */ /* 0x000fe200078e0204 */
[----:B------:R-:W-:-:S04]  /*35c0*/  LEA R17, R4, UR4, 0x2 ;  /* 0x0000000404117c11 */ /* 0x000fc8000f8e10ff */
[----:B-----5:R-:W-:Y:S01]  /*35d0*/  LEA R12, R3, UR4, 0x2 ;  /* 0x00000004030c7c11 */ /* 0x020fe2000f8e10ff */
[----:B------:R-:W-:Y:S01]  /*35e0*/  STS [R17], R5 ;  /* 0x0000000511007388 */ /* 0x000fe20000000800 */
[----:B------:R-:W-:-:S03]  /*35f0*/  IMAD R3, R14, 0x11, RZ ;  /* 0x000000110e037824 */ /* 0x000fc600078e02ff */
[----:B------:R-:W-:Y:S02]  /*3600*/  STS [R17+0x4], R6 ;  /* 0x0000040611007388 */ /* 0x000fe40000000800 */
[----:B------:R-:W-:Y:S02]  /*3610*/  IADD3 R0, P0, PT, R3, R0, RZ ;  /* 0x0000000003007210 */ /* 0x000fe40007f1e0ff */
[----:B------:R-:W-:Y:S03]  /*3620*/  STS [R17+0x8], R7 ;  /* 0x0000080711007388 */ /* 0x000fe60000000800 */
[----:B------:R-:W-:Y:S01]  /*3630*/  IMAD.X R3, RZ, RZ, RZ, P0 ;  /* 0x000000ffff037224 */ /* 0x000fe200000e06ff */
        /* <DEDUP_REMOVED lines=52> */
.L_x_235:
[----:B------:R-:W0:Y:S01]  /*3980*/  LDCU.64 UR4, c[0x0][0x3b8] ;  /* 0x00007700ff0477ac */ /* 0x000e220008000a00 */
[----:B------:R-:W1:Y:S08]  /*3990*/  LDC R5, c[0x0][0x3c0] ;  /* 0x0000f000ff057b82 */ /* 0x000e700000000800 */
[----:B------:R-:W3:Y:S01]  /*39a0*/  LDC R10, c[0x0][0x398] ;  /* 0x0000e600ff0a7b82 */ /* 0x000ee20000000800 */
[----:B0-----:R-:W-:-:S06]  /*39b0*/  UIMAD.WIDE.U32 UR4, UR7, 0x4, UR4 ;  /* 0x00000004070478a5 */ /* 0x001fcc000f8e0004 */
[----:B------:R-:W-:Y:S02]  /*39c0*/  IMAD.U32 R2, RZ, RZ, UR4 ;  /* 0x00000004ff027e24 */ /* 0x000fe4000f8e00ff */
[----:B------:R-:W-:Y:S02]  /*39d0*/  IMAD.U32 R3, RZ, RZ, UR5 ;  /* 0x00000005ff037e24 */ /* 0x000fe4000f8e00ff */
[--C-:B-1----:R-:W-:Y:S01]  /*39e0*/  IMAD.MOV R7, RZ, RZ, -R5.reuse ;  /* 0x000000ffff077224 */ /* 0x102fe200078e0a05 */
[----:B------:R-:W0:Y:S02]  /*39f0*/  LDCU.U8 UR4, c[0x0][0x380] ;  /* 0x00007000ff0477ac */ /* 0x000e240008000000 */
[----:B------:R-:W4:Y:S04]  /*3a00*/  LDG.E R6, desc[UR10][R2.64+0x4] ;  /* 0x0000040a02067981 */ /* 0x000f28000c1e1900 */
[----:B------:R1:W5:Y:S01]  /*3a10*/  LDG.E R4, desc[UR10][R2.64] ;  /* 0x0000000a02047981 */ /* 0x000362000c1e1900 */
[----:B------:R-:W-:Y:S01]  /*3a20*/  LOP3.LUT R27, R7, UR7, RZ, 0xc0, !PT ;  /* 0x00000007071b7c12 */ /* 0x000fe2000f8ec0ff */
[----:B------:R-:W-:Y:S01]  /*3a30*/  BSSY.RECONVERGENT B0, `(.L_x_276) ;  /* 0x00001b2000007945 */ /* 0x000fe20003800200 */
[----:B------:R-:W-:Y:S01]  /*3a40*/  SHF.R.U32.HI R5, RZ, 0x1, R5 ;  /* 0x00000001ff057819 */ /* 0x000fe20000011605 */
[----:B------:R-:W-:Y:S01]  /*3a50*/  ACQBULK ;  /* 0x000000000000782e */ /* 0x000fe20000000000 */
[C---:B------:R-:W-:Y:S01]  /*3a60*/  IADD3 R8, PT, PT, -R27.reuse, UR7, RZ ;  /* 0x000000071b087c10 */ /* 0x040fe2000fffe1ff */
[----:B------:R-:W-:Y:S01]  /*3a70*/  IMAD R27, R27, 0x1100, RZ ;  /* 0x000011001b1b7824 */ /* 0x000fe200078e02ff */
[----:B------:R-:W-:Y:S01]  /*3a80*/  LOP3.LUT R7, R7, UR7, RZ, 0xfc, !PT ;  /* 0x0000000707077c12 */ /* 0x000fe2000f8efcff */
[----:B------:R-:W-:-:S02]  /*3a90*/  IMAD R5, R5, 0x1100, RZ ;  /* 0x0000110005057824 */ /* 0x000fc400078e02ff */
[----:B------:R-:W-:Y:S01]  /*3aa0*/  IMAD R8, R8, 0x1100, RZ ;  /* 0x0000110008087824 */ /* 0x000fe200078e02ff */
[----:B------:R-:W-:Y:S01]  /*3ab0*/  ISETP.NE.AND P0, PT, R7, -0x1, PT ;  /* 0xffffffff0700780c */ /* 0x000fe20003f05270 */
[--C-:B---3--:R-:W-:Y:S01]  /*3ac0*/  IMAD.IADD R10, R10, 0x1, -R27.reuse ;  /* 0x000000010a0a7824 */ /* 0x108fe200078e0a1b */
[----:B0-----:R-:W-:Y:S02]  /*3ad0*/  UPRMT UR4, UR4, 0x8880, URZ ;  /* 0x0000888004047896 */ /* 0x001fe400080000ff */
[----:B-1----:R-:W-:Y:S02]  /*3ae0*/  VIMNMX.U32 R2, PT, PT, R8, -0x1101, !PT ;  /* 0xffffeeff08027848 */ /* 0x002fe40007fe0000 */
[----:B------:R-:W-:Y:S02]  /*3af0*/  UISETP.NE.AND UP0, UPT, UR4, URZ, UPT ;  /* 0x000000ff0400728c */ /* 0x000fe4000bf05270 */
[----:B------:R-:W-:Y:S01]  /*3b00*/  LOP3.LUT R2, RZ, R2, RZ, 0x33, !PT ;  /* 0x00000002ff027212 */ /* 0x000fe200078e33ff */
[--C-:B----4-:R-:W-:Y:S01]  /*3b10*/  IMAD.IADD R25, R6, 0x1, -R27.reuse ;  /* 0x0000000106197824 */ /* 0x110fe200078e0a1b */
[----:B------:R-:W-:Y:S01]  /*3b20*/  VIMNMX.U32 R6, PT, PT, R5, R10, !PT ;  /* 0x0000000a05067248 */ /* 0x000fe20007fe0000 */
[----:B-----5:R-:W-:-:S03]  /*3b30*/  IMAD.IADD R4, R4, 0x1, -R27 ;  /* 0x0000000104047824 */ /* 0x020fc600078e0a1b */
[----:B------:R-:W-:Y:S01]  /*3b40*/  IADD3 R2, PT, PT, -R25, R8, R2 ;  /* 0x0000000819027210 */ /* 0x000fe20007ffe102 */
[----:B------:R-:W-:Y:S01]  /*3b50*/  IMAD.IADD R23, R6, 0x1, -R5 ;  /* 0x0000000106177824 */ /* 0x000fe200078e0a05 */
[C---:B------:R-:W-:Y:S02]  /*3b60*/  @!P0 VIMNMX.U32 R25, PT, PT, R5.reuse, R10, PT ;  /* 0x0000000a05198248 */ /* 0x040fe40003fe0000 */
[----:B------:R-:W-:Y:S02]  /*3b70*/  SEL R2, R5, R2, !P0 ;  /* 0x0000000205027207 */ /* 0x000fe40004000000 */
[----:B------:R-:W-:Y:S01]  /*3b80*/  VIADDMNMX.U32 R24, R8, -R4, R23, PT ;  /* 0x8000000408187246 */ /* 0x000fe20003800017 */
[----:B------:R-:W-:Y:S01]  /*3b90*/  IMAD.IADD R25, R25, 0x1, -R4 ;  /* 0x0000000119197824 */ /* 0x000fe200078e0a04 */
[----:B------:R-:W-:-:S05]  /*3ba0*/  VIMNMX.U32 R23, PT, PT, R23, R2, PT ;  /* 0x0000000217177248 */ /* 0x000fca0003fe0000 */
[----:B------:R-:W-:Y:S01]  /*3bb0*/  IMAD.IADD R23, R23, 0x1, -R24 ;  /* 0x0000000117177824 */ /* 0x000fe200078e0a18 */
[----:B------:R-:W-:Y:S06]  /*3bc0*/  BRA.U !UP0, `(.L_x_277) ;  /* 0x0000000908507547 */ /* 0x000fec000b800000 */
[----:B------:R-:W-:Y:S01]  /*3bd0*/  IMAD.IADD R2, R25, 0x1, R23 ;  /* 0x0000000119027824 */ /* 0x000fe200078e0217 */
[----:B------:R-:W0:Y:S01]  /*3be0*/  LDCU.64 UR4, c[0x0][0x388] ;  /* 0x00007100ff0477ac */ /* 0x000e220008000a00 */
[----:B------:R-:W-:Y:S01]  /*3bf0*/  IADD3 R3, P0, P1, R24, R27, R5 ;  /* 0x0000001b18037210 */ /* 0x000fe2000791e005 */
[----:B------:R-:W-:Y:S02]  /*3c00*/  BSSY.RECONVERGENT B1, `(.L_x_278) ;  /* 0x0000012000017945 */ /* 0x000fe40003800200 */
[----:B------:R-:W-:Y:S01]  /*3c10*/  R2UR UR6, R2 ;  /* 0x00000000020672ca */ /* 0x000fe200000e0000 */
[C---:B--2---:R-:W-:Y:S01]  /*3c20*/  IMAD.IADD R2, R0.reuse, 0x1, -R25 ;  /* 0x0000000100027824 */ /* 0x044fe200078e0a19 */
[----:B------:R-:W-:Y:S02]  /*3c30*/  IADD3.X R5, PT, PT, RZ, RZ, RZ, P0, P1 ;  /* 0x000000ffff057210 */ /* 0x000fe400007e24ff */
[----:B------:R-:W-:Y:S02]  /*3c40*/  IADD3 R4, P0, P1, R0, R4, R27 ;  /* 0x0000000400047210 */ /* 0x000fe4000791e01b */
[----:B------:R-:W-:-:S04]  /*3c50*/  IADD3 R3, P2, PT, R2, R3, RZ ;  /* 0x0000000302037210 */ /* 0x000fc80007f5e0ff */
[----:B------:R-:W-:Y:S02]  /*3c60*/  LEA.HI.X.SX32 R2, R2, R5, 0x1, P2 ;  /* 0x0000000502027211 */ /* 0x000fe400010f0eff */
[----:B------:R-:W-:Y:S02]  /*3c70*/  IADD3.X R5, PT, PT, RZ, RZ, RZ, P0, P1 ;  /* 0x000000ffff057210 */ /* 0x000fe400007e24ff */
[----:B------:R-:W-:Y:S02]  /*3c80*/  ISETP.GE.AND P0, PT, R0, UR6, PT ;  /* 0x0000000600007c0c */ /* 0x000fe4000bf06270 */
[C---:B0-----:R-:W-:Y:S02]  /*3c90*/  LEA R12, P1, R4.reuse, UR4, 0x2 ;  /* 0x00000004040c7c11 */ /* 0x041fe4000f8210ff */
[----:B------:R-:W-:Y:S02]  /*3ca0*/  LEA R14, P2, R3, UR4, 0x2 ;  /* 0x00000004030e7c11 */ /* 0x000fe4000f8410ff */
[----:B------:R-:W-:-:S02]  /*3cb0*/  LEA.HI.X R13, R4, UR5, R5, 0x2, P1 ;  /* 0x00000005040d7c11 */ /* 0x000fc400088f1405 */
[----:B------:R-:W-:Y:S01]  /*3cc0*/  LEA.HI.X R15, R3, UR5, R2, 0x2, P2 ;  /* 0x00000005030f7c11 */ /* 0x000fe200090f1402 */
[----:B------:R-:W-:-:S04]  /*3cd0*/  VIADD R2, R0, 0x100 ;  /* 0x0000010000027836 */ /* 0x000fc80000000000 */
[----:B------:R-:W-:Y:S05]  /*3ce0*/  @P0 BRA `(.L_x_279) ;  /* 0x00000000000c0947 */ /* 0x000fea0003800000 */
[----:B------:R-:W-:-:S13]  /*3cf0*/  ISETP.GE.AND P0, PT, R0, R25, PT ;  /* 0x000000190000720c */ /* 0x000fda0003f06270 */
[----:B------:R0:W5:Y:S04]  /*3d00*/  @!P0 LDG.E R22, desc[UR10][R12.64] ;  /* 0x0000000a0c168981 */ /* 0x000168000c1e1900 */
[----:B------:R0:W5:Y:S02]  /*3d10*/  @P0 LDG.E R22, desc[UR10][R14.64] ;  /* 0x0000000a0e160981 */ /* 0x000164000c1e1900 */
.L_x_279:
[----:B------:R-:W-:Y:S05]  /*3d20*/  BSYNC.RECONVERGENT B1 ;  /* 0x0000000000017941 */ /* 0x000fea0003800200 */
.L_x_278:
[----:B------:R-:W-:Y:S01]  /*3d30*/  ISETP.GE.AND P0, PT, R2, UR6, PT ;  /* 0x0000000602007c0c */ /* 0x000fe2000bf06270 */
[----:B------:R-:W-:Y:S01]  /*3d40*/  VIADD R4, R0, 0x200 ;  /* 0x0000020000047836 */ /* 0x000fe20000000000 */
[----:B------:R-:W-:Y:S04]  /*3d50*/  BSSY.RECONVERGENT B1, `(.L_x_280) ;  /* 0x0000006000017945 */ /* 0x000fe80003800200 */
[----:B------:R-:W-:-:S07]  /*3d60*/  ISETP.GE.AND P1, PT, R4, UR6, PT ;  /* 0x0000000604007c0c */ /* 0x000fce000bf26270 */
[----:B------:R-:W-:Y:S06]  /*3d70*/  @P0 BRA `(.L_x_281) ;  /* 0x00000000000c0947 */ /* 0x000fec0003800000 */
[----:B------:R-:W-:-:S13]  /*3d80*/  ISETP.GE.AND P0, PT, R2, R25, PT ;  /* 0x000000190200720c */ /* 0x000fda0003f06270 */
[----:B------:R1:W5:Y:S04]  /*3d90*/  @P0 LDG.E R21, desc[UR10][R14.64+0x400] ;  /* 0x0004000a0e150981 */ /* 0x000368000c1e1900 */
[----:B------:R1:W5:Y:S02]  /*3da0*/  @!P0 LDG.E R21, desc[UR10][R12.64+0x400] ;  /* 0x0004000a0c158981 */ /* 0x000364000c1e1900 */
.L_x_281:
[----:B------:R-:W-:Y:S05]  /*3db0*/  BSYNC.RECONVERGENT B1 ;  /* 0x0000000000017941 */ /* 0x000fea0003800200 */
.L_x_280:
[----:B------:R-:W-:Y:S04]  /*3dc0*/  BSSY.RECONVERGENT B1, `(.L_x_282) ;  /* 0x0000005000017945 */ /* 0x000fe80003800200 */
[----:B------:R-:W-:Y:S05]  /*3dd0*/  @P1 BRA `(.L_x_283) ;  /* 0x00000000000c1947 */ /* 0x000fea0003800000 */
[----:B------:R-:W-:-:S13]  /*3de0*/  ISETP.GE.AND P0, PT, R4, R25, PT ;  /* 0x000000190400720c */ /* 0x000fda0003f06270 */
[----:B------:R2:W5:Y:S04]  /*3df0*/  @P0 LDG.E R20, desc[UR10][R14.64+0x800] ;  /* 0x0008000a0e140981 */ /* 0x000568000c1e1900 */
[----:B------:R2:W5:Y:S02]  /*3e00*/  @!P0 LDG.E R20, desc[UR10][R12.64+0x800] ;  /* 0x0008000a0c148981 */ /* 0x000564000c1e1900 */
.L_x_283:
[----:B------:R-:W-:Y:S05]  /*3e10*/  BSYNC.RECONVERGENT B1 ;  /* 0x0000000000017941 */ /* 0x000fea0003800200 */
.L_x_282:
[C---:B------:R-:W-:Y:S01]  /*3e20*/  VIADD R2, R0.reuse, 0x300 ;  /* 0x0000030000027836 */ /* 0x040fe20000000000 */
[----:B------:R-:W-:Y:S01]  /*3e30*/  LOP3.LUT R4, R0, 0x400, RZ, 0xfc, !PT ;  /* 0x0000040000047812 */ /* 0x000fe200078efcff */
[----:B------:R-:W-:Y:S03]  /*3e40*/  BSSY.RECONVERGENT B1, `(.L_x_284) ;  /* 0x0000007000017945 */ /* 0x000fe60003800200 */
[----:B------:R-:W-:Y:S02]  /*3e50*/  ISETP.GE.AND P0, PT, R2, UR6, PT ;  /* 0x0000000602007c0c */ /* 0x000fe4000bf06270 */
[----:B------:R-:W-:-:S11]  /*3e60*/  ISETP.GE.AND P1, PT, R4, UR6, PT ;  /* 0x0000000604007c0c */ /* 0x000fd6000bf26270 */
[----:B------:R-:W-:Y:S05]  /*3e70*/  @P0 BRA `(.L_x_285) ;  /* 0x00000000000c0947 */ /* 0x000fea0003800000 */
[----:B------:R-:W-:-:S13]  /*3e80*/  ISETP.GE.AND P0, PT, R2, R25, PT ;  /* 0x000000190200720c */ /* 0x000fda0003f06270 */
[----:B------:R3:W5:Y:S04]  /*3e90*/  @P0 LDG.E R19, desc[UR10][R14.64+0xc00] ;  /* 0x000c000a0e130981 */ /* 0x000768000c1e1900 */
[----:B------:R3:W5:Y:S02]  /*3ea0*/  @!P0 LDG.E R19, desc[UR10][R12.64+0xc00] ;  /* 0x000c000a0c138981 */ /* 0x000764000c1e1900 */
.L_x_285:
[----:B------:R-:W-:Y:S05]  /*3eb0*/  BSYNC.RECONVERGENT B1 ;  /* 0x0000000000017941 */ /* 0x000fea0003800200 */
.L_x_284:
[----:B------:R-:W-:Y:S04]  /*3ec0*/  BSSY.RECONVERGENT B1, `(.L_x_286) ;  /* 0x0000005000017945 */ /* 0x000fe80003800200 */
[----:B------:R-:W-:Y:S05]  /*3ed0*/  @P1 BRA `(.L_x_287) ;  /* 0x00000000000c1947 */ /* 0x000fea0003800000 */
[----:B------:R-:W-:-:S13]  /*3ee0*/  ISETP.GE.AND P0, PT, R4, R25, PT ;  /* 0x000000190400720c */ /* 0x000fda0003f06270 */
[----:B------:R4:W5:Y:S04]  /*3ef0*/  @P0 LDG.E R18, desc[UR10][R14.64+0x1000] ;  /* 0x0010000a0e120981 */ /* 0x000968000c1e1900 */
[----:B------:R4:W5:Y:S02]  /*3f00*/  @!P0 LDG.E R18, desc[UR10][R12.64+0x1000] ;  /* 0x0010000a0c128981 */ /* 0x000964000c1e1900 */
.L_x_287:
[----:B------:R-:W-:Y:S05]  /*3f10*/  BSYNC.RECONVERGENT B1 ;  /* 0x0000000000017941 */ /* 0x000fea0003800200 */
.L_x_286:
[C---:B------:R-:W-:Y:S01]  /*3f20*/  VIADD R2, R0.reuse, 0x500 ;  /* 0x0000050000027836 */ /* 0x040fe20000000000 */
[----:B------:R-:W-:Y:S01]  /*3f30*/  BSSY.RECONVERGENT B1, `(.L_x_288) ;  /* 0x0000008000017945 */ /* 0x000fe20003800200 */
[----:B------:R-:W-:-:S03]  /*3f40*/  VIADD R4, R0, 0x600 ;  /* 0x0000060000047836 */ /* 0x000fc60000000000 */
[----:B------:R-:W-:Y:S02]  /*3f50*/  ISETP.GE.AND P0, PT, R2, UR6, PT ;  /* 0x0000000602007c0c */ /* 0x000fe4000bf06270 */
[----:B------:R-:W-:-:S11]  /*3f60*/  ISETP.GE.AND P1, PT, R4, UR6, PT ;  /* 0x0000000604007c0c */ /* 0x000fd6000bf26270 */
[----:B------:R-:W-:Y:S05]  /*3f70*/  @P0 BRA `(.L_x_289) ;  /* 0x00000000000c0947 */ /* 0x000fea0003800000 */
[----:B------:R-:W-:-:S13]  /*3f80*/  ISETP.GE.AND P0, PT, R2, R25, PT ;  /* 0x000000190200720c */ /* 0x000fda0003f06270 */
[----:B------:R0:W5:Y:S04]  /*3f90*/  @P0 LDG.E R17, desc[UR10][R14.64+0x1400] ;  /* 0x0014000a0e110981 */ /* 0x000168000c1e1900 */
[----:B------:R0:W5:Y:S02]  /*3fa0*/  @!P0 LDG.E R17, desc[UR10][R12.64+0x1400] ;  /* 0x0014000a0c118981 */ /* 0x000164000c1e1900 */
.L_x_289:
[----:B------:R-:W-:Y:S05]  /*3fb0*/  BSYNC.RECONVERGENT B1 ;  /* 0x0000000000017941 */ /* 0x000fea0003800200 */
.L_x_288:
[----:B------:R-:W-:Y:S04]  /*3fc0*/  BSSY.RECONVERGENT B1, `(.L_x_290) ;  /* 0x0000005000017945 */ /* 0x000fe80003800200 */
[----:B------:R-:W-:Y:S05]  /*3fd0*/  @P1 BRA `(.L_x_291) ;  /* 0x00000000000c1947 */ /* 0x000fea0003800000 */
[----:B------:R-:W-:-:S13]  /*3fe0*/  ISETP.GE.AND P0, PT, R4, R25, PT ;  /* 0x000000190400720c */ /* 0x000fda0003f06270 */
[----:B------:R0:W5:Y:S04]  /*3ff0*/  @P0 LDG.E R16, desc[UR10][R14.64+0x1800] ;  /* 0x0018000a0e100981 */ /* 0x000168000c1e1900 */
[----:B------:R0:W5:Y:S02]  /*4000*/  @!P0 LDG.E R16, desc[UR10][R12.64+0x1800] ;  /* 0x0018000a0c108981 */ /* 0x000164000c1e1900 */
.L_x_291:
[----:B------:R-:W-:Y:S05]  /*4010*/  BSYNC.RECONVERGENT B1 ;  /* 0x0000000000017941 */ /* 0x000fea0003800200 */
.L_x_290:
        /* <DEDUP_REMOVED lines=9> */
.L_x_293:
[----:B------:R-:W-:Y:S05]  /*40b0*/  BSYNC.RECONVERGENT B1 ;  /* 0x0000000000017941 */ /* 0x000fea0003800200 */
.L_x_292:
[----:B------:R-:W-:Y:S04]  /*40c0*/  BSSY.RECONVERGENT B1, `(.L_x_294) ;  /* 0x0000005000017945 */ /* 0x000fe80003800200 */
[----:B------:R-:W-:Y:S05]  /*40d0*/  @P1 BRA `(.L_x_295) ;  /* 0x00000000000c1947 */ /* 0x000fea0003800000 */
[----:B------:R-:W-:-:S13]  /*40e0*/  ISETP.GE.AND P0, PT, R4, R25, PT ;  /* 0x000000190400720c */ /* 0x000fda0003f06270 */
[----:B------:R0:W5:Y:S04]  /*40f0*/  @P0 LDG.E R3, desc[UR10][R14.64+0x2000] ;  /* 0x0020000a0e030981 */ /* 0x000168000c1e1900 */
[----:B------:R0:W5:Y:S02]  /*4100*/  @!P0 LDG.E R3, desc[UR10][R12.64+0x2000] ;  /* 0x0020000a0c038981 */ /* 0x000164000c1e1900 */
.L_x_295:
[----:B------:R-:W-:Y:S05]  /*4110*/  BSYNC.RECONVERGENT B1 ;  /* 0x0000000000017941 */ /* 0x000fea0003800200 */
.L_x_294:
        /* <DEDUP_REMOVED lines=9> */
.L_x_297:
[----:B------:R-:W-:Y:S05]  /*41b0*/  BSYNC.RECONVERGENT B1 ;  /* 0x0000000000017941 */ /* 0x000fea0003800200 */
.L_x_296:
[----:B------:R-:W-:Y:S04]  /*41c0*/  BSSY.RECONVERGENT B1, `(.L_x_298) ;  /* 0x0000005000017945 */ /* 0x000fe80003800200 */
[----:B------:R-:W-:Y:S05]  /*41d0*/  @P1 BRA `(.L_x_299) ;  /* 0x00000000000c1947 */ /* 0x000fea0003800000 */
[----:B------:R-:W-:-:S13]  /*41e0*/  ISETP.GE.AND P0, PT, R6, R25, PT ;  /* 0x000000190600720c */ /* 0x000fda0003f06270 */
[----:B------:R0:W5:Y:S04]  /*41f0*/  @P0 LDG.E R5, desc[UR10][R14.64+0x2800] ;  /* 0x0028000a0e050981 */ /* 0x000168000c1e1900 */
[----:B------:R0:W5:Y:S02]  /*4200*/  @!P0 LDG.E R5, desc[UR10][R12.64+0x2800] ;  /* 0x0028000a0c058981 */ /* 0x000164000c1e1900 */
.L_x_299:
[----:B------:R-:W-:Y:S05]  /*4210*/  BSYNC.RECONVERGENT B1 ;  /* 0x0000000000017941 */ /* 0x000fea0003800200 */
.L_x_298:
        /* <DEDUP_REMOVED lines=9> */
.L_x_301:
[----:B------:R-:W-:Y:S05]  /*42b0*/  BSYNC.RECONVERGENT B1 ;  /* 0x0000000000017941 */ /* 0x000fea0003800200 */
.L_x_300:
[----:B------:R-:W-:Y:S04]  /*42c0*/  BSSY.RECONVERGENT B1, `(.L_x_302) ;  /* 0x0000005000017945 */ /* 0x000fe80003800200 */
[----:B------:R-:W-:Y:S05]  /*42d0*/  @P1 BRA `(.L_x_303) ;  /* 0x00000000000c1947 */ /* 0x000fea0003800000 */
[----:B------:R-:W-:-:S13]  /*42e0*/  ISETP.GE.AND P0, PT, R8, R25, PT ;  /* 0x000000190800720c */ /* 0x000fda0003f06270 */
[----:B------:R0:W5:Y:S04]  /*42f0*/  @P0 LDG.E R7, desc[UR10][R14.64+0x3000] ;  /* 0x0030000a0e070981 */ /* 0x000168000c1e1900 */
[----:B------:R0:W5:Y:S02]  /*4300*/  @!P0 LDG.E R7, desc[UR10][R12.64+0x3000] ;  /* 0x0030000a0c078981 */ /* 0x000164000c1e1900 */
.L_x_303:
[----:B------:R-:W-:Y:S05]  /*4310*/  BSYNC.RECONVERGENT B1 ;  /* 0x0000000000017941 */ /* 0x000fea0003800200 */
.L_x_302:
        /* <DEDUP_REMOVED lines=9> */
.L_x_305:
[----:B------:R-:W-:Y:S05]  /*43b0*/  BSYNC.RECONVERGENT B1 ;  /* 0x0000000000017941 */ /* 0x000fea0003800200 */
.L_x_304:
[----:B------:R-:W-:Y:S04]  /*43c0*/  BSSY.RECONVERGENT B1, `(.L_x_306) ;  /* 0x0000005000017945 */ /* 0x000fe80003800200 */
[----:B------:R-:W-:Y:S05]  /*43d0*/  @P1 BRA `(.L_x_307) ;  /* 0x00000000000c1947 */ /* 0x000fea0003800000 */
[----:B------:R-:W-:-:S13]  /*43e0*/  ISETP.GE.AND P0, PT, R10, R25, PT ;  /* 0x000000190a00720c */ /* 0x000fda0003f06270 */
[----:B------:R0:W5:Y:S04]  /*43f0*/  @P0 LDG.E R9, desc[UR10][R14.64+0x3800] ;  /* 0x0038000a0e090981 */ /* 0x000168000c1e1900 */
[----:B------:R0:W5:Y:S02]  /*4400*/  @!P0 LDG.E R9, desc[UR10][R12.64+0x3800] ;  /* 0x0038000a0c098981 */ /* 0x000164000c1e1900 */
.L_x_307:
[----:B------:R-:W-:Y:S05]  /*4410*/  BSYNC.RECONVERGENT B1 ;  /* 0x0000000000017941 */ /* 0x000fea0003800200 */
.L_x_306:
        /* <DEDUP_REMOVED lines=9> */
.L_x_309:
[----:B------:R-:W-:Y:S05]  /*44b0*/  BSYNC.RECONVERGENT B1 ;  /* 0x0000000000017941 */ /* 0x000fea0003800200 */
.L_x_308:
[----:B------:R-:W-:Y:S05]  /*44c0*/  @P1 BRA `(.L_x_310) ;  /* 0x0000001000201947 */ /* 0x000fea0003800000 */
[----:B------:R-:W-:-:S13]  /*44d0*/  ISETP.GE.AND P0, PT, R24, R25, PT ;  /* 0x000000191800720c */ /* 0x000fda0003f06270 */
[----:B------:R0:W5:Y:S04]  /*44e0*/  @P0 LDG.E R11, desc[UR10][R14.64+0x4000] ;  /* 0x0040000a0e0b0981 */ /* 0x000168000c1e1900 */
[----:B------:R0:W5:Y:S01]  /*44f0*/  @!P0 LDG.E R11, desc[UR10][R12.64+0x4000] ;  /* 0x0040000a0c0b8981 */ /* 0x000162000c1e1900 */
[----:B------:R-:W-:Y:S05]  /*4500*/  BRA `(.L_x_310) ;  /* 0x0000001000107947 */ /* 0x000fea0003800000 */
.L_x_277:
[----:B------:R-:W-:Y:S01]  /*4510*/  IMAD.IADD R12, R25, 0x1, R23 ;  /* 0x00000001190c7824 */ /* 0x000fe200078e0217 */
[----:B------:R-:W-:Y:S01]  /*4520*/  IADD3 R24, P2, P3, R24, R27, R5 ;  /* 0x0000001b18187210 */ /* 0x000fe20007b5e005 */
[----:B--2---:R-:W-:Y:S01]  /*4530*/  VIADD R26, R0, 0x100 ;  /* 0x00000100001a7836 */ /* 0x004fe20000000000 */
[----:B------:R-:W-:Y:S02]  /*4540*/  IADD3 R27, P0, PT, R27, R4, RZ ;  /* 0x000000041b1b7210 */ /* 0x000fe40007f1e0ff */
[----:B------:R-:W-:-:S13]  /*4550*/  R2UR UR6, R12 ;  /* 0x000000000c0672ca */ /* 0x000fda00000e0000 */
[----:B------:R-:W-:-:S13]  /*4560*/  ISETP.GE.AND P4, PT, R26, UR6, PT ;  /* 0x000000061a007c0c */ /* 0x000fda000bf86270 */
[C---:B------:R-:W-:Y:S01]  /*4570*/  @!P4 IMAD.IADD R12, R26.reuse, 0x1, -R25 ;  /* 0x000000011a0cc824 */ /* 0x040fe200078e0a19 */
[----:B------:R-:W-:-:S04]  /*4580*/  @!P4 ISETP.GE.AND P5, PT, R26, R25, PT ;  /* 0x000000191a00c20c */ /* 0x000fc80003fa6270 */
[----:B------:R-:W-:Y:S02]  /*4590*/  @!P4 SEL R26, R26, R12, !P5 ;  /* 0x0000000c1a1ac207 */ /* 0x000fe40006800000 */
[----:B------:R-:W-:Y:S02]  /*45a0*/  @!P4 SEL R13, R27, R24, !P5 ;  /* 0x000000181b0dc207 */ /* 0x000fe40006800000 */
[----:B------:R-:W-:Y:S02]  /*45b0*/  @!P4 SHF.R.S32.HI R14, RZ, 0x1f, R12 ;  /* 0x0000001fff0ec819 */ /* 0x000fe4000001140c */
[----:B------:R-:W-:Y:S01]  /*45c0*/  @!P4 IADD3 R26, P1, PT, R26, R13, RZ ;  /* 0x0000000d1a1ac210 */ /* 0x000fe20007f3e0ff */
[----:B------:R-:W-:Y:S01]  /*45d0*/  IMAD.X R13, RZ, RZ, RZ, P0 ;  /* 0x000000ffff0d7224 */ /* 0x000fe200000e06ff */
[----:B------:R-:W-:Y:S02]  /*45e0*/  IADD3.X R12, PT, PT, RZ, RZ, RZ, P2, P3 ;  /* 0x000000ffff0c7210 */ /* 0x000fe400017e64ff */
[----:B------:R-:W-:-:S02]  /*45f0*/  @!P4 SEL R14, R14, RZ, P5 ;  /* 0x000000ff0e0ec207 */ /* 0x000fc40002800000 */
[----:B------:R-:W-:-:S05]  /*4600*/  @!P4 SEL R15, R13, R12, !P5 ;  /* 0x0000000c0d0fc207 */ /* 0x000fca0006800000 */
[----:B------:R-:W-:Y:S02]  /*4610*/  @!P4 IMAD.X R28, R14, 0x1, R15, P1 ;  /* 0x000000010e1cc824 */ /* 0x000fe400008e060f */
[----:B------:R-:W0:Y:S02]  /*4620*/  @!P4 LDC.64 R14, c[0x0][0x3a0] ;  /* 0x0000e800ff0ecb82 */ /* 0x000e240000000a00 */
[----:B0-----:R-:W-:-:S04]  /*4630*/  @!P4 LEA R14, P0, R26, R14, 0x2 ;  /* 0x0000000e1a0ec211 */ /* 0x001fc800078010ff */
[----:B------:R-:W-:Y:S01]  /*4640*/  @!P4 LEA.HI.X R15, R26, R15, R28, 0x2, P0 ;  /* 0x0000000f1a0fc211 */ /* 0x000fe200000f141c */
[----:B------:R-:W-:-:S04]  /*4650*/  VIADD R28, R0, 0x200 ;  /* 0x00000200001c7836 */ /* 0x000fc80000000000 */
[----:B------:R0:W5:Y:S01]  /*4660*/  @!P4 LDG.E R21, desc[UR10][R14.64] ;  /* 0x0000000a0e15c981 */ /* 0x000162000c1e1900 */
[----:B------:R-:W-:-:S13]  /*4670*/  ISETP.GE.AND P1, PT, R28, UR6, PT ;  /* 0x000000061c007c0c */ /* 0x000fda000bf26270 */
[----:B0-----:R-:W0:Y:S01]  /*4680*/  @!P1 LDC.64 R14, c[0x0][0x3a0] ;  /* 0x0000e800ff0e9b82 */ /* 0x001e220000000a00 */
[C---:B------:R-:W-:Y:S01]  /*4690*/  @!P1 IMAD.IADD R26, R28.reuse, 0x1, -R25 ;  /* 0x000000011c1a9824 */ /* 0x040fe200078e0a19 */
[----:B------:R-:W-:-:S04]  /*46a0*/  @!P1 ISETP.GE.AND P2, PT, R28, R25, PT ;  /* 0x000000191c00920c */ /* 0x000fc80003f46270 */
[----:B------:R-:W-:Y:S02]  /*46b0*/  @!P1 SEL R29, R28, R26, !P2 ;  /* 0x0000001a1c1d9207 */ /* 0x000fe40005000000 */
[----:B------:R-:W-:Y:S02]  /*46c0*/  @!P1 SHF.R.S32.HI R28, RZ, 0x1f, R26 ;  /* 0x0000001fff1c9819 */ /* 0x000fe4000001141a */
[----:B------:R-:W-:Y:S02]  /*46d0*/  @!P1 SEL R26, R27, R24, !P2 ;  /* 0x000000181b1a9207 */ /* 0x000fe40005000000 */
[----:B------:R-:W-:Y:S02]  /*46e0*/  @!P1 SEL R28, R28, RZ, P2 ;  /* 0x000000ff1c1c9207 */ /* 0x000fe40001000000 */
[----:B------:R-:W-:Y:S02]  /*46f0*/  @!P1 IADD3 R26, P0, PT, R29, R26, RZ ;  /* 0x0000001a1d1a9210 */ /* 0x000fe40007f1e0ff */
[----:B------:R-:W-:-:S05]  /*4700*/  @!P1 SEL R29, R13, R12, !P2 ;  /* 0x0000000c0d1d9207 */ /* 0x000fca0005000000 */
[----:B------:R-:W-:Y:S01]  /*4710*/  @!P1 IMAD.X R28, R28, 0x1, R29, P0 ;  /* 0x000000011c1c9824 */ /* 0x000fe200000e061d */
        /* <DEDUP_REMOVED lines=16> */
[----:B------:R-:W-:Y:S02]  /*4820*/  @!P1 LEA.HI.X R15, R26, R15, R28, 0x2, P0 ;  /* 0x0000000f1a0f9211 */ /* 0x000fe400000f141c */
[----:B------:R-:W-:-:S03]  /*4830*/  LOP3.LUT R28, R0, 0x400, RZ, 0xfc, !PT ;  /* 0x00000400001c7812 */ /* 0x000fc600078efcff */
        /* <DEDUP_REMOVED lines=175> */
[----:B------:R-:W-:-:S02]  /*5330*/  @!P1 SEL R29, R13, R12, !P2 ;  /* 0x0000000c0d1d9207 */ /* 0x000fc40005000000 */
[----:B------:R-:W-:-:S03]  /*5340*/  ISETP.GE.AND P2, PT, R0, UR6, PT ;  /* 0x0000000600007c0c */ /* 0x000fc6000bf46270 */
[----:B------:R-:W-:Y:S01]  /*5350*/  @!P1 IMAD.X R28, R28, 0x1, R29, P0 ;  /* 0x000000011c1c9824 */ /* 0x000fe200000e061d */
[----:B0-----:R-:W-:-:S04]  /*5360*/  @!P1 LEA R14, P0, R26, R14, 0x2 ;  /* 0x0000000e1a0e9211 */ /* 0x001fc800078010ff */
[----:B------:R-:W-:-:S05]  /*5370*/  @!P1 LEA.HI.X R15, R26, R15, R28, 0x2, P0 ;  /* 0x0000000f1a0f9211 */ /* 0x000fca00000f141c */
[----:B------:R0:W5:Y:S01]  /*5380*/  @!P1 LDG.E R10, desc[UR10][R14.64] ;  /* 0x0000000a0e0a9981 */ /* 0x000162000c1e1900 */
[C---:B------:R-:W-:Y:S01]  /*5390*/  @!P2 IMAD.IADD R29, R0.reuse, 0x1, -R25 ;  /* 0x00000001001da824 */ /* 0x040fe200078e0a19 */
[----:B------:R-:W-:-:S04]  /*53a0*/  @!P2 ISETP.GE.AND P0, PT, R0, R25, PT ;  /* 0x000000190000a20c */ /* 0x000fc80003f06270 */
[----:B------:R-:W-:Y:S02]  /*53b0*/  @!P2 SHF.R.S32.HI R28, RZ, 0x1f, R29 ;  /* 0x0000001fff1ca819 */ /* 0x000fe4000001141d */
[----:B------:R-:W-:Y:S01]  /*53c0*/  @!P2 SEL R26, R0, R29, !P0 ;  /* 0x0000001d001aa207 */ /* 0x000fe20004000000 */
[----:B0-----:R-:W0:Y:S01]  /*53d0*/  @!P2 LDC.64 R14, c[0x0][0x3a0] ;  /* 0x0000e800ff0eab82 */ /* 0x001e220000000a00 */
        /* <DEDUP_REMOVED lines=11> */
[----:B------:R-:W-:-:S04]  /*5490*/  @!P1 ISETP.GE.AND P2, PT, R26, R25, PT ;  /* 0x000000191a00920c */ /* 0x000fc80003f46270 */
[----:B------:R-:W-:Y:S01]  /*54a0*/  @!P1 SEL R12, R13, R12, !P2 ;  /* 0x0000000c0d0c9207 */ /* 0x000fe20005000000 */
[----:B------:R-:W-:Y:S01]  /*54b0*/  @!P1 IMAD.IADD R13, R26, 0x1, -R25 ;  /* 0x000000011a0d9824 */ /* 0x000fe200078e0a19 */
[----:B------:R-:W-:-:S04]  /*54c0*/  @!P1 SEL R24, R27, R24, !P2 ;  /* 0x000000181b189207 */ /* 0x000fc80005000000 */
[----:B------:R-:W-:Y:S02]  /*54d0*/  @!P1 SEL R27, R26, R13, !P2 ;  /* 0x0000000d1a1b9207 */ /* 0x000fe40005000000 */
[----:B------:R-:W-:Y:S02]  /*54e0*/  @!P1 SHF.R.S32.HI R13, RZ, 0x1f, R13 ;  /* 0x0000001fff0d9819 */ /* 0x000fe4000001140d */
[----:B------:R-:W-:Y:S02]  /*54f0*/  @!P1 IADD3 R24, P0, PT, R27, R24, RZ ;  /* 0x000000181b189210 */ /* 0x000fe40007f1e0ff */
[----:B------:R-:W-:-:S05]  /*5500*/  @!P1 SEL R13, R13, RZ, P2 ;  /* 0x000000ff0d0d9207 */ /* 0x000fca0001000000 */
[----:B------:R-:W-:Y:S01]  /*5510*/  @!P1 IMAD.X R12, R13, 0x1, R12, P0 ;  /* 0x000000010d0c9824 */ /* 0x000fe200000e060c */
[----:B0-----:R-:W-:-:S04]  /*5520*/  @!P1 LEA R14, P0, R24, R14, 0x2 ;  /* 0x0000000e180e9211 */ /* 0x001fc800078010ff */
[----:B------:R-:W-:-:S05]  /*5530*/  @!P1 LEA.HI.X R15, R24, R15, R12, 0x2, P0 ;  /* 0x0000000f180f9211 */ /* 0x000fca00000f140c */
[----:B------:R0:W5:Y:S04]  /*5540*/  @!P1 LDG.E R11, desc[UR10][R14.64] ;  /* 0x0000000a0e0b9981 */ /* 0x000168000c1e1900 */
.L_x_310:
[----:B------:R-:W-:Y:S05]  /*5550*/  BSYNC.RECONVERGENT B0 ;  /* 0x0000000000007941 */ /* 0x000fea0003800200 */
.L_x_276:
[----:B------:R-:W1:Y:S01]  /*5560*/  S2UR UR5, SR_CgaCtaId ;  /* 0x00000000000579c3 */ /* 0x000e620000008800 */
[----:B------:R-:W-:Y:S02]  /*5570*/  UMOV UR4, 0x400 ;  /* 0x0000040000047882 */ /* 0x000fe40000000000 */
[----:B-1----:R-:W-:-:S06]  /*5580*/  ULEA UR4, UR5, UR4, 0x18 ;  /* 0x0000000405047291 */ /* 0x002fcc000f8ec0ff */
[----:B0-234-:R-:W-:-:S05]  /*5590*/  LEA R13, R0, UR4, 0x2 ;  /* 0x00000004000d7c11 */ /* 0x01dfca000f8e10ff */
        /* <DEDUP_REMOVED lines=19> */
[----:B------:R-:W-:-:S05]  /*56d0*/  IMAD R2, R0, 0x11, RZ ;  /* 0x0000001100027824 */ /* 0x000fca00078e02ff */
[----:B------:R-:W-:Y:S02]  /*56e0*/  VIMNMX R2, PT, PT, R2, UR6, PT ;  /* 0x0000000602027c48 */ /* 0x000fe4000bfe0100 */
        /* <DEDUP_REMOVED lines=8> */
[----:B------:R-:W-:Y:S05]  /*5770*/  @P0 BRA `(.L_x_312) ;  /* 0x00000000004c0947 */ /* 0x000fea0003800000 */
[----:B------:R-:W-:-:S07]  /*5780*/  IMAD.IADD R7, R25, 0x1, R2 ;  /* 0x0000000119077824 */ /* 0x000fce00078e0202 */
.L_x_313:
        /* <DEDUP_REMOVED lines=18> */
.L_x_312:
[----:B------:R-:W-:Y:S05]  /*58b0*/  BSYNC.RECONVERGENT B0 ;  /* 0x0000000000007941 */ /* 0x000fea0003800200 */
.L_x_311:
[----:B------:R-:W-:Y:S01]  /*58c0*/  IADD3 R7, PT, PT, R25, R2, -R6 ;  /* 0x0000000219077210 */ /* 0x000fe20007ffe806 */
[----:B------:R-:W-:Y:S01]  /*58d0*/  BSSY.RECONVERGENT B0, `(.L_x_314) ;  /* 0x0000010000007945 */ /* 0x000fe20003800200 */
[----:B------:R-:W-:Y:S02]  /*58e0*/  LEA R11, R6, UR4, 0x2 ;  /* 0x00000004060b7c11 */ /* 0x000fe4000f8e10ff */
[C---:B------:R-:W-:Y:S02]  /*58f0*/  LEA R10, R7.reuse, UR4, 0x2 ;  /* 0x00000004070a7c11 */ /* 0x040fe4000f8e10ff */
[----:B------:R-:W-:Y:S01]  /*5900*/  ISETP.GE.AND P1, PT, R7, UR6, PT ;  /* 0x0000000607007c0c */ /* 0x000fe2000bf26270 */
[----:B------:R0:W1:Y:S01]  /*5910*/  LDS R2, [R11] ;  /* 0x000000000b027984 */ /* 0x0000620000000800 */
[----:B------:R-:W-:-:S03]  /*5920*/  PLOP3.LUT P0, PT, PT, PT, PT, 0x8, 0x80 ;  /* 0x000000000080781c */ /* 0x000fc60003f0e170 */
[----:B------:R0:W2:Y:S08]  /*5930*/  LDS R3, [R10] ;  /* 0x000000000a037984 */ /* 0x0000b00000000800 */
        /* <DEDUP_REMOVED lines=9> */
.L_x_315:
[----:B------:R-:W-:Y:S05]  /*59d0*/  BSYNC.RECONVERGENT B0 ;  /* 0x0000000000007941 */ /* 0x000fea0003800200 */
.L_x_314:
[----:B------:R-:W-:Y:S01]  /*59e0*/  VIADD R5, R7, 0x1 ;  /* 0x0000000107057836 */ /* 0x000fe20000000000 */
[----:B------:R-:W-:Y:S01]  /*59f0*/  BSSY.RECONVERGENT B0, `(.L_x_316) ;  /* 0x0000014000007945 */ /* 0x000fe20003800200 */
[----:B------:R-:W-:Y:S01]  /*5a00*/  @!P0 IMAD.MOV R5, RZ, RZ, R7 ;  /* 0x000000ffff058224 */ /* 0x000fe200078e0207 */
[----:B-12---:R-:W-:Y:S01]  /*5a10*/  SEL R4, R3, R2, P0 ;  /* 0x0000000203047207 */ /* 0x006fe20000000000 */
[----:B------:R-:W-:Y:S01]  /*5a20*/  VIADD R16, R6, 0x1 ;  /* 0x0000000106107836 */ /* 0x000fe20000000000 */
[----:B------:R0:W1:Y:S01]  /*5a30*/  @P0 LDS R3, [R10+0x4] ;  /* 0x000004000a030984 */ /* 0x0000620000000800 */
[----:B------:R-:W-:Y:S01]  /*5a40*/  @P0 IMAD.MOV R16, RZ, RZ, R6 ;  /* 0x000000ffff100224 */ /* 0x000fe200078e0206 */
[C---:B------:R-:W-:Y:S01]  /*5a50*/  ISETP.GE.AND P1, PT, R5.reuse, UR6, PT ;  /* 0x0000000605007c0c */ /* 0x040fe2000bf26270 */
        /* <DEDUP_REMOVED lines=13> */
.L_x_317:
[----:B------:R-:W-:Y:S05]  /*5b30*/  BSYNC.RECONVERGENT B0 ;  /* 0x0000000000007941 */ /* 0x000fea0003800200 */
.L_x_316:
[----:B------:R-:W-:Y:S01]  /*5b40*/  @!P0 IMAD.MOV R6, RZ, RZ, R5 ;  /* 0x000000ffff068224 */ /* 0x000fe200078e0205 */
[----:B------:R-:W-:Y:S01]  /*5b50*/  BSSY.RECONVERGENT B0, `(.L_x_318) ;  /* 0x0000014000007945 */ /* 0x000fe20003800200 */
[----:B------:R-:W-:Y:S01]  /*5b60*/  @P0 IMAD.MOV R8, RZ, RZ, R16 ;  /* 0x000000ffff080224 */ /* 0x000fe200078e0210 */
[----:B-12---:R-:W-:Y:S01]  /*5b70*/  SEL R5, R3, R2, P0 ;  /* 0x0000000203057207 */ /* 0x006fe20000000000 */
[C---:B------:R-:W-:Y:S01]  /*5b80*/  VIADD R7, R6.reuse, 0x1 ;  /* 0x0000000106077836 */ /* 0x040fe20000000000 */
[----:B------:R-:W-:Y:S01]  /*5b90*/  ISETP.GE.AND P1, PT, R6, UR6, PT ;  /* 0x0000000606007c0c */ /* 0x000fe2000bf26270 */
        /* <DEDUP_REMOVED lines=15> */
.L_x_319:
[----:B------:R-:W-:Y:S05]  /*5c90*/  BSYNC.RECONVERGENT B0 ;  /* 0x0000000000007941 */ /* 0x000fea0003800200 */
.L_x_318:
[----:B------:R-:W-:Y:S01]  /*5ca0*/  @!P0 IMAD.MOV R7, RZ, RZ, R6 ;  /* 0x000000ffff078224 */ /* 0x000fe200078e0206 */
[----:B------:R-:W-:Y:S01]  /*5cb0*/  BSSY.RECONVERGENT B0, `(.L_x_320) ;  /* 0x0000014000007945 */ /* 0x000fe20003800200 */
[----:B------:R-:W-:Y:S01]  /*5cc0*/  @P0 IMAD.MOV R14, RZ, RZ, R8 ;  /* 0x000000ffff0e0224 */ /* 0x000fe200078e0208 */
[----:B-12---:R-:W-:Y:S01]  /*5cd0*/  SEL R6, R3, R2, P0 ;  /* 0x0000000203067207 */ /* 0x006fe20000000000 */
[C---:B------:R-:W-:Y:S01]  /*5ce0*/  VIADD R8, R7.reuse, 0x1 ;  /* 0x0000000107087836 */ /* 0x040fe20000000000 */
[C---:B------:R-:W-:Y:S01]  /*5cf0*/  ISETP.GE.AND P1, PT, R7.reuse, UR6, PT ;  /* 0x0000000607007c0c */ /* 0x040fe2000bf26270 */
[C---:B------:R-:W-:Y:S01]  /*5d00*/  VIADD R16, R14.reuse, 0x1 ;  /* 0x000000010e107836 */ /* 0x040fe20000000000 */
[----:B0-----:R-:W-:Y:S02]  /*5d10*/  @!P0 LEA R9, R14, UR4, 0x2 ;  /* 0x000000040e098c11 */ /* 0x001fe4000f8e10ff */
        /* <DEDUP_REMOVED lines=13> */
.L_x_321:
[----:B------:R-:W-:Y:S05]  /*5df0*/  BSYNC.RECONVERGENT B0 ;  /* 0x0000000000007941 */ /* 0x000fea0003800200 */
.L_x_320:
[----:B------:R-:W-:Y:S01]  /*5e00*/  @!P0 IMAD.MOV R8, RZ, RZ, R7 ;  /* 0x000000ffff088224 */ /* 0x000fe200078e0207 */
[----:B------:R-:W-:Y:S01]  /*5e10*/  BSSY.RECONVERGENT B0, `(.L_x_322) ;  /* 0x0000014000007945 */ /* 0x000fe20003800200 */
[----:B------:R-:W-:Y:S01]  /*5e20*/  @P0 IMAD.MOV R16, RZ, RZ, R14 ;  /* 0x000000ffff100224 */ /* 0x000fe200078e020e */
[----:B-12---:R-:W-:Y:S01]  /*5e30*/  SEL R7, R3, R2, P0 ;  /* 0x0000000203077207 */ /* 0x006fe20000000000 */
[C---:B0-----:R-:W-:Y:S01]  /*5e40*/  VIADD R9, R8.reuse, 0x1 ;  /* 0x0000000108097836 */ /* 0x041fe20000000000 */
        /* <DEDUP_REMOVED lines=16> */
.L_x_323:
[----:B------:R-:W-:Y:S05]  /*5f50*/  BSYNC.RECONVERGENT B0 ;  /* 0x0000000000007941 */ /* 0x000fea0003800200 */
.L_x_322:
[----:B------:R-:W-:Y:S01]  /*5f60*/  @!P0 IMAD.MOV R9, RZ, RZ, R8 ;  /* 0x000000ffff098224 */ /* 0x000fe200078e0208 */
[----:B------:R-:W-:Y:S01]  /*5f70*/  BSSY.RECONVERGENT B0, `(.L_x_324) ;  /* 0x0000014000007945 */ /* 0x000fe20003800200 */
[----:B------:R-:W-:Y:S01]  /*5f80*/  @P0 IMAD.MOV R20, RZ, RZ, R16 ;  /* 0x000000ffff140224 */ /* 0x000fe200078e0210 */
[----:B-12---:R-:W-:Y:S01]  /*5f90*/  SEL R8, R3, R2, P0 ;  /* 0x0000000203087207 */ /* 0x006fe20000000000 */
[C---:B0-----:R-:W-:Y:S01]  /*5fa0*/  VIADD R10, R9.reuse, 0x1 ;  /* 0x00000001090a7836 */ /* 0x041fe20000000000 */
[C---:B------:R-:W-:Y:S01]  /*5fb0*/  ISETP.GE.AND P1, PT, R9.reuse, UR6, PT ;  /* 0x0000000609007c0c */ /* 0x040fe2000bf26270 */
        /* <DEDUP_REMOVED lines=15> */
.L_x_325:
[----:B------:R-:W-:Y:S05]  /*60b0*/  BSYNC.RECONVERGENT B0 ;  /* 0x0000000000007941 */ /* 0x000fea0003800200 */
.L_x_324:
        /* <DEDUP_REMOVED lines=21> */
.L_x_327:
[----:B------:R-:W-:Y:S05]  /*6210*/  BSYNC.RECONVERGENT B0 ;  /* 0x0000000000007941 */ /* 0x000fea0003800200 */
.L_x_326:
        /* <DEDUP_REMOVED lines=21> */
.L_x_329:
[----:B------:R-:W-:Y:S05]  /*6370*/  BSYNC.RECONVERGENT B0 ;  /* 0x0000000000007941 */ /* 0x000fea0003800200 */
.L_x_328:
[----:B------:R-:W-:Y:S01]  /*6380*/  @!P0 IMAD.MOV R18, RZ, RZ, R11 ;  /* 0x000000ffff128224 */ /* 0x000fe200078e020b */
[----:B------:R-:W-:Y:S01]  /*6390*/  BSSY.RECONVERGENT B0, `(.L_x_330) ;  /* 0x0000014000007945 */ /* 0x000fe20003800200 */
[----:B------:R-:W-:Y:S01]  /*63a0*/  @P0 IMAD.MOV R20, RZ, RZ, R22 ;  /* 0x000000ffff140224 */ /* 0x000fe200078e0216 */
[----:B-12---:R-:W-:Y:S01]  /*63b0*/  SEL R11, R3, R2, P0 ;  /* 0x00000002030b7207 */ /* 0x006fe20000000000 */
[C---:B------:R-:W-:Y:S01]  /*63c0*/  VIADD R19, R18.reuse, 0x1 ;  /* 0x0000000112137836 */ /* 0x040fe20000000000 */
[----:B------:R-:W-:Y:S01]  /*63d0*/  ISETP.GE.AND P1, PT, R18, UR6, PT ;  /* 0x0000000612007c0c */ /* 0x000fe2000bf26270 */
        /* <DEDUP_REMOVED lines=15> */
.L_x_331:
[----:B------:R-:W-:Y:S05]  /*64d0*/  BSYNC.RECONVERGENT B0 ;  /* 0x0000000000007941 */ /* 0x000fea0003800200 */
.L_x_330:
[----:B------:R-:W-:Y:S01]  /*64e0*/  @!P0 IMAD.MOV R19, RZ, RZ, R18 ;  /* 0x000000ffff138224 */ /* 0x000fe200078e0212 */
[----:B------:R-:W-:Y:S01]  /*64f0*/  BSSY.RECONVERGENT B0, `(.L_x_332) ;  /* 0x0000013000007945 */ /* 0x000fe20003800200 */
[----:B------:R-:W-:Y:S01]  /*6500*/  @P0 IMAD.MOV R24, RZ, RZ, R20 ;  /* 0x000000ffff180224 */ /* 0x000fe200078e0214 */
[----:B-12---:R-:W-:Y:S02]  /*6510*/  SEL R18, R3, R2, P0 ;  /* 0x0000000203127207 */ /* 0x006fe40000000000 */
        /* <DEDUP_REMOVED lines=16> */
.L_x_333:
[----:B------:R-:W-:Y:S05]  /*6620*/  BSYNC.RECONVERGENT B0 ;  /* 0x0000000000007941 */ /* 0x000fea0003800200 */
.L_x_332:
[----:B------:R-:W-:Y:S01]  /*6630*/  VIADD R22, R19, 0x1 ;  /* 0x0000000113167836 */ /* 0x000fe20000000000 */
[----:B------:R-:W-:Y:S01]  /*6640*/  BSSY.RECONVERGENT B0, `(.L_x_334) ;  /* 0x0000013000007945 */ /* 0x000fe20003800200 */
[----:B------:R-:W-:Y:S01]  /*6650*/  @!P0 IMAD.MOV R22, RZ, RZ, R19 ;  /* 0x000000ffff168224 */ /* 0x000fe200078e0213 */
[----:B-12---:R-:W-:Y:S01]  /*6660*/  SEL R19, R3, R2, P0 ;  /* 0x0000000203137207 */ /* 0x006fe20000000000 */
[----:B------:R-:W-:-:S03]  /*6670*/  @P0 IMAD.MOV R20, RZ, RZ, R24 ;  /* 0x000000ffff140224 */ /* 0x000fc600078e0218 */
[----:B------:R-:W-:Y:S02]  /*6680*/  ISETP.GE.AND P1, PT, R22, UR6, PT ;  /* 0x0000000616007c0c */ /* 0x000fe4000bf26270 */
        /* <DEDUP_REMOVED lines=14> */
.L_x_335:
[----:B------:R-:W-:Y:S05]  /*6770*/  BSYNC.RECONVERGENT B0 ;  /* 0x0000000000007941 */ /* 0x000fea0003800200 */
.L_x_334:
[----:B------:R-:W-:Y:S01]  /*6780*/  VIADD R21, R22, 0x1 ;  /* 0x0000000116157836 */ /* 0x000fe20000000000 */
[----:B------:R-:W-:Y:S01]  /*6790*/  BSSY.RECONVERGENT B0, `(.L_x_336) ;  /* 0x0000014000007945 */ /* 0x000fe20003800200 */
[----:B------:R-:W-:Y:S02]  /*67a0*/  @!P0 IMAD.MOV R21, RZ, RZ, R22 ;  /* 0x000000ffff158224 */ /* 0x000fe400078e0216 */
[----:B------:R-:W-:Y:S02]  /*67b0*/  VIADD R24, R20, 0x1 ;  /* 0x0000000114187836 */ /* 0x000fe40000000000 */
[----:B------:R-:W-:Y:S01]  /*67c0*/  @P0 IMAD.MOV R24, RZ, RZ, R20 ;  /* 0x000000ffff180224 */ /* 0x000fe200078e0214 */
[C---:B------:R-:W-:Y:S02]  /*67d0*/  ISETP.GE.AND P1, PT, R21.reuse, UR6, PT ;  /* 0x0000000615007c0c */ /* 0x040fe4000bf26270 */
[----:B0-----:R-:W-:Y:S02]  /*67e0*/  @P0 LEA R15, R21, UR4, 0x2 ;  /* 0x00000004150f0c11 */ /* 0x001fe4000f8e10ff */
        /* <DEDUP_REMOVED lines=14> */
.L_x_337:
[----:B------:R-:W-:Y:S05]  /*68d0*/  BSYNC.RECONVERGENT B0 ;  /* 0x0000000000007941 */ /* 0x000fea0003800200 */
.L_x_336:
[----:B------:R-:W-:Y:S01]  /*68e0*/  VIADD R26, R21, 0x1 ;  /* 0x00000001151a7836 */ /* 0x000fe20000000000 */
[----:B------:R-:W-:Y:S01]  /*68f0*/  BSSY.RECONVERGENT B0, `(.L_x_338) ;  /* 0x0000014000007945 */ /* 0x000fe20003800200 */
[----:B------:R-:W-:Y:S01]  /*6900*/  @!P0 IMAD.MOV R26, RZ, RZ, R21 ;  /* 0x000000ffff1a8224 */ /* 0x000fe200078e0215 */
[----:B-12---:R-:W-:Y:S01]  /*6910*/  SEL R21, R3, R2, P0 ;  /* 0x0000000203157207 */ /* 0x006fe20000000000 */
[----:B------:R-:W-:Y:S02]  /*6920*/  VIADD R22, R24, 0x1 ;  /* 0x0000000118167836 */ /* 0x000fe40000000000 */
[----:B------:R-:W-:Y:S01]  /*6930*/  @P0 IMAD.MOV R22, RZ, RZ, R24 ;  /* 0x000000ffff160224 */ /* 0x000fe200078e0218 */
[C---:B------:R-:W-:Y:S02]  /*6940*/  ISETP.GE.AND P1, PT, R26.reuse, UR6, PT ;  /* 0x000000061a007c0c */ /* 0x040fe4000bf26270 */
        /* <DEDUP_REMOVED lines=14> */
.L_x_339:
[----:B------:R-:W-:Y:S05]  /*6a30*/  BSYNC.RECONVERGENT B0 ;  /* 0x0000000000007941 */ /* 0x000fea0003800200 */
.L_x_338:
        /* <DEDUP_REMOVED lines=21> */
.L_x_341:
[----:B------:R-:W-:Y:S05]  /*6b90*/  BSYNC.RECONVERGENT B0 ;  /* 0x0000000000007941 */ /* 0x000fea0003800200 */
.L_x_340:
        /* <DEDUP_REMOVED lines=21> */
.L_x_343:
[----:B------:R-:W-:Y:S05]  /*6cf0*/  BSYNC.RECONVERGENT B0 ;  /* 0x0000000000007941 */ /* 0x000fea0003800200 */
.L_x_342:
        /* <DEDUP_REMOVED lines=21> */
.L_x_345:
[----:B------:R-:W-:Y:S05]  /*6e50*/  BSYNC.RECONVERGENT B0 ;  /* 0x0000000000007941 */ /* 0x000fea0003800200 */
.L_x_344:
[----:B------:R-:W-:Y:S01]  /*6e60*/  VIADD R28, R24, 0x1 ;  /* 0x00000001181c7836 */ /* 0x000fe20000000000 */
[----:B-12---:R-:W-:Y:S01]  /*6e70*/  SEL R16, R3, R2, P0 ;  /* 0x0000000203107207 */ /* 0x006fe20000000000 */
[----:B------:R-:W-:Y:S01]  /*6e80*/  @P0 IMAD.MOV R28, RZ, RZ, R24 ;  /* 0x000000ffff1c0224 */ /* 0x000fe200078e0218 */
[----:B------:R-:W-:Y:S01]  /*6e90*/  BSSY.RECONVERGENT B0, `(.L_x_346) ;  /* 0x0000013000007945 */ /* 0x000fe20003800200 */
[----:B0-----:R-:W-:Y:S02]  /*6ea0*/  VIADD R14, R26, 0x1 ;  /* 0x000000011a0e7836 */ /* 0x001fe40000000000 */
[----:B------:R-:W-:Y:S01]  /*6eb0*/  @!P0 IMAD.MOV R14, RZ, RZ, R26 ;  /* 0x000000ffff0e8224 */ /* 0x000fe200078e021a */
[----:B------:R-:W-:-:S04]  /*6ec0*/  @!P0 LEA R15, R28, UR4, 0x2 ;  /* 0x000000041c0f8c11 */ /* 0x000fc8000f8e10ff */
[C---:B------:R-:W-:Y:S01]  /*6ed0*/  ISETP.GE.AND P1, PT, R14.reuse, UR6, PT ;  /* 0x000000060e007c0c */ /* 0x040fe2000bf26270 */
[----:B------:R-:W0:Y:S01]  /*6ee0*/  @!P0 LDS R2, [R15] ;  /* 0x000000000f028984 */ /* 0x000e220000000800 */
[----:B------:R-:W-:-:S05]  /*6ef0*/  @P0 LEA R14, R14, UR4, 0x2 ;  /* 0x000000040e0e0c11 */ /* 0x000fca000f8e10ff */
[----:B------:R1:W2:Y:S01]  /*6f00*/  @P0 LDS R3, [R14] ;  /* 0x000000000e030984 */ /* 0x0002a20000000800 */
[----:B0-----:R-:W-:-:S05]  /*6f10*/  IMAD.MOV.U32 R17, RZ, RZ, R2 ;  /* 0x000000ffff117224 */ /* 0x001fca00078e0002 */
        /* <DEDUP_REMOVED lines=10> */
.L_x_347:
[----:B------:R-:W-:Y:S05]  /*6fc0*/  BSYNC.RECONVERGENT B0 ;  /* 0x0000000000007941 */ /* 0x000fea0003800200 */
.L_x_346:
[----:B------:R-:W-:Y:S01]  /*6fd0*/  BAR.SYNC.DEFER_BLOCKING 0x0 ;  /* 0x0000000000007b1d */ /* 0x000fe20000010000 */
[----:B------:R-:W-:-:S05]  /*6fe0*/  UIMAD UR7, UR7, 0x1100, URZ ;  /* 0x00001100070778a4 */ /* 0x000fca000f8e02ff */
[----:B------:R-:W-:Y:S07]  /*6ff0*/  BRA.U !UP0, `(.L_x_348) ;  /* 0x0000000508ac7547 */ /* 0x000fee000b800000 */
[----:B------:R-:W0:Y:S01]  /*7000*/  S2R R2, SR_LANEID ;  /* 0x0000000000027919 */ /* 0x000e220000000000 */
[----:B--2---:R-:W-:Y:S01]  /*7010*/  SHF.R.U32.HI R3, RZ, 0x5, R0 ;  /* 0x00000005ff037819 */ /* 0x004fe20000011600 */
[----:B------:R-:W-:Y:S01]  /*7020*/  IMAD.U32 R24, RZ, RZ, UR6 ;  /* 0x00000006ff187e24 */ /* 0x000fe2000f8e00ff */
[----:B------:R-:W-:Y:S01]  /*7030*/  ISETP.NE.AND P0, PT, R0, RZ, PT ;  /* 0x000000ff0000720c */ /* 0x000fe20003f05270 */
[----:B------:R-:W1:Y:S02]  /*7040*/  LDCU.64 UR8, c[0x0][0x3a0] ;  /* 0x00007400ff0877ac */ /* 0x000e640008000a00 */
[----:B0-----:R-:W-:-:S04]  /*7050*/  IMAD R3, R3, 0x20, R2 ;  /* 0x0000002003037824 */ /* 0x001fc800078e0202 */
[----:B------:R-:W-:-:S04]  /*7060*/  IMAD R3, R3, 0x11, RZ ;  /* 0x0000001103037824 */ /* 0x000fc800078e02ff */
[----:B------:R-:W-:Y:S01]  /*7070*/  IMAD R2, R2, -0x10, R3 ;  /* 0xfffffff002027824 */ /* 0x000fe200078e0203 */
[----:B------:R-:W-:Y:S02]  /*7080*/  LEA R14, R3, UR4, 0x2 ;  /* 0x00000004030e7c11 */ /* 0x000fe4000f8e10ff */
[C---:B------:R-:W-:Y:S02]  /*7090*/  LOP3.LUT R3, R0.reuse, 0x3e0, RZ, 0xc0, !PT ;  /* 0x000003e000037812 */ /* 0x040fe400078ec0ff */
[----:B------:R-:W-:Y:S01]  /*70a0*/  LOP3.LUT R0, R0, 0x1f, RZ, 0xc0, !PT ;  /* 0x0000001f00007812 */ /* 0x000fe200078ec0ff */
[----:B------:R0:W-:Y:S04]  /*70b0*/  STS [R14+0x20], R18 ;  /* 0x000020120e007388 */ /* 0x0001e80000000800 */
[----:B------:R-:W-:Y:S01]  /*70c0*/  STS [R14], R4 ;  /* 0x000000040e007388 */ /* 0x000fe20000000800 */
[----:B------:R-:W-:-:S03]  /*70d0*/  IMAD R0, R3, 0x11, R0 ;  /* 0x0000001103007824 */ /* 0x000fc600078e0200 */
[----:B------:R-:W-:Y:S01]  /*70e0*/  STS [R14+0x4], R5 ;  /* 0x000004050e007388 */ /* 0x000fe20000000800 */
[----:B0-----:R-:W-:-:S03]  /*70f0*/  LEA R18, R2, UR4, 0x2 ;  /* 0x0000000402127c11 */ /* 0x001fc6000f8e10ff */
        /* <DEDUP_REMOVED lines=13> */
[----:B------:R2:W-:Y:S01]  /*71d0*/  STS [R14+0x40], R17 ;  /* 0x000040110e007388 */ /* 0x0005e20000000800 */
[----:B------:R-:W-:-:S03]  /*71e0*/  NOP ;  /* 0x0000000000007918 */ /* 0x000fc60000000000 */
[----:B-----5:R-:W-:Y:S01]  /*71f0*/  LDS R12, [R18] ;  /* 0x00000000120c7984 */ /* 0x020fe20000000800 */
[C---:B0-----:R-:W-:Y:S02]  /*7200*/  VIADD R16, R0.reuse, 0x40 ;  /* 0x0000004000107836 */ /* 0x041fe40000000000 */
[C---:B--2---:R-:W-:Y:S01]  /*7210*/  VIADD R14, R0.reuse, 0x20 ;  /* 0x00000020000e7836 */ /* 0x044fe20000000000 */
        /* <DEDUP_REMOVED lines=16> */
[----:B------:R-:W-:Y:S01]  /*7320*/  @!P0 STS [UR4+0x4400], R24 ;  /* 0x00440018ff008988 */ /* 0x000fe20008000804 */
[----:B------:R-:W-:Y:S01]  /*7330*/  BAR.SYNC.DEFER_BLOCKING 0x0 ;  /* 0x0000000000007b1d */ /* 0x000fe20000010000 */
[C---:B------:R-:W-:Y:S01]  /*7340*/  IADD3 R3, P0, PT, R0.reuse, UR7, RZ ;  /* 0x0000000700037c10 */ /* 0x040fe2000ff1e0ff */
[----:B0-----:R-:W-:-:S04]  /*7350*/  VIADD R18, R0, 0xa0 ;  /* 0x000000a000127836 */ /* 0x001fc80000000000 */
[----:B------:R-:W-:Y:S01]  /*7360*/  IMAD.X R20, RZ, RZ, RZ, P0 ;  /* 0x000000ffff147224 */ /* 0x000fe200000e06ff */
[----:B-1----:R-:W-:-:S04]  /*7370*/  LEA R2, P0, R3, UR8, 0x2 ;  /* 0x0000000803027c11 */ /* 0x002fc8000f8010ff */
[----:B------:R-:W-:Y:S01]  /*7380*/  LEA.HI.X R3, R3, UR9, R20, 0x2, P0 ;  /* 0x0000000903037c11 */ /* 0x000fe200080f1414 */
[C---:B------:R-:W-:Y:S01]  /*7390*/  VIADD R20, R0.reuse, 0xc0 ;  /* 0x000000c000147836 */ /* 0x040fe20000000000 */
[----:B------:R-:W0:Y:S02]  /*73a0*/  LDS R4, [UR4+0x4400] ;  /* 0x00440004ff047984 */ /* 0x000e240008000800 */
[-C--:B0-----:R-:W-:Y:S02]  /*73b0*/  ISETP.GE.AND P2, PT, R0, R4.reuse, PT ;  /* 0x000000040000720c */ /* 0x081fe40003f46270 */
[-C--:B------:R-:W-:Y:S01]  /*73c0*/  ISETP.GE.AND P1, PT, R14, R4.reuse, PT ;  /* 0x000000040e00720c */ /* 0x080fe20003f26270 */
[----:B------:R-:W-:Y:S01]  /*73d0*/  VIADD R14, R0, 0x60 ;  /* 0x00000060000e7836 */ /* 0x000fe20000000000 */
[-C--:B------:R-:W-:Y:S01]  /*73e0*/  ISETP.GE.AND P0, PT, R16, R4.reuse, PT ;  /* 0x000000041000720c */ /* 0x080fe20003f06270 */
[----:B------:R-:W-:Y:S01]  /*73f0*/  VIADD R16, R0, 0x80 ;  /* 0x0000008000107836 */ /* 0x000fe20000000000 */
[----:B------:R-:W-:-:S02]  /*7400*/  ISETP.GE.AND P5, PT, R18, R4, PT ;  /* 0x000000041200720c */ /* 0x000fc40003fa6270 */
[-C--:B------:R-:W-:Y:S01]  /*7410*/  ISETP.GE.AND P4, PT, R14, R4.reuse, PT ;  /* 0x000000040e00720c */ /* 0x080fe20003f86270 */
[----:B------:R-:W-:Y:S01]  /*7420*/  VIADD R14, R0, 0xe0 ;  /* 0x000000e0000e7836 */ /* 0x000fe20000000000 */
[-C--:B------:R-:W-:Y:S01]  /*7430*/  ISETP.GE.AND P6, PT, R16, R4.reuse, PT ;  /* 0x000000041000720c */ /* 0x080fe20003fc6270 */
[----:B------:R-:W-:Y:S01]  /*7440*/  VIADD R16, R0, 0x100 ;  /* 0x0000010000107836 */ /* 0x000fe20000000000 */
[-C--:B------:R-:W-:Y:S01]  /*7450*/  ISETP.GE.AND P3, PT, R20, R4.reuse, PT ;  /* 0x000000041400720c */ /* 0x080fe20003f66270 */
        /* <DEDUP_REMOVED lines=8> */
[C---:B------:R-:W-:Y:S02]  /*74e0*/  VIADD R14, R0.reuse, 0x160 ;  /* 0x00000160000e7836 */ /* 0x040fe40000000000 */
[----:B------:R3:W-:Y:S01]  /*74f0*/  @!P4 STG.E desc[UR10][R2.64+0x180], R6 ;  /* 0x000180060200c986 */ /* 0x0007e2000c10190a */
[----:B0-----:R-:W-:Y:S01]  /*7500*/  VIADD R12, R0, 0x180 ;  /* 0x00000180000c7836 */ /* 0x001fe20000000000 */
[----:B------:R-:W-:Y:S01]  /*7510*/  ISETP.GE.AND P4, PT, R16, R4, PT ;  /* 0x000000041000720c */ /* 0x000fe20003f86270 */
[C---:B-1----:R-:W-:Y:S01]  /*7520*/  VIADD R10, R0.reuse, 0x1a0 ;  /* 0x000001a0000a7836 */ /* 0x042fe20000000000 */
[----:B------:R0:W-:Y:S01]  /*7530*/  @!P2 STG.E desc[UR10][R2.64+0x380], R21 ;  /* 0x000380150200a986 */ /* 0x0001e2000c10190a */
[----:B--2---:R-:W-:-:S03]  /*7540*/  VIADD R8, R0, 0x1c0 ;  /* 0x000001c000087836 */ /* 0x004fc60000000000 */
[----:B------:R1:W-:Y:S01]  /*7550*/  @!P6 STG.E desc[UR10][R2.64+0x200], R29 ;  /* 0x0002001d0200e986 */ /* 0x0003e2000c10190a */
[-C--:B------:R-:W-:Y:S01]  /*7560*/  ISETP.GE.AND P6, PT, R14, R4.reuse, PT ;  /* 0x000000040e00720c */ /* 0x080fe20003fc6270 */
[----:B---3--:R-:W-:Y:S02]  /*7570*/  VIADD R6, R0, 0x1e0 ;  /* 0x000001e000067836 */ /* 0x008fe40000000000 */
[----:B------:R1:W-:Y:S01]  /*7580*/  @!P5 STG.E desc[UR10][R2.64+0x280], R27 ;  /* 0x0002801b0200d986 */ /* 0x0003e2000c10190a */
[-C--:B------:R-:W-:Y:S02]  /*7590*/  ISETP.GE.AND P5, PT, R12, R4.reuse, PT ;  /* 0x000000040c00720c */ /* 0x080fe40003fa6270 */
[-C--:B------:R-:W-:Y:S01]  /*75a0*/  ISETP.GE.AND P2, PT, R8, R4.reuse, PT ;  /* 0x000000040800720c */ /* 0x080fe20003f46270 */
[----:B0-----:R-:W-:Y:S01]  /*75b0*/  VIADD R21, R0, 0x200 ;  /* 0x0000020000157836 */ /* 0x001fe20000000000 */
        /* <DEDUP_REMOVED lines=15> */
.L_x_348:
        /* <DEDUP_REMOVED lines=9> */
[----:B------:R-:W-:Y:S02]  /*7740*/  LOP3.LUT R3, R0, 0x1f, RZ, 0xc0, !PT ;  /* 0x0000001f00037812 */ /* 0x000fe400078ec0ff */
[----:B------:R-:W-:Y:S01]  /*7750*/  LEA R2, R2, UR4, 0x2 ;  /* 0x0000000402027c11 */ /* 0x000fe2000f8e10ff */
[----:B------:R-:W-:Y:S02]  /*7760*/  STS [R14], R4 ;  /* 0x000000040e007388 */ /* 0x000fe40000000800 */
[----:B------:R-:W-:Y:S02]  /*7770*/  VIADD R3, R3, UR7 ;  /* 0x0000000703037c36 */ /* 0x000fe40008000000 */
        /* <DEDUP_REMOVED lines=17> */
[----:B-----5:R-:W-:Y:S01]  /*7890*/  LDS R12, [R2] ;  /* 0x00000000020c7984 */ /* 0x020fe20000000800 */
[----:B0-----:R-:W-:-:S03]  /*78a0*/  LOP3.LUT R14, R0, 0x3e0, RZ, 0xc0, !PT ;  /* 0x000003e0000e7812 */ /* 0x001fc600078ec0ff */
[----:B------:R-:W-:Y:S04]  /*78b0*/  LDS R10, [R2+0x80] ;  /* 0x00008000020a7984 */ /* 0x000fe80000000800 */
[----:B------:R-:W-:Y:S01]  /*78c0*/  LDS R8, [R2+0x100] ;  /* 0x0001000002087984 */ /* 0x000fe20000000800 */
[----:B------:R-:W-:-:S03]  /*78d0*/  IMAD R14, R14, 0x11, RZ ;  /* 0x000000110e0e7824 */ /* 0x000fc600078e02ff */
[----:B------:R-:W-:Y:S02]  /*78e0*/  LDS R6, [R2+0x180] ;  /* 0x0001800002067984 */ /* 0x000fe40000000800 */
[----:B------:R-:W-:Y:S02]  /*78f0*/  LOP3.LUT R0, R14, 0x1f, R0, 0xf8, !PT ;  /* 0x0000001f0e007812 */ /* 0x000fe400078ef800 */
[----:B------:R-:W-:Y:S03]  /*7900*/  LDS R29, [R2+0x200] ;  /* 0x00020000021d7984 */ /* 0x000fe60000000800 */
[C---:B------:R-:W-:Y:S01]  /*7910*/  VIADD R16, R0.reuse, 0x40 ;  /* 0x0000004000107836 */ /* 0x040fe20000000000 */
[----:B------:R-:W-:Y:S01]  /*7920*/  LDS R27, [R2+0x280] ;  /* 0x00028000021b7984 */ /* 0x000fe20000000800 */
[----:B------:R-:W-:-:S03]  /*7930*/  VIADD R20, R0, 0xc0 ;  /* 0x000000c000147836 */ /* 0x000fc60000000000 */
        /* <DEDUP_REMOVED lines=13> */
[----:B------:R-:W-:Y:S01]  /*7a10*/  IADD3 R3, P0, PT, R14, R3, RZ ;  /* 0x000000030e037210 */ /* 0x000fe20007f1e0ff */
[----:B------:R-:W-:-:S04]  /*7a20*/  VIADD R14, R0, 0x20 ;  /* 0x00000020000e7836 */ /* 0x000fc80000000000 */
        /* <DEDUP_REMOVED lines=27> */
[-C--:B------:R-:W-:Y:S02]  /*7be0*/  ISETP.GE.AND P5, PT, R16, R4.reuse, PT ;  /* 0x000000041000720c */ /* 0x080fe40003fa6270 */
[----:B------:R0:W-:Y:S01]  /*7bf0*/  @!P0 STG.E desc[UR10][R2.64+0x280], R27 ;  /* 0x0002801b02008986 */ /* 0x0001e2000c10190a */
[----:B-1----:R-:W-:Y:S01]  /*7c00*/  VIADD R10, R0, 0x1a0 ;  /* 0x000001a0000a7836 */ /* 0x002fe20000000000 */
[-C--:B------:R-:W-:Y:S01]  /*7c10*/  ISETP.GE.AND P0, PT, R12, R4.reuse, PT ;  /* 0x000000040c00720c */ /* 0x080fe20003f06270 */
[----:B--2---:R-:W-:Y:S01]  /*7c20*/  VIADD R8, R0, 0x1c0 ;  /* 0x000001c000087836 */ /* 0x004fe20000000000 */
[----:B------:R1:W-:Y:S01]  /*7c30*/  @!P6 STG.E desc[UR10][R2.64+0x200], R29 ;  /* 0x0002001d0200e986 */ /* 0x0003e2000c10190a */
[----:B------:R-:W-:Y:S01]  /*7c40*/  ISETP.GE.AND P6, PT, R14, R4, PT ;  /* 0x000000040e00720c */ /* 0x000fe20003fc6270 */
[----:B---3--:R-:W-:-:S02]  /*7c50*/  VIADD R6, R0, 0x1e0 ;  /* 0x000001e000067836 */ /* 0x008fc40000000000 */
[----:B------:R1:W-:Y:S01]  /*7c60*/  @!P1 STG.E desc[UR10][R2.64+0x300], R25 ;  /* 0x0003001902009986 */ /* 0x0003e2000c10190a */
[-C--:B------:R-:W-:Y:S01]  /*7c70*/  ISETP.GE.AND P1, PT, R10, R4.reuse, PT ;  /* 0x000000040a00720c */ /* 0x080fe20003f26270 */
[----:B0-----:R-:W-:Y:S02]  /*7c80*/  VIADD R27, R0, 0x200 ;  /* 0x00000200001b7836 */ /* 0x001fe40000000000 */
        /* <DEDUP_REMOVED lines=15> */
.L_x_349:
        /* <DEDUP_REMOVED lines=16> */
.L_x_1358:


//--------------------- .text._ZN3cub18CUB_300001_SM_10006detail10merge_sort30DeviceMergeSortPartitionKernelIN6thrust24THRUST_300001_SM_1000_NS10device_ptrIiEEj4cmpdiEEvbT_PT2_T0_SC_PSC_T1_SC_i --------------------------
	.section	.text._ZN3cub18CUB_300001_SM_10006detail10merge_sort30DeviceMergeSortPartitionKernelIN6thrust24THRUST_300001_SM_1000_NS10device_ptrIiEEj4cmpdiEEvbT_PT2_T0_SC_PSC_T1_SC_i,"ax",@progbits
	.align	128
        .global         _ZN3cub18CUB_300001_SM_10006detail10merge_sort30DeviceMergeSortPartitionKernelIN6thrust24THRUST_300001_SM_1000_NS10device_ptrIiEEj4cmpdiEEvbT_PT2_T0_SC_PSC_T1_SC_i
        .type           _ZN3cub18CUB_300001_SM_10006detail10merge_sort30DeviceMergeSortPartitionKernelIN6thrust24THRUST_300001_SM_1000_NS10device_ptrIiEEj4cmpdiEEvbT_PT2_T0_SC_PSC_T1_SC_i,@function
        .size           _ZN3cub18CUB_300001_SM_10006detail10merge_sort30DeviceMergeSortPartitionKernelIN6thrust24THRUST_300001_SM_1000_NS10device_ptrIiEEj4cmpdiEEvbT_PT2_T0_SC_PSC_T1_SC_i,(.L_x_1359 - _ZN3cub18CUB_300001_SM_10006detail10merge_sort30DeviceMergeSortPartitionKernelIN6thrust24THRUST_300001_SM_1000_NS10device_ptrIiEEj4cmpdiEEvbT_PT2_T0_SC_PSC_T1_SC_i)
        .other          _ZN3cub18CUB_300001_SM_10006detail10merge_sort30DeviceMergeSortPartitionKernelIN6thrust24THRUST_300001_SM_1000_NS10device_ptrIiEEj4cmpdiEEvbT_PT2_T0_SC_PSC_T1_SC_i,@"STO_CUDA_ENTRY STV_DEFAULT"
_ZN3cub18CUB_300001_SM_10006detail10merge_sort30DeviceMergeSortPartitionKernelIN6thrust24THRUST_300001_SM_1000_NS10device_ptrIiEEj4cmpdiEEvbT_PT2_T0_SC_PSC_T1_SC_i:
.text._ZN3cub18CUB_300001_SM_10006detail10merge_sort30DeviceMergeSortPartitionKernelIN6thrust24THRUST_300001_SM_1000_NS10device_ptrIiEEj4cmpdiEEvbT_PT2_T0_SC_PSC_T1_SC_i:
[----:B------:R-:W-:Y:S01]  /*0000*/  LDC R1, c[0x0][0x37c] ;  /* 0x0000df00ff017b82 */ /* 0x000fe20000000800 */
[----:B------:R-:W0:Y:S01]  /*0010*/  S2R R0, SR_CTAID.X ;  /* 0x0000000000007919 */ /* 0x000e220000002500 */
[----:B------:R-:W0:Y:S01]  /*0020*/  LDCU UR4, c[0x0][0x360] ;  /* 0x00006c00ff0477ac */ /* 0x000e220008000800 */
[----:B------:R-:W0:Y:S01]  /*0030*/  S2R R3, SR_TID.X ;  /* 0x0000000000037919 */ /* 0x000e220000002100 */
[----:B------:R-:W1:Y:S01]  /*0040*/  LDCU UR6, c[0x0][0x39c] ;  /* 0x00007380ff0677ac */ /* 0x000e620008000800 */
[----:B0-----:R-:W-:-:S05]  /*0050*/  IMAD R0, R0, UR4, R3 ;  /* 0x0000000400007c24 */ /* 0x001fca000f8e0203 */
[----:B-1----:R-:W-:-:S13]  /*0060*/  ISETP.GE.U32.AND P0, PT, R0, UR6, PT ;  /* 0x0000000600007c0c */ /* 0x002fda000bf06070 */
[----:B------:R-:W-:Y:S05]  /*0070*/  @P0 EXIT ;  /* 0x000000000000094d */ /* 0x000fea0003800000 */
[----:B------:R-:W0:Y:S01]  /*0080*/  LDCU UR5, c[0x0][0x3ac] ;  /* 0x00007580ff0577ac */ /* 0x000e220008000800 */
[----:B------:R-:W-:Y:S01]  /*0090*/  VIADD R2, R0, 0x1 ;  /* 0x0000000100027836 */ /* 0x000fe20000000000 */
[----:B------:R-:W-:Y:S01]  /*00a0*/  ACQBULK ;  /* 0x000000000000782e */ /* 0x000fe20000000000 */
[----:B------:R-:W1:Y:S03]  /*00b0*/  LDCU UR7, c[0x0][0x3b0] ;  /* 0x00007600ff0777ac */ /* 0x000e660008000800 */
[----:B------:R-:W-:Y:S01]  /*00c0*/  ISETP.NE.AND P0, PT, R2, UR6, PT ;  /* 0x0000000602007c0c */ /* 0x000fe2000bf05270 */
[----:B------:R-:W2:Y:S01]  /*00d0*/  LDCU UR10, c[0x0][0x398] ;  /* 0x00007300ff0a77ac */ /* 0x000ea20008000800 */
[----:B------:R-:W3:Y:S01]  /*00e0*/  LDCU.64 UR8, c[0x0][0x358] ;  /* 0x00006b00ff0877ac */ /* 0x000ee20008000a00 */
[----:B0-----:R-:W-:-:S10]  /*00f0*/  UIADD3 UR4, UPT, UPT, -UR5, URZ, URZ ;  /* 0x000000ff05047290 */ /* 0x001fd4000fffe1ff */
[----:B------:R-:W0:Y:S01]  /*0100*/  @!P0 LDC.64 R4, c[0x0][0x3a0] ;  /* 0x0000e800ff048b82 */ /* 0x000e220000000a00 */
[----:B------:R-:W-:Y:S01]  /*0110*/  LOP3.LUT R2, R0, UR4, RZ, 0xc0, !PT ;  /* 0x0000000400027c12 */ /* 0x000fe2000f8ec0ff */
[----:B------:R-:W-:-:S04]  /*0120*/  USHF.R.U32.HI UR4, URZ, 0x1, UR5 ;  /* 0x00000001ff047899 */ /* 0x000fc80008011605 */
[----:B-1----:R-:W-:Y:S01]  /*0130*/  IMAD R3, R2, UR7, RZ ;  /* 0x0000000702037c24 */ /* 0x002fe2000f8e02ff */
[----:B------:R-:W-:-:S04]  /*0140*/  UIMAD UR4, UR4, UR7, URZ ;  /* 0x00000007040472a4 */ /* 0x000fc8000f8e02ff */
[----:B------:R-:W-:-:S04]  /*0150*/  LOP3.LUT R2, RZ, R3, RZ, 0x33, !PT ;  /* 0x00000003ff027212 */ /* 0x000fc800078e33ff */
[----:B------:R-:W-:-:S04]  /*0160*/  VIMNMX.U32 R2, PT, PT, R2, UR4, PT ;  /* 0x0000000402027c48 */ /* 0x000fc8000bfe0000 */
[----:B--2---:R-:W-:Y:S01]  /*0170*/  VIADDMNMX.U32 R2, R2, R3, UR10, PT ;  /* 0x0000000a02027e46 */ /* 0x004fe2000b800003 */
[----:B0-----:R-:W-:Y:S01]  /*0180*/  @!P0 IMAD.WIDE.U32 R4, R0, 0x4, R4 ;  /* 0x0000000400048825 */ /* 0x001fe200078e0004 */
[----:B------:R-:W-:Y:S02]  /*0190*/  VIMNMX.U32 R3, PT, PT, R3, UR10, PT ;  /* 0x0000000a03037c48 */ /* 0x000fe4000bfe0000 */
[----:B------:R-:W-:Y:S02]  /*01a0*/  LOP3.LUT R6, RZ, R2, RZ, 0x33, !PT ;  /* 0x00000002ff067212 */ /* 0x000fe400078e33ff */
[----:B---3--:R0:W-:Y:S02]  /*01b0*/  @!P0 STG.E desc[UR8][R4.64], R2 ;  /* 0x0000000204008986 */ /* 0x0081e4000c101908 */
[----:B------:R-:W-:-:S04]  /*01c0*/  VIMNMX.U32 R7, PT, PT, R6, UR4, PT ;  /* 0x0000000406077c48 */ /* 0x000fc8000bfe0000 */
[----:B------:R-:W-:Y:S01]  /*01d0*/  VIADDMNMX.U32 R7, R7, R2, UR10, PT ;  /* 0x0000000a07077e46 */ /* 0x000fe2000b800002 */
[----:B------:R-:W-:Y:S06]  /*01e0*/  @!P0 EXIT ;  /* 0x000000000000894d */ /* 0x000fec0003800000 */
[----:B------:R-:W1:Y:S01]  /*01f0*/  LDCU.U8 UR6, c[0x0][0x380] ;  /* 0x00007000ff0677ac */ /* 0x000e620008000000 */
[----:B------:R-:W-:Y:S01]  /*0200*/  BSSY.RECONVERGENT B0, `(.L_x_350) ;  /* 0x000004c000007945 */ /* 0x000fe20003800200 */
[----:B------:R-:W-:-:S06]  /*0210*/  UIADD3 UR4, UPT, UPT, UR5, -0x1, URZ ;  /* 0xffffffff05047890 */ /* 0x000fcc000fffe0ff */
[----:B0-----:R-:W-:-:S05]  /*0220*/  LOP3.LUT R4, R0, UR4, RZ, 0xc0, !PT ;  /* 0x0000000400047c12 */ /* 0x001fca000f8ec0ff */
[----:B------:R-:W-:Y:S01]  /*0230*/  IMAD R4, R4, UR7, RZ ;  /* 0x0000000704047c24 */ /* 0x000fe2000f8e02ff */
[----:B-1----:R-:W-:-:S04]  /*0240*/  UPRMT UR6, UR6, 0x8880, URZ ;  /* 0x0000888006067896 */ /* 0x002fc800080000ff */
[----:B------:R-:W-:-:S03]  /*0250*/  VIADDMNMX.U32 R4, R7, -R3, R4, PT ;  /* 0x8000000307047246 */ /* 0x000fc60003800004 */
[----:B------:R-:W-:Y:S02]  /*0260*/  UMOV UR4, UR6 ;  /* 0x0000000600047c82 */ /* 0x000fe40008000000 */
[----:B------:R-:W-:-:S09]  /*0270*/  UISETP.NE.AND UP0, UPT, UR4, URZ, UPT ;  /* 0x000000ff0400728c */ /* 0x000fd2000bf05270 */
[----:B------:R-:W-:Y:S05]  /*0280*/  BRA.U !UP0, `(.L_x_351) ;  /* 0x00000001088c7547 */ /* 0x000fea000b800000 */
[----:B------:R-:W-:Y:S01]  /*0290*/  IMAD.IADD R7, R7, 0x1, -R2 ;  /* 0x0000000107077824 */ /* 0x000fe200078e0a02 */
[----:B------:R-:W-:Y:S01]  /*02a0*/  VIADDMNMX.U32 R5, R2, -R3, R4, PT ;  /* 0x8000000302057246 */ /* 0x000fe20003800004 */
[----:B------:R-:W0:Y:S01]  /*02b0*/  LDCU.64 UR4, c[0x0][0x388] ;  /* 0x00007100ff0477ac */ /* 0x000e220008000a00 */
[----:B------:R-:W-:Y:S02]  /*02c0*/  BSSY.RECONVERGENT B1, `(.L_x_352) ;  /* 0x000001e000017945 */ /* 0x000fe40003800200 */
[----:B------:R-:W-:-:S05]  /*02d0*/  VIMNMX.U32 R6, PT, PT, R4, R7, !PT ;  /* 0x0000000704067248 */ /* 0x000fca0007fe0000 */
[----:B------:R-:W-:-:S05]  /*02e0*/  IMAD.IADD R6, R6, 0x1, -R7 ;  /* 0x0000000106067824 */ /* 0x000fca00078e0a07 */
[----:B------:R-:W-:-:S13]  /*02f0*/  ISETP.GE.U32.AND P0, PT, R6, R5, PT ;  /* 0x000000050600720c */ /* 0x000fda0003f06070 */
[----:B0-----:R-:W-:Y:S05]  /*0300*/  @P0 BRA `(.L_x_353) ;  /* 0x0000000000640947 */ /* 0x001fea0003800000 */
[----:B------:R-:W0:Y:S02]  /*0310*/  LDC.64 R8, c[0x4][0x10] ;  /* 0x01000400ff087b82 */ /* 0x000e240000000a00 */
[----:B0-----:R-:W5:Y:S02]  /*0320*/  LDG.E.64 R8, desc[UR8][R8.64] ;  /* 0x0000000808087981 */ /* 0x001f64000c1e1b00 */
.L_x_354:
[----:B------:R-:W-:-:S05]  /*0330*/  IMAD.IADD R7, R5, 0x1, -R6 ;  /* 0x0000000105077824 */ /* 0x000fca00078e0a06 */
[----:B------:R-:W-:-:S04]  /*0340*/  LEA.HI R18, R7, R6, RZ, 0x1f ;  /* 0x0000000607127211 */ /* 0x000fc800078ff8ff */
[-C--:B------:R-:W-:Y:S02]  /*0350*/  LOP3.LUT R7, RZ, R18.reuse, RZ, 0x33, !PT ;  /* 0x00000012ff077212 */ /* 0x080fe400078e33ff */
[----:B------:R-:W-:-:S03]  /*0360*/  IADD3 R11, P1, PT, R3, R18, RZ ;  /* 0x00000012030b7210 */ /* 0x000fc60007f3e0ff */
[----:B------:R-:W-:Y:S02]  /*0370*/  IMAD.IADD R7, R4, 0x1, R7 ;  /* 0x0000000104077824 */ /* 0x000fe400078e0207 */
[----:B------:R-:W-:Y:S01]  /*0380*/  IMAD.X R14, RZ, RZ, RZ, P1 ;  /* 0x000000ffff0e7224 */ /* 0x000fe200008e06ff */
[C---:B------:R-:W-:Y:S02]  /*0390*/  LEA R16, P1, R11.reuse, UR4, 0x2 ;  /* 0x000000040b107c11 */ /* 0x040fe4000f8210ff */
[----:B------:R-:W-:Y:S02]  /*03a0*/  IADD3 R7, P0, PT, R2, R7, RZ ;  /* 0x0000000702077210 */ /* 0x000fe40007f1e0ff */
[----:B------:R-:W-:-:S03]  /*03b0*/  LEA.HI.X R17, R11, UR5, R14, 0x2, P1 ;  /* 0x000000050b117c11 */ /* 0x000fc600088f140e */
[----:B------:R-:W-:Y:S01]  /*03c0*/  IMAD.X R12, RZ, RZ, RZ, P0 ;  /* 0x000000ffff0c7224 */ /* 0x000fe200000e06ff */
[C---:B------:R-:W-:Y:S01]  /*03d0*/  LEA R10, P0, R7.reuse, UR4, 0x2 ;  /* 0x00000004070a7c11 */ /* 0x040fe2000f8010ff */
[----:B------:R-:W2:Y:S03]  /*03e0*/  LDG.E R15, desc[UR8][R16.64] ;  /* 0x00000008100f7981 */ /* 0x000ea6000c1e1900 */
[----:B------:R-:W-:-:S06]  /*03f0*/  LEA.HI.X R11, R7, UR5, R12, 0x2, P0 ;  /* 0x00000005070b7c11 */ /* 0x000fcc00080f140c */
[----:B------:R-:W3:Y:S01]  /*0400*/  LDG.E R11, desc[UR8][R10.64] ;  /* 0x000000080a0b7981 */ /* 0x000ee2000c1e1900 */
[----:B--2--5:R-:W-:-:S06]  /*0410*/  IMAD.WIDE R14, R15, 0x8, R8 ;  /* 0x000000080f0e7825 */ /* 0x024fcc00078e0208 */
[----:B------:R-:W2:Y:S01]  /*0420*/  LD.E.64 R14, desc[UR8][R14.64] ;  /* 0x000000080e0e7980 */ /* 0x000ea2000c101b00 */
[----:B---3--:R-:W-:-:S06]  /*0430*/  IMAD.WIDE R12, R11, 0x8, R8 ;  /* 0x000000080b0c7825 */ /* 0x008fcc00078e0208 */
[----:B------:R-:W2:Y:S02]  /*0440*/  LD.E.64 R12, desc[UR8][R12.64] ;  /* 0x000000080c0c7980 */ /* 0x000ea4000c101b00 */
[----:B--2---:R-:W-:-:S06]  /*0450*/  DSETP.GEU.AND P0, PT, R12, R14, PT ;  /* 0x0000000e0c00722a */ /* 0x004fcc0003f0e000 */
[----:B------:R-:W-:-:S08]  /*0460*/  SEL R5, R5, R18, P0 ;  /* 0x0000001205057207 */ /* 0x000fd00000000000 */
[----:B------:R-:W-:-:S05]  /*0470*/  @P0 VIADD R6, R18, 0x1 ;  /* 0x0000000112060836 */ /* 0x000fca0000000000 */
[----:B------:R-:W-:-:S13]  /*0480*/  ISETP.GE.U32.AND P0, PT, R6, R5, PT ;  /* 0x000000050600720c */ /* 0x000fda0003f06070 */
[----:B------:R-:W-:Y:S05]  /*0490*/  @!P0 BRA `(.L_x_354) ;  /* 0xfffffffc00a48947 */ /* 0x000fea000383ffff */
.L_x_353:
[----:B------:R-:W-:Y:S05]  /*04a0*/  BSYNC.RECONVERGENT B1 ;  /* 0x0000000000017941 */ /* 0x000fea0003800200 */
.L_x_352:
[----:B------:R-:W-:Y:S05]  /*04b0*/  BRA `(.L_x_355) ;  /* 0x0000000000807947 */ /* 0x000fea0003800000 */
.L_x_351:
[----:B------:R-:W-:Y:S01]  /*04c0*/  IMAD.IADD R7, R7, 0x1, -R2 ;  /* 0x0000000107077824 */ /* 0x000fe200078e0a02 */
[----:B------:R-:W-:Y:S01]  /*04d0*/  VIADDMNMX.U32 R5, R2, -R3, R4, PT ;  /* 0x8000000302057246 */ /* 0x000fe20003800004 */
[----:B------:R-:W0:Y:S03]  /*04e0*/  LDCU.64 UR4, c[0x0][0x390] ;  /* 0x00007200ff0477ac */ /* 0x000e260008000a00 */
[----:B------:R-:W-:-:S05]  /*04f0*/  VIMNMX.U32 R6, PT, PT, R4, R7, !PT ;  /* 0x0000000704067248 */ /* 0x000fca0007fe0000 */
[----:B------:R-:W-:-:S05]  /*0500*/  IMAD.IADD R6, R6, 0x1, -R7 ;  /* 0x0000000106067824 */ /* 0x000fca00078e0a07 */
[----:B------:R-:W-:-:S13]  /*0510*/  ISETP.GE.U32.AND P0, PT, R6, R5, PT ;  /* 0x000000050600720c */ /* 0x000fda0003f06070 */
[----:B0-----:R-:W-:Y:S05]  /*0520*/  @P0 BRA `(.L_x_355) ;  /* 0x0000000000640947 */ /* 0x001fea0003800000 */
[----:B------:R-:W0:Y:S02]  /*0530*/  LDC.64 R8, c[0x4][0x10] ;  /* 0x01000400ff087b82 */ /* 0x000e240000000a00 */
[----:B0-----:R-:W5:Y:S02]  /*0540*/  LDG.E.64 R8, desc[UR8][R8.64] ;  /* 0x0000000808087981 */ /* 0x001f64000c1e1b00 */
.L_x_356:
        /* <DEDUP_REMOVED lines=23> */
.L_x_355:
[----:B------:R-:W-:Y:S05]  /*06c0*/  BSYNC.RECONVERGENT B0 ;  /* 0x0000000000007941 */ /* 0x000fea0003800200 */
.L_x_350:
[----:B------:R-:W0:Y:S01]  /*06d0*/  LDC.64 R4, c[0x0][0x3a0] ;  /* 0x0000e800ff047b82 */ /* 0x000e220000000a00 */
[----:B------:R-:W-:Y:S02]  /*06e0*/  IMAD.IADD R3, R3, 0x1, R6 ;  /* 0x0000000103037824 */ /* 0x000fe400078e0206 */
[----:B0-----:R-:W-:-:S05]  /*06f0*/  IMAD.WIDE.U32 R4, R0, 0x4, R4 ;  /* 0x0000000400047825 */ /* 0x001fca00078e0004 */
[----:B------:R-:W-:Y:S01]  /*0700*/  STG.E desc[UR8][R4.64], R3 ;  /* 0x0000000304007986 */ /* 0x000fe2000c101908 */
[----:B------:R-:W-:Y:S05]  /*0710*/  EXIT ;  /* 0x000000000000794d */ /* 0x000fea0003800000 */
.L_x_357:
        /* <DEDUP_REMOVED lines=14> */
.L_x_1359:


//--------------------- .text._ZN3cub18CUB_300001_SM_10006detail10merge_sort30DeviceMergeSortBlockSortKernelINS2_10policy_hubIN6thrust24THRUST_300001_SM_1000_NS10device_ptrIiEEE9Policy600ES8_PNS0_8NullTypeES8_SC_j4cmpdiSB_EEvbT0_T1_T2_T3_T4_PT6_PT7_T5_NS1_7vsmem_tE --------------------------
	.section	.text._ZN3cub18CUB_300001_SM_10006detail10merge_sort30DeviceMergeSortBlockSortKernelINS2_10policy_hubIN6thrust24THRUST_300001_SM_1000_NS10device_ptrIiEEE9Policy600ES8_PNS0_8NullTypeES8_SC_j4cmpdiSB_EEvbT0_T1_T2_T3_T4_PT6_PT7_T5_NS1_7vsmem_tE,"ax",@progbits
	.align	128
        .global         _ZN3cub18CUB_300001_SM_10006detail10merge_sort30DeviceMergeSortBlockSortKernelINS2_10policy_hubIN6thrust24THRUST_300001_SM_1000_NS10device_ptrIiEEE9Policy600ES8_PNS0_8NullTypeES8_SC_j4cmpdiSB_EEvbT0_T1_T2_T3_T4_PT6_PT7_T5_NS1_7vsmem_tE
        .type           _ZN3cub18CUB_300001_SM_10006detail10merge_sort30DeviceMergeSortBlockSortKernelINS2_10policy_hubIN6thrust24THRUST_300001_SM_1000_NS10device_ptrIiEEE9Policy600ES8_PNS0_8NullTypeES8_SC_j4cmpdiSB_EEvbT0_T1_T2_T3_T4_PT6_PT7_T5_NS1_7vsmem_tE,@function
        .size           _ZN3cub18CUB_300001_SM_10006detail10merge_sort30DeviceMergeSortBlockSortKernelINS2_10policy_hubIN6thrust24THRUST_300001_SM_1000_NS10device_ptrIiEEE9Policy600ES8_PNS0_8NullTypeES8_SC_j4cmpdiSB_EEvbT0_T1_T2_T3_T4_PT6_PT7_T5_NS1_7vsmem_tE,(.L_x_1360 - _ZN3cub18CUB_300001_SM_10006detail10merge_sort30DeviceMergeSortBlockSortKernelINS2_10policy_hubIN6thrust24THRUST_300001_SM_1000_NS10device_ptrIiEEE9Policy600ES8_PNS0_8NullTypeES8_SC_j4cmpdiSB_EEvbT0_T1_T2_T3_T4_PT6_PT7_T5_NS1_7vsmem_tE)
        .other          _ZN3cub18CUB_300001_SM_10006detail10merge_sort30DeviceMergeSortBlockSortKernelINS2_10policy_hubIN6thrust24THRUST_300001_SM_1000_NS10device_ptrIiEEE9Policy600ES8_PNS0_8NullTypeES8_SC_j4cmpdiSB_EEvbT0_T1_T2_T3_T4_PT6_PT7_T5_NS1_7vsmem_tE,@"STO_CUDA_ENTRY STV_DEFAULT"
_ZN3cub18CUB_300001_SM_10006detail10merge_sort30DeviceMergeSortBlockSortKernelINS2_10policy_hubIN6thrust24THRUST_300001_SM_1000_NS10device_ptrIiEEE9Policy600ES8_PNS0_8NullTypeES8_SC_j4cmpdiSB_EEvbT0_T1_T2_T3_T4_PT6_PT7_T5_NS1_7vsmem_tE:
.text._ZN3cub18CUB_300001_SM_10006detail10merge_sort30DeviceMergeSortBlockSortKernelINS2_10policy_hubIN6thrust24THRUST_300001_SM_1000_NS10device_ptrIiEEE9Policy600ES8_PNS0_8NullTypeES8_SC_j4cmpdiSB_EEvbT0_T1_T2_T3_T4_PT6_PT7_T5_NS1_7vsmem_tE:
[----:B------:R-:W-:Y:S01]  /*0000*/  LDC R1, c[0x0][0x37c] ;  /* 0x0000df00ff017b82 */ /* 0x000fe20000000800 */
[----:B------:R-:W0:Y:S01]  /*0010*/  S2R R2, SR_CTAID.X ;  /* 0x0000000000027919 */ /* 0x000e220000002500 */
[----:B------:R-:W1:Y:S01]  /*0020*/  LDCU UR4, c[0x0][0x370] ;  /* 0x00006e00ff0477ac */ /* 0x000e620008000800 */
[----:B------:R-:W2:Y:S01]  /*0030*/  LDCU.64 UR8, c[0x0][0x358] ;  /* 0x00006b00ff0877ac */ /* 0x000ea20008000a00 */
[----:B-1----:R-:W-:-:S06]  /*0040*/  UIADD3 UR4, UPT, UPT, UR4, -0x1, URZ ;  /* 0xffffffff04047890 */ /* 0x002fcc000fffe0ff */
[C---:B0-----:R-:W-:Y:S01]  /*0050*/  ISETP.GE.U32.AND P0, PT, R2.reuse, UR4, PT ;  /* 0x0000000402007c0c */ /* 0x041fe2000bf06070 */
[----:B------:R-:W-:-:S12]  /*0060*/  IMAD R2, R2, 0x1100, RZ ;  /* 0x0000110002027824 */ /* 0x000fd800078e02ff */
[----:B--2---:R-:W-:Y:S05]  /*0070*/  @P0 BRA `(.L_x_358) ;  /* 0x00000064002c0947 */ /* 0x004fea0003800000 */
[----:B------:R-:W0:Y:S01]  /*0080*/  S2R R25, SR_TID.X ;  /* 0x0000000000197919 */ /* 0x000e220000002100 */
[----:B------:R-:W1:Y:S01]  /*0090*/  LDCU.64 UR4, c[0x0][0x388] ;  /* 0x00007100ff0477ac */ /* 0x000e620008000a00 */
[----:B------:R-:W-:Y:S01]  /*00a0*/  ACQBULK ;  /* 0x000000000000782e */ /* 0x000fe20000000000 */
[----:B0-----:R-:W-:-:S05]  /*00b0*/  LOP3.LUT R0, R25, 0x3e0, RZ, 0xc0, !PT ;  /* 0x000003e019007812 */ /* 0x001fca00078ec0ff */
[----:B------:R-:W-:-:S05]  /*00c0*/  IMAD R0, R0, 0x11, RZ ;  /* 0x0000001100007824 */ /* 0x000fca00078e02ff */
[----:B------:R-:W-:-:S04]  /*00d0*/  LOP3.LUT R3, R0, 0x1f, R25, 0xf8, !PT ;  /* 0x0000001f00037812 */ /* 0x000fc800078ef819 */
[----:B------:R-:W-:-:S05]  /*00e0*/  IADD3 R3, P0, PT, R2, R3, RZ ;  /* 0x0000000302037210 */ /* 0x000fca0007f1e0ff */
[----:B------:R-:W-:Y:S02]  /*00f0*/  IMAD.X R4, RZ, RZ, RZ, P0 ;  /* 0x000000ffff047224 */ /* 0x000fe400000e06ff */
        /* <DEDUP_REMOVED lines=20> */
[----:B------:R-:W5:Y:S01]  /*0240*/  LDG.E R23, desc[UR8][R4.64+0x800] ;  /* 0x0008000804177981 */ /* 0x000f62000c1e1900 */
[----:B------:R-:W0:Y:S01]  /*0250*/  S2UR UR5, SR_CgaCtaId ;  /* 0x00000000000579c3 */ /* 0x000e220000008800 */
[----:B------:R-:W-:Y:S01]  /*0260*/  SHF.R.U32.HI R22, RZ, 0x5, R25 ;  /* 0x00000005ff167819 */ /* 0x000fe20000011619 */
[----:B------:R-:W-:Y:S01]  /*0270*/  UMOV UR4, 0x400 ;  /* 0x0000040000047882 */ /* 0x000fe20000000000 */
[----:B------:R-:W1:Y:S01]  /*0280*/  S2R R27, SR_LANEID ;  /* 0x00000000001b7919 */ /* 0x000e620000000000 */
[----:B0-----:R-:W-:-:S02]  /*0290*/  ULEA UR4, UR5, UR4, 0x18 ;  /* 0x0000000405047291 */ /* 0x001fc4000f8ec0ff */
[----:B-1----:R-:W-:-:S05]  /*02a0*/  IMAD R22, R22, 0x220, R27 ;  /* 0x0000022016167824 */ /* 0x002fca00078e021b */
[----:B------:R-:W-:-:S05]  /*02b0*/  LEA R26, R22, UR4, 0x2 ;  /* 0x00000004161a7c11 */ /* 0x000fca000f8e10ff */
[----:B--2---:R0:W-:Y:S04]  /*02c0*/  STS [R26], R6 ;  /* 0x000000061a007388 */ /* 0x0041e80000000800 */
[----:B---3--:R-:W-:Y:S04]  /*02d0*/  STS [R26+0x80], R7 ;  /* 0x000080071a007388 */ /* 0x008fe80000000800 */
[----:B----4-:R-:W-:Y:S01]  /*02e0*/  STS [R26+0x100], R8 ;  /* 0x000100081a007388 */ /* 0x010fe20000000800 */
[----:B0-----:R-:W-:-:S03]  /*02f0*/  IMAD R6, R27, 0x40, R26 ;  /* 0x000000401b067824 */ /* 0x001fc600078e021a */
        /* <DEDUP_REMOVED lines=12> */
[----:B------:R-:W-:Y:S04]  /*03c0*/  STS [R26+0x780], R21 ;  /* 0x000780151a007388 */ /* 0x000fe80000000800 */
[----:B------:R-:W-:Y:S01]  /*03d0*/  STS [R26+0x800], R23 ;  /* 0x000800171a007388 */ /* 0x000fe20000000800 */
[----:B------:R-:W-:-:S03]  /*03e0*/  NOP ;  /* 0x0000000000007918 */ /* 0x000fc60000000000 */
[----:B------:R-:W-:Y:S04]  /*03f0*/  LDS R25, [R6] ;  /* 0x0000000006197984 */ /* 0x000fe80000000800 */
[----:B------:R-:W1:Y:S04]  /*0400*/  LDS R4, [R6+0x4] ;  /* 0x0000040006047984 */ /* 0x000e680000000800 */
[----:B------:R-:W-:Y:S04]  /*0410*/  LDS R24, [R6+0x8] ;  /* 0x0000080006187984 */ /* 0x000fe80000000800 */
[----:B------:R-:W2:Y:S04]  /*0420*/  LDS R15, [R6+0xc] ;  /* 0x00000c00060f7984 */ /* 0x000ea80000000800 */
[----:B------:R-:W-:Y:S04]  /*0430*/  LDS R29, [R6+0x10] ;  /* 0x00001000061d7984 */ /* 0x000fe80000000800 */
[----:B------:R-:W3:Y:S04]  /*0440*/  LDS R30, [R6+0x14] ;  /* 0x00001400061e7984 */ /* 0x000ee80000000800 */
[----:B------:R-:W-:Y:S04]  /*0450*/  LDS R33, [R6+0x18] ;  /* 0x0000180006217984 */ /* 0x000fe80000000800 */
[----:B------:R-:W4:Y:S04]  /*0460*/  LDS R22, [R6+0x1c] ;  /* 0x00001c0006167984 */ /* 0x000f280000000800 */
[----:B------:R-:W-:Y:S04]  /*0470*/  LDS R35, [R6+0x20] ;  /* 0x0000200006237984 */ /* 0x000fe80000000800 */
[----:B------:R-:W-:Y:S04]  /*0480*/  LDS R26, [R6+0x24] ;  /* 0x00002400061a7984 */ /* 0x000fe80000000800 */
[----:B------:R-:W-:Y:S04]  /*0490*/  LDS R23, [R6+0x28] ;  /* 0x0000280006177984 */ /* 0x000fe80000000800 */
[----:B------:R-:W-:Y:S04]  /*04a0*/  LDS R28, [R6+0x2c] ;  /* 0x00002c00061c7984 */ /* 0x000fe80000000800 */
[----:B------:R-:W-:Y:S04]  /*04b0*/  LDS R27, [R6+0x30] ;  /* 0x00003000061b7984 */ /* 0x000fe80000000800 */
[----:B------:R-:W5:Y:S04]  /*04c0*/  LDS R16, [R6+0x34] ;  /* 0x0000340006107984 */ /* 0x000f680000000800 */
[----:B------:R-:W-:Y:S04]  /*04d0*/  LDS R17, [R6+0x38] ;  /* 0x0000380006117984 */ /* 0x000fe80000000800 */
[----:B------:R-:W5:Y:S04]  /*04e0*/  LDS R20, [R6+0x3c] ;  /* 0x00003c0006147984 */ /* 0x000f680000000800 */
[----:B------:R2:W5:Y:S01]  /*04f0*/  LDS R5, [R6+0x40] ;  /* 0x0000400006057984 */ /* 0x0005620000000800 */
[----:B------:R-:W-:Y:S08]  /*0500*/  BAR.SYNC.DEFER_BLOCKING 0x0 ;  /* 0x0000000000007b1d */ /* 0x000ff00000010000 */
[----:B0-----:R-:W0:Y:S08]  /*0510*/  LDC.64 R18, c[0x4][0x10] ;  /* 0x01000400ff127b82 */ /* 0x001e300000000a00 */
[----:B------:R-:W-:Y:S01]  /*0520*/  PREEXIT ;  /* 0x000000000000782d */ /* 0x000fe20000000000 */
[----:B0-----:R-:W1:Y:S02]  /*0530*/  LDG.E.64 R18, desc[UR8][R18.64] ;  /* 0x0000000812127981 */ /* 0x001e64000c1e1b00 */
[----:B-1----:R-:W-:-:S04]  /*0540*/  IMAD.WIDE R8, R4, 0x8, R18 ;  /* 0x0000000804087825 */ /* 0x002fc800078e0212 */
[--C-:B--2---:R-:W-:Y:S02]  /*0550*/  IMAD.WIDE R6, R25, 0x8, R18.reuse ;  /* 0x0000000819067825 */ /* 0x104fe400078e0212 */
[----:B------:R-:W2:Y:S04]  /*0560*/  LD.E.64 R8, desc[UR8][R8.64] ;  /* 0x0000000808087980 */ /* 0x000ea8000c101b00 */
[----:B------:R-:W2:Y:S01]  /*0570*/  LD.E.64 R6, desc[UR8][R6.64] ;  /* 0x0000000806067980 */ /* 0x000ea2000c101b00 */
[----:B------:R-:W-:-:S04]  /*0580*/  IMAD.WIDE R38, R15, 0x8, R18 ;  /* 0x000000080f267825 */ /* 0x000fc800078e0212 */
[--C-:B------:R-:W-:Y:S02]  /*0590*/  IMAD.WIDE R36, R24, 0x8, R18.reuse ;  /* 0x0000000818247825 */ /* 0x100fe400078e0212 */
[----:B------:R-:W5:Y:S02]  /*05a0*/  LD.E.64 R38, desc[UR8][R38.64] ;  /* 0x0000000826267980 */ /* 0x000f64000c101b00 */
[--C-:B---3--:R-:W-:Y:S02]  /*05b0*/  IMAD.WIDE R12, R30, 0x8, R18.reuse ;  /* 0x000000081e0c7825 */ /* 0x108fe400078e0212 */
[----:B------:R-:W5:Y:S02]  /*05c0*/  LD.E.64 R36, desc[UR8][R36.64] ;  /* 0x0000000824247980 */ /* 0x000f64000c101b00 */
[--C-:B------:R-:W-:Y:S02]  /*05d0*/  IMAD.WIDE R10, R29, 0x8, R18.reuse ;  /* 0x000000081d0a7825 */ /* 0x100fe400078e0212 */
[----:B------:R-:W3:Y:S04]  /*05e0*/  LD.E.64 R12, desc[UR8][R12.64] ;  /* 0x000000080c0c7980 */ /* 0x000ee8000c101b00 */
[----:B------:R-:W3:Y:S01]  /*05f0*/  LD.E.64 R10, desc[UR8][R10.64] ;  /* 0x000000080a0a7980 */ /* 0x000ee2000c101b00 */
[----:B--2---:R-:W-:Y:S01]  /*0600*/  DSETP.GEU.AND P0, PT, R8, R6, PT ;  /* 0x000000060800722a */ /* 0x004fe20003f0e000 */
[----:B----4-:R-:W-:-:S04]  /*0610*/  IMAD.WIDE R8, R22, 0x8, R18 ;  /* 0x0000000816087825 */ /* 0x010fc800078e0212 */
[--C-:B------:R-:W-:Y:S02]  /*0620*/  IMAD.WIDE R6, R33, 0x8, R18.reuse ;  /* 0x0000000821067825 */ /* 0x100fe400078e0212 */
[----:B------:R-:W2:Y:S04]  /*0630*/  LD.E.64 R8, desc[UR8][R8.64] ;  /* 0x0000000808087980 */ /* 0x000ea8000c101b00 */
[----:B------:R-:W2:Y:S01]  /*0640*/  LD.E.64 R6, desc[UR8][R6.64] ;  /* 0x0000000806067980 */ /* 0x000ea2000c101b00 */
[----:B-----5:R-:W-:Y:S01]  /*0650*/  DSETP.GEU.AND P3, PT, R38, R36, PT ;  /* 0x000000242600722a */ /* 0x020fe20003f6e000 */
[----:B------:R-:W-:-:S04]  /*0660*/  IMAD.WIDE R40, R16, 0x8, R18 ;  /* 0x0000000810287825 */ /* 0x000fc800078e0212 */
[----:B------:R-:W-:-:S04]  /*0670*/  IMAD.WIDE R38, R26, 0x8, R18 ;  /* 0x000000081a267825 */ /* 0x000fc800078e0212 */
[--C-:B------:R-:W-:Y:S02]  /*0680*/  IMAD.WIDE R36, R35, 0x8, R18.reuse ;  /* 0x0000000823247825 */ /* 0x100fe400078e0212 */
[----:B------:R-:W4:Y:S04]  /*0690*/  LD.E.64 R38, desc[UR8][R38.64] ;  /* 0x0000000826267980 */ /* 0x000f28000c101b00 */
[----:B------:R-:W4:Y:S01]  /*06a0*/  LD.E.64 R36, desc[UR8][R36.64] ;  /* 0x0000000824247980 */ /* 0x000f22000c101b00 */
[----:B---3--:R-:W-:Y:S01]  /*06b0*/  DSETP.GEU.AND P4, PT, R12, R10, PT ;  /* 0x0000000a0c00722a */ /* 0x008fe20003f8e000 */
[----:B------:R-:W-:-:S04]  /*06c0*/  IMAD.WIDE R12, R28, 0x8, R18 ;  /* 0x000000081c0c7825 */ /* 0x000fc800078e0212 */
[--C-:B------:R-:W-:Y:S02]  /*06d0*/  IMAD.WIDE R10, R23, 0x8, R18.reuse ;  /* 0x00000008170a7825 */ /* 0x100fe400078e0212 */
[----:B------:R-:W3:Y:S04]  /*06e0*/  LD.E.64 R12, desc[UR8][R12.64] ;  /* 0x000000080c0c7980 */ /* 0x000ee8000c101b00 */
[----:B------:R-:W3:Y:S01]  /*06f0*/  LD.E.64 R10, desc[UR8][R10.64] ;  /* 0x000000080a0a7980 */ /* 0x000ee2000c101b00 */
[----:B--2---:R-:W-:Y:S01]  /*0700*/  DSETP.GEU.AND P1, PT, R8, R6, PT ;  /* 0x000000060800722a */ /* 0x004fe20003f2e000 */
[----:B------:R-:W-:Y:S02]  /*0710*/  IMAD.WIDE R6, R27, 0x8, R18 ;  /* 0x000000081b067825 */ /* 0x000fe400078e0212 */
[----:B------:R-:W2:Y:S04]  /*0720*/  LD.E.64 R8, desc[UR8][R40.64] ;  /* 0x0000000828087980 */ /* 0x000ea8000c101b00 */
[----:B------:R-:W2:Y:S01]  /*0730*/  LD.E.64 R6, desc[UR8][R6.64] ;  /* 0x0000000806067980 */ /* 0x000ea2000c101b00 */
[----:B------:R-:W-:-:S02]  /*0740*/  SEL R14, R24, R15, P3 ;  /* 0x0000000f180e7207 */ /* 0x000fc40001800000 */
[----:B------:R-:W-:Y:S01]  /*0750*/  SEL R21, R4, R25, P0 ;  /* 0x0000001904157207 */ /* 0x000fe20000000000 */
[----:B----4-:R-:W-:-:S04]  /*0760*/  DSETP.GEU.AND P5, PT, R38, R36, PT ;  /* 0x000000242600722a */ /* 0x010fc80003fae000 */
[----:B------:R-:W-:Y:S01]  /*0770*/  IMAD.WIDE R36, R21, 0x8, R18 ;  /* 0x0000000815247825 */ /* 0x000fe200078e0212 */
[----:B---3--:R-:W-:-:S03]  /*0780*/  DSETP.GEU.AND P2, PT, R12, R10, PT ;  /* 0x0000000a0c00722a */ /* 0x008fc60003f4e000 */
[----:B------:R-:W-:-:S04]  /*0790*/  IMAD.WIDE R12, R20, 0x8, R18 ;  /* 0x00000008140c7825 */ /* 0x000fc800078e0212 */
[--C-:B------:R-:W-:Y:S02]  /*07a0*/  IMAD.WIDE R10, R17, 0x8, R18.reuse ;  /* 0x00000008110a7825 */ /* 0x100fe400078e0212 */
[----:B------:R-:W3:Y:S04]  /*07b0*/  LD.E.64 R12, desc[UR8][R12.64] ;  /* 0x000000080c0c7980 */ /* 0x000ee8000c101b00 */
[----:B------:R-:W3:Y:S01]  /*07c0*/  LD.E.64 R10, desc[UR8][R10.64] ;  /* 0x000000080a0a7980 */ /* 0x000ee2000c101b00 */
[----:B--2---:R-:W-:Y:S01]  /*07d0*/  DSETP.GEU.AND P6, PT, R8, R6, PT ;  /* 0x000000060800722a */ /* 0x004fe20003fce000 */
[----:B------:R-:W-:Y:S02]  /*07e0*/  IMAD.WIDE R8, R14, 0x8, R18 ;  /* 0x000000080e087825 */ /* 0x000fe400078e0212 */
[----:B------:R0:W2:Y:S04]  /*07f0*/  LD.E.64 R6, desc[UR8][R36.64] ;  /* 0x0000000824067980 */ /* 0x0000a8000c101b00 */
[----:B------:R-:W2:Y:S01]  /*0800*/  LD.E.64 R8, desc[UR8][R8.64] ;  /* 0x0000000808087980 */ /* 0x000ea2000c101b00 */
[----:B------:R-:W-:-:S02]  /*0810*/  SEL R15, R15, R24, P3 ;  /* 0x000000180f0f7207 */ /* 0x000fc40001800000 */
[----:B------:R-:W-:Y:S02]  /*0820*/  SEL R31, R30, R29, P4 ;  /* 0x0000001d1e1f7207 */ /* 0x000fe40002000000 */
[----:B------:R-:W-:-:S05]  /*0830*/  SEL R24, R33, R22, P1 ;  /* 0x0000001621187207 */ /* 0x000fca0000800000 */
[----:B0-----:R-:W-:Y:S01]  /*0840*/  IMAD.WIDE R36, R24, 0x8, R18 ;  /* 0x0000000818247825 */ /* 0x001fe200078e0212 */
[----:B------:R-:W-:-:S03]  /*0850*/  SEL R30, R29, R30, P4 ;  /* 0x0000001e1d1e7207 */ /* 0x000fc60002000000 */
[----:B------:R-:W-:-:S04]  /*0860*/  IMAD.WIDE R40, R15, 0x8, R18 ;  /* 0x000000080f287825 */ /* 0x000fc800078e0212 */
[--C-:B------:R-:W-:Y:S01]  /*0870*/  IMAD.WIDE R38, R30, 0x8, R18.reuse ;  /* 0x000000081e267825 */ /* 0x100fe200078e0212 */
[----:B---3--:R-:W-:Y:S01]  /*0880*/  DSETP.GEU.AND P4, PT, R12, R10, PT ;  /* 0x0000000a0c00722a */ /* 0x008fe20003f8e000 */
[----:B------:R-:W3:Y:S04]  /*0890*/  LD.E.64 R10, desc[UR8][R40.64] ;  /* 0x00000008280a7980 */ /* 0x000ee8000c101b00 */
[----:B------:R-:W3:Y:S01]  /*08a0*/  LD.E.64 R12, desc[UR8][R38.64] ;  /* 0x00000008260c7980 */ /* 0x000ee2000c101b00 */
[----:B--2---:R-:W-:Y:S01]  /*08b0*/  DSETP.GEU.AND P3, PT, R8, R6, PT ;  /* 0x000000060800722a */ /* 0x004fe20003f6e000 */
[----:B------:R-:W-:Y:S02]  /*08c0*/  IMAD.WIDE R6, R31, 0x8, R18 ;  /* 0x000000081f067825 */ /* 0x000fe400078e0212 */
[----:B------:R-:W2:Y:S04]  /*08d0*/  LD.E.64 R8, desc[UR8][R36.64] ;  /* 0x0000000824087980 */ /* 0x000ea8000c101b00 */
[----:B------:R-:W2:Y:S01]  /*08e0*/  LD.E.64 R6, desc[UR8][R6.64] ;  /* 0x0000000806067980 */ /* 0x000ea2000c101b00 */
[----:B------:R-:W-:-:S02]  /*08f0*/  SEL R33, R22, R33, P1 ;  /* 0x0000002116217207 */ /* 0x000fc40000800000 */
[----:B------:R-:W-:Y:S02]  /*0900*/  SEL R22, R23, R28, P2 ;  /* 0x0000001c17167207 */ /* 0x000fe40001000000 */
[----:B------:R-:W-:Y:S02]  /*0910*/  SEL R29, R26, R35, P5 ;  /* 0x000000231a1d7207 */ /* 0x000fe40002800000 */
[----:B------:R-:W-:-:S03]  /*0920*/  SEL R26, R35, R26, P5 ;  /* 0x0000001a231a7207 */ /* 0x000fc60002800000 */
        /* <DEDUP_REMOVED lines=13> */
[----:B------:R-:W-:Y:S01]  /*0a00*/  SEL R16, R17, R20, P4 ;  /* 0x0000001411107207 */ /* 0x000fe20002000000 */
[----:B------:R-:W-:-:S04]  /*0a10*/  IMAD.WIDE R40, R23, 0x8, R18 ;  /* 0x0000000817287825 */ /* 0x000fc800078e0212 */
[--C-:B------:R-:W-:Y:S01]  /*0a20*/  IMAD.WIDE R36, R28, 0x8, R18.reuse ;  /* 0x000000081c247825 */ /* 0x100fe200078e0212 */
[----:B---3--:R-:W-:Y:S01]  /*0a30*/  DSETP.GEU.AND P6, PT, R12, R10, PT ;  /* 0x0000000a0c00722a */ /* 0x008fe20003fce000 */
[----:B------:R-:W3:Y:S04]  /*0a40*/  LD.E.64 R10, desc[UR8][R40.64] ;  /* 0x00000008280a7980 */ /* 0x000ee8000c101b00 */
[----:B------:R0:W3:Y:S01]  /*0a50*/  LD.E.64 R12, desc[UR8][R36.64] ;  /* 0x00000008240c7980 */ /* 0x0000e2000c101b00 */
[----:B--2---:R-:W-:Y:S01]  /*0a60*/  DSETP.GEU.AND P2, PT, R8, R6, PT ;  /* 0x000000060800722a */ /* 0x004fe20003f4e000 */
[----:B------:R-:W-:-:S04]  /*0a70*/  IMAD.WIDE R6, R27, 0x8, R18 ;  /* 0x000000081b067825 */ /* 0x000fc800078e0212 */
[----:B------:R-:W-:Y:S02]  /*0a80*/  IMAD.WIDE R8, R16, 0x8, R18 ;  /* 0x0000000810087825 */ /* 0x000fe400078e0212 */
[----:B------:R-:W2:Y:S04]  /*0a90*/  LD.E.64 R6, desc[UR8][R6.64] ;  /* 0x0000000806067980 */ /* 0x000ea8000c101b00 */
[----:B------:R-:W2:Y:S01]  /*0aa0*/  LD.E.64 R8, desc[UR8][R8.64] ;  /* 0x0000000808087980 */ /* 0x000ea2000c101b00 */
[----:B------:R-:W-:Y:S02]  /*0ab0*/  SEL R4, R25, R4, P0 ;  /* 0x0000000419047207 */ /* 0x000fe40000000000 */
[----:B------:R-:W-:-:S03]  /*0ac0*/  SEL R25, R21, R14, P3 ;  /* 0x0000000e15197207 */ /* 0x000fc60001800000 */
[----:B0-----:R-:W-:-:S04]  /*0ad0*/  IMAD.WIDE R36, R4, 0x8, R18 ;  /* 0x0000000804247825 */ /* 0x001fc800078e0212 */
[----:B------:R-:W-:Y:S01]  /*0ae0*/  IMAD.WIDE R34, R25, 0x8, R18 ;  /* 0x0000000819227825 */ /* 0x000fe200078e0212 */
[----:B------:R-:W-:-:S05]  /*0af0*/  SEL R20, R20, R17, P4 ;  /* 0x0000001114147207 */ /* 0x000fca0002000000 */
[----:B------:R-:W-:Y:S01]  /*0b00*/  IMAD.WIDE R38, R20, 0x8, R18 ;  /* 0x0000000814267825 */ /* 0x000fe200078e0212 */
[----:B---3--:R-:W-:-:S03]  /*0b10*/  DSETP.GEU.AND P4, PT, R12, R10, PT ;  /* 0x0000000a0c00722a */ /* 0x008fc60003f8e000 */
[----:B------:R-:W-:Y:S01]  /*0b20*/  IMAD.WIDE R12, R5, 0x8, R18 ;  /* 0x00000008050c7825 */ /* 0x000fe200078e0212 */
[----:B------:R-:W3:Y:S05]  /*0b30*/  LD.E.64 R10, desc[UR8][R38.64] ;  /* 0x00000008260a7980 */ /* 0x000eea000c101b00 */
[----:B------:R-:W3:Y:S01]  /*0b40*/  LD.E.64 R12, desc[UR8][R12.64] ;  /* 0x000000080c0c7980 */ /* 0x000ee2000c101b00 */
[----:B--2---:R-:W-:-:S03]  /*0b50*/  DSETP.GEU.AND P0, PT, R8, R6, PT ;  /* 0x000000060800722a */ /* 0x004fc60003f0e000 */
[----:B------:R-:W2:Y:S04]  /*0b60*/  LD.E.64 R6, desc[UR8][R36.64] ;  /* 0x0000000824067980 */ /* 0x000ea8000c101b00 */
[----:B------:R-:W2:Y:S01]  /*0b70*/  LD.E.64 R8, desc[UR8][R34.64] ;  /* 0x0000000822087980 */ /* 0x000ea2000c101b00 */
[----:B------:R-:W-:Y:S02]  /*0b80*/  SEL R21, R14, R21, P3 ;  /* 0x000000150e157207 */ /* 0x000fe40001800000 */
[----:B------:R-:W-:Y:S02]  /*0b90*/  SEL R14, R15, R30, P5 ;  /* 0x0000001e0f0e7207 */ /* 0x000fe40002800000 */
[----:B------:R-:W-:Y:S02]  /*0ba0*/  SEL R15, R30, R15, P5 ;  /* 0x0000000f1e0f7207 */ /* 0x000fe40002800000 */
[----:B------:R-:W-:Y:S01]  /*0bb0*/  SEL R30, R31, R24, P1 ;  /* 0x000000181f1e7207 */ /* 0x000fe20000800000 */
[----:B---3--:R-:W-:Y:S01]  /*0bc0*/  DSETP.GEU.AND P5, PT, R12, R10, PT ;  /* 0x0000000a0c00722a */ /* 0x008fe20003fae000 */
        /* <DEDUP_REMOVED lines=12> */
[----:B------:R-:W-:-:S03]  /*0c90*/  SEL R26, R29, R22, P2 ;  /* 0x000000161d1a7207 */ /* 0x000fc60001000000 */
[----:B------:R-:W-:-:S04]  /*0ca0*/  IMAD.WIDE R36, R33, 0x8, R18 ;  /* 0x0000000821247825 */ /* 0x000fc800078e0212 */
[----:B------:R-:W-:-:S04]  /*0cb0*/  IMAD.WIDE R34, R26, 0x8, R18 ;  /* 0x000000081a227825 */ /* 0x000fc800078e0212 */
[----:B------:R-:W-:-:S04]  /*0cc0*/  IMAD.WIDE R40, R31, 0x8, R18 ;  /* 0x000000081f287825 */ /* 0x000fc800078e0212 */
[----:B------:R-:W-:Y:S01]  /*0cd0*/  IMAD.WIDE R38, R24, 0x8, R18 ;  /* 0x0000000818267825 */ /* 0x000fe200078e0212 */
[----:B---3--:R-:W-:Y:S01]  /*0ce0*/  DSETP.GEU.AND P1, PT, R12, R10, PT ;  /* 0x0000000a0c00722a */ /* 0x008fe20003f2e000 */
[----:B------:R-:W3:Y:S04]  /*0cf0*/  LD.E.64 R10, desc[UR8][R40.64] ;  /* 0x00000008280a7980 */ /* 0x000ee8000c101b00 */
        /* <DEDUP_REMOVED lines=21> */
[----:B------:R-:W-:Y:S02]  /*0e50*/  SEL R16, R21, R14, P1 ;  /* 0x0000000e15107207 */ /* 0x000fe40000800000 */
[----:B------:R-:W-:-:S05]  /*0e60*/  SEL R5, R25, R4, P3 ;  /* 0x0000000419057207 */ /* 0x000fca0001800000 */
        /* <DEDUP_REMOVED lines=110> */
[----:B------:R-:W-:-:S05]  /*1550*/  SEL R20, R4, R25, P1 ;  /* 0x0000001904147207 */ /* 0x000fca0000800000 */
[----:B------:R-:W-:Y:S01]  /*1560*/  IMAD.WIDE R38, R20, 0x8, R18 ;  /* 0x0000000814267825 */ /* 0x000fe200078e0212 */
[----:B------:R-:W-:Y:S01]  /*1570*/  SEL R28, R28, R23, P3 ;  /* 0x000000171c1c7207 */ /* 0x000fe20001800000 */
[----:B---3--:R-:W-:-:S04]  /*1580*/  DSETP.GEU.AND P3, PT, R12, R10, PT ;  /* 0x0000000a0c00722a */ /* 0x008fc80003f6e000 */
        /* <DEDUP_REMOVED lines=17> */
[----:B------:R0:W3:Y:S01]  /*16a0*/  LD.E.64 R12, desc[UR8][R36.64] ;  /* 0x00000008240c7980 */ /* 0x0000e2000c101b00 */
[----:B--2---:R-:W-:Y:S01]  /*16b0*/  DSETP.GEU.AND P2, PT, R8, R6, PT ;  /* 0x000000060800722a */ /* 0x004fe20003f4e000 */
[----:B------:R-:W-:Y:S02]  /*16c0*/  IMAD.WIDE R6, R23, 0x8, R18 ;  /* 0x0000000817067825 */ /* 0x000fe400078e0212 */
[----:B------:R-:W2:Y:S04]  /*16d0*/  LD.E.64 R8, desc[UR8][R38.64] ;  /* 0x0000000826087980 */ /* 0x000ea8000c101b00 */
[----:B------:R-:W2:Y:S01]  /*16e0*/  LD.E.64 R6, desc[UR8][R6.64] ;  /* 0x0000000806067980 */ /* 0x000ea2000c101b00 */
[----:B------:R-:W-:-:S02]  /*16f0*/  SEL R35, R14, R35, P0 ;  /* 0x000000230e237207 */ /* 0x000fc40000000000 */
[----:B------:R-:W-:Y:S02]  /*1700*/  SEL R14, R15, R24, P3 ;  /* 0x000000180f0e7207 */ /* 0x000fe40001800000 */
[----:B------:R-:W-:-:S05]  /*1710*/  SEL R21, R26, R31, P6 ;  /* 0x0000001f1a157207 */ /* 0x000fca0003000000 */
[--C-:B0-----:R-:W-:Y:S01]  /*1720*/  IMAD.WIDE R36, R21, 0x8, R18.reuse ;  /* 0x0000000815247825 */ /* 0x101fe200078e0212 */
[----:B------:R-:W-:Y:S01]  /*1730*/  SEL R26, R31, R26, P6 ;  /* 0x0000001a1f1a7207 */ /* 0x000fe20003000000 */
[----:B---3--:R-:W-:Y:S02]  /*1740*/  DSETP.GEU.AND P6, PT, R12, R10, PT ;  /* 0x0000000a0c00722a */ /* 0x008fe40003fce000 */
        /* <DEDUP_REMOVED lines=23> */
[----:B------:R-:W-:Y:S02]  /*18c0*/  SEL R4, R25, R4, P1 ;  /* 0x0000000419047207 */ /* 0x000fe40000800000 */
[----:B------:R-:W-:-:S03]  /*18d0*/  SEL R17, R20, R33, P2 ;  /* 0x0000002114117207 */ /* 0x000fc60001000000 */
[----:B0-----:R-:W-:-:S04]  /*18e0*/  IMAD.WIDE R38, R4, 0x8, R18 ;  /* 0x0000000804267825 */ /* 0x001fc800078e0212 */
[----:B------:R-:W-:-:S04]  /*18f0*/  IMAD.WIDE R36, R17, 0x8, R18 ;  /* 0x0000000811247825 */ /* 0x000fc800078e0212 */
        /* <DEDUP_REMOVED lines=67> */
[----:B------:R-:W-:Y:S02]  /*1d30*/  SEL R20, R23, R16, P3 ;  /* 0x0000001017147207 */ /* 0x000fe40001800000 */
[----:B------:R-:W-:-:S03]  /*1d40*/  SEL R30, R5, R30, P4 ;  /* 0x0000001e051e7207 */ /* 0x000fc60002000000 */
[----:B0-----:R-:W-:-:S04]  /*1d50*/  IMAD.WIDE R36, R20, 0x8, R18 ;  /* 0x0000000814247825 */ /* 0x001fc800078e0212 */
        /* <DEDUP_REMOVED lines=34> */
[--C-:B------:R-:W-:Y:S02]  /*1f80*/  IMAD.WIDE R8, R24, 0x8, R18.reuse ;  /* 0x0000000818087825 */ /* 0x100fe400078e0212 */
[----:B------:R-:W2:Y:S04]  /*1f90*/  LD.E.64 R6, desc[UR8][R6.64] ;  /* 0x0000000806067980 */ /* 0x000ea8000c101b00 */
[----:B------:R-:W2:Y:S01]  /*1fa0*/  LD.E.64 R8, desc[UR8][R8.64] ;  /* 0x0000000808087980 */ /* 0x000ea2000c101b00 */
[----:B------:R-:W-:Y:S02]  /*1fb0*/  SEL R17, R4, R17, P2 ;  /* 0x0000001104117207 */ /* 0x000fe40001000000 */
[----:B------:R-:W-:Y:S02]  /*1fc0*/  SEL R4, R27, R22, P0 ;  /* 0x000000161b047207 */ /* 0x000fe40000000000 */
[----:B------:R-:W-:Y:S01]  /*1fd0*/  SEL R28, R28, R29, P4 ;  /* 0x0000001d1c1c7207 */ /* 0x000fe20002000000 */
        /* <DEDUP_REMOVED lines=70> */
[----:B------:R-:W-:Y:S01]  /*2440*/  SEL R22, R31, R20, P1 ;  /* 0x000000141f167207 */ /* 0x000fe20000800000 */
[----:B------:R-:W-:-:S04]  /*2450*/  IMAD.WIDE R40, R27, 0x8, R18 ;  /* 0x000000081b287825 */ /* 0x000fc800078e0212 */
[----:B------:R-:W-:-:S04]  /*2460*/  IMAD.WIDE R34, R32, 0x8, R18 ;  /* 0x0000000820227825 */ /* 0x000fc800078e0212 */
[--C-:B0-----:R-:W-:Y:S01]  /*2470*/  IMAD.WIDE R36, R22, 0x8, R18.reuse ;  /* 0x0000000816247825 */ /* 0x101fe200078e0212 */
        /* <DEDUP_REMOVED lines=11> */
[----:B0-----:R-:W-:Y:S01]  /*2530*/  IMAD.WIDE R34, R33, 0x8, R18 ;  /* 0x0000000821227825 */ /* 0x001fe200078e0212 */
        /* <DEDUP_REMOVED lines=11> */
[----:B------:R-:W-:Y:S01]  /*25f0*/  SEL R21, R14, R21, P3 ;  /* 0x000000150e157207 */ /* 0x000fe20001800000 */
[----:B------:R-:W-:Y:S01]  /*2600*/  IMAD.WIDE R40, R5, 0x8, R18 ;  /* 0x0000000805287825 */ /* 0x000fe200078e0212 */
[----:B------:R-:W-:-:S03]  /*2610*/  SEL R30, R15, R28, P5 ;  /* 0x0000001c0f1e7207 */ /* 0x000fc60002800000 */
[--C-:B------:R-:W-:Y:S01]  /*2620*/  IMAD.WIDE R36, R16, 0x8, R18.reuse ;  /* 0x0000000810247825 */ /* 0x100fe200078e0212 */
[----:B---3--:R-:W-:Y:S01]  /*2630*/  DSETP.GEU.AND P3, PT, R12, R10, PT ;  /* 0x0000000a0c00722a */ /* 0x008fe20003f6e000 */
[----:B------:R0:W3:Y:S04]  /*2640*/  LD.E.64 R10, desc[UR8][R40.64] ;  /* 0x00000008280a7980 */ /* 0x0000e8000c101b00 */
[----:B------:R-:W3:Y:S01]  /*2650*/  LD.E.64 R12, desc[UR8][R36.64] ;  /* 0x00000008240c7980 */ /* 0x000ee2000c101b00 */
        /* <DEDUP_REMOVED lines=8> */
[----:B------:R-:W-:-:S04]  /*26e0*/  IMAD.WIDE R42, R28, 0x8, R18 ;  /* 0x000000081c2a7825 */ /* 0x000fc800078e0212 */
[----:B0-----:R-:W-:-:S04]  /*26f0*/  IMAD.WIDE R40, R4, 0x8, R18 ;  /* 0x0000000804287825 */ /* 0x001fc800078e0212 */
[----:B------:R-:W-:Y:S01]  /*2700*/  IMAD.WIDE R14, R23, 0x8, R18 ;  /* 0x00000008170e7825 */ /* 0x000fe200078e0212 */
[----:B---3--:R-:W-:-:S03]  /*2710*/  DSETP.GEU.AND P5, PT, R12, R10, PT ;  /* 0x0000000a0c00722a */ /* 0x008fc60003fae000 */
[----:B------:R-:W-:Y:S01]  /*2720*/  IMAD.WIDE R12, R29, 0x8, R18 ;  /* 0x000000081d0c7825 */ /* 0x000fe200078e0212 */
[----:B------:R-:W3:Y:S05]  /*2730*/  LD.E.64 R10, desc[UR8][R14.64] ;  /* 0x000000080e0a7980 */ /* 0x000eea000c101b00 */
[----:B------:R-:W4:Y:S01]  /*2740*/  LD.E.64 R12, desc[UR8][R12.64] ;  /* 0x000000080c0c7980 */ /* 0x000f22000c101b00 */
[----:B--2---:R-:W-:-:S03]  /*2750*/  DSETP.GEU.AND P0, PT, R8, R6, PT ;  /* 0x000000060800722a */ /* 0x004fc60003f0e000 */
[----:B------:R-:W4:Y:S04]  /*2760*/  LD.E.64 R8, desc[UR8][R42.64] ;  /* 0x000000082a087980 */ /* 0x000f28000c101b00 */
[----:B------:R-:W3:Y:S01]  /*2770*/  LD.E.64 R6, desc[UR8][R40.64] ;  /* 0x0000000828067980 */ /* 0x000ee2000c101b00 */
[----:B------:R-:W-:Y:S02]  /*2780*/  SEL R25, R25, R24, P6 ;  /* 0x0000001819197207 */ /* 0x000fe40003000000 */
[----:B------:R-:W-:Y:S02]  /*2790*/  SEL R24, R27, R32, P4 ;  /* 0x000000201b187207 */ /* 0x000fe40002000000 */
[----:B------:R-:W-:Y:S01]  /*27a0*/  SEL R27, R32, R27, P4 ;  /* 0x0000001b201b7207 */ /* 0x000fe20002000000 */
[----:B------:R-:W-:-:S04]  /*27b0*/  IMAD.WIDE R36, R25, 0x8, R18 ;  /* 0x0000000819247825 */ /* 0x000fc800078e0212 */
[----:B------:R-:W-:-:S05]  /*27c0*/  IMAD.WIDE R34, R24, 0x8, R18 ;  /* 0x0000000818227825 */ /* 0x000fca00078e0212 */
[----:B------:R-:W2:Y:S01]  /*27d0*/  LD.E.64 R14, desc[UR8][R34.64] ;  /* 0x00000008220e7980 */ /* 0x000ea2000c101b00 */
[----:B----4-:R-:W-:Y:S01]  /*27e0*/  DSETP.GEU.AND P4, PT, R12, R8, PT ;  /* 0x000000080c00722a */ /* 0x010fe20003f8e000 */
[----:B------:R-:W-:Y:S02]  /*27f0*/  SEL R8, R39, R22, P1 ;  /* 0x0000001627087207 */ /* 0x000fe40000800000 */
[----:B------:R0:W2:Y:S01]  /*2800*/  LD.E.64 R12, desc[UR8][R36.64] ;  /* 0x00000008240c7980 */ /* 0x0000a2000c101b00 */
        /* <DEDUP_REMOVED lines=10> */
[----:B0-----:R-:W-:Y:S01]  /*28b0*/  IMAD.WIDE R36, R26, 0x8, R18 ;  /* 0x000000081a247825 */ /* 0x001fe200078e0212 */
[----:B--2---:R-:W-:-:S03]  /*28c0*/  DSETP.GEU.AND P3, PT, R14, R12, PT ;  /* 0x0000000c0e00722a */ /* 0x004fc60003f6e000 */
[----:B------:R-:W-:-:S04]  /*28d0*/  IMAD.WIDE R12, R39, 0x8, R18 ;  /* 0x00000008270c7825 */ /* 0x000fc800078e0212 */
[----:B------:R-:W-:Y:S02]  /*28e0*/  IMAD.WIDE R14, R22, 0x8, R18 ;  /* 0x00000008160e7825 */ /* 0x000fe400078e0212 */
[----:B------:R-:W2:Y:S04]  /*28f0*/  LD.E.64 R12, desc[UR8][R12.64] ;  /* 0x000000080c0c7980 */ /* 0x000ea8000c101b00 */
[----:B------:R-:W2:Y:S01]  /*2900*/  LD.E.64 R14, desc[UR8][R14.64] ;  /* 0x000000080e0e7980 */ /* 0x000ea2000c101b00 */
[----:B---3--:R-:W-:-:S03]  /*2910*/  DSETP.GEU.AND P1, PT, R10, R6, PT ;  /* 0x000000060a00722a */ /* 0x008fc60003f2e000 */
[----:B------:R-:W3:Y:S04]  /*2920*/  LD.E.64 R6, desc[UR8][R40.64] ;  /* 0x0000000828067980 */ /* 0x000ee8000c101b00 */
[----:B------:R-:W3:Y:S01]  /*2930*/  LD.E.64 R10, desc[UR8][R36.64] ;  /* 0x00000008240a7980 */ /* 0x000ee2000c101b00 */
[----:B------:R-:W-:Y:S02]  /*2940*/  SEL R33, R20, R33, P2 ;  /* 0x0000002114217207 */ /* 0x000fe40001000000 */
[----:B------:R-:W-:Y:S02]  /*2950*/  SEL R20, R5, R16, P5 ;  /* 0x0000001005147207 */ /* 0x000fe40002800000 */
[----:B------:R-:W-:Y:S01]  /*2960*/  SEL R5, R16, R5, P5 ;  /* 0x0000000510057207 */ /* 0x000fe20002800000 */
[----:B------:R-:W-:Y:S01]  /*2970*/  IMAD.WIDE R34, R33, 0x8, R18 ;  /* 0x0000000821227825 */ /* 0x000fe200078e0212 */
[----:B------:R-:W-:-:S03]  /*2980*/  SEL R32, R21, R30, P0 ;  /* 0x0000001e15207207 */ /* 0x000fc60000000000 */
[--C-:B------:R-:W-:Y:S01]  /*2990*/  IMAD.WIDE R16, R20, 0x8, R18.reuse ;  /* 0x0000000814107825 */ /* 0x100fe200078e0212 */
[----:B--2---:R-:W-:Y:S01]  /*29a0*/  DSETP.GEU.AND P2, PT, R14, R12, PT ;  /* 0x0000000c0e00722a */ /* 0x004fe20003f4e000 */
[----:B------:R-:W2:Y:S04]  /*29b0*/  LD.E.64 R12, desc[UR8][R34.64] ;  /* 0x00000008220c7980 */ /* 0x000ea8000c101b00 */
        /* <DEDUP_REMOVED lines=9> */
[----:B0-----:R-:W-:-:S06]  /*2a50*/  IMAD.WIDE R16, R28, 0x8, R18 ;  /* 0x000000081c107825 */ /* 0x001fcc00078e0212 */
[----:B------:R-:W4:Y:S01]  /*2a60*/  LD.E.64 R16, desc[UR8][R16.64] ;  /* 0x0000000810107980 */ /* 0x000f22000c101b00 */
[----:B--2---:R-:W-:Y:S01]  /*2a70*/  DSETP.GEU.AND P0, PT, R14, R12, PT ;  /* 0x0000000c0e00722a */ /* 0x004fe20003f0e000 */
[----:B------:R-:W-:Y:S02]  /*2a80*/  SEL R13, R25, R24, P3 ;  /* 0x00000018190d7207 */ /* 0x000fe40001800000 */
[----:B------:R-:W-:-:S05]  /*2a90*/  SEL R12, R23, R4, P6 ;  /* 0x00000004170c7207 */ /* 0x000fca0003000000 */
[----:B------:R-:W-:Y:S01]  /*2aa0*/  IMAD.WIDE R34, R12, 0x8, R18 ;  /* 0x000000080c227825 */ /* 0x000fe200078e0212 */
[----:B---3--:R-:W-:-:S03]  /*2ab0*/  DSETP.GEU.AND P4, PT, R10, R6, PT ;  /* 0x000000060a00722a */ /* 0x008fc60003f8e000 */
[--C-:B------:R-:W-:Y:S01]  /*2ac0*/  IMAD.WIDE R10, R13, 0x8, R18.reuse ;  /* 0x000000080d0a7825 */ /* 0x100fe200078e0212 */
[----:B------:R0:W2:Y:S05]  /*2ad0*/  LD.E.64 R6, desc[UR8][R34.64] ;  /* 0x0000000822067980 */ /* 0x0000aa000c101b00 */
[----:B------:R-:W2:Y:S01]  /*2ae0*/  LD.E.64 R10, desc[UR8][R10.64] ;  /* 0x000000080a0a7980 */ /* 0x000ea2000c101b00 */
[----:B------:R-:W-:-:S06]  /*2af0*/  IMAD.WIDE R14, R21, 0x8, R18 ;  /* 0x00000008150e7825 */ /* 0x000fcc00078e0212 */
[----:B------:R-:W4:Y:S01]  /*2b00*/  LD.E.64 R14, desc[UR8][R14.64] ;  /* 0x000000080e0e7980 */ /* 0x000f22000c101b00 */
[----:B------:R-:W-:Y:S02]  /*2b10*/  SEL R25, R24, R25, P3 ;  /* 0x0000001918197207 */ /* 0x000fe40001800000 */
[----:B------:R-:W-:Y:S02]  /*2b20*/  SEL R29, R8, R27, P1 ;  /* 0x0000001b081d7207 */ /* 0x000fe40000800000 */
[----:B------:R-:W-:Y:S02]  /*2b30*/  SEL R24, R39, R22, P2 ;  /* 0x0000001627187207 */ /* 0x000fe40001000000 */
[----:B------:R-:W-:-:S03]  /*2b40*/  SEL R8, R27, R8, P1 ;  /* 0x000000081b087207 */ /* 0x000fc60000800000 */
[----:B0-----:R-:W-:-:S04]  /*2b50*/  IMAD.WIDE R34, R24, 0x8, R18 ;  /* 0x0000000818227825 */ /* 0x001fc800078e0212 */
[----:B------:R-:W-:-:S04]  /*2b60*/  IMAD.WIDE R40, R25, 0x8, R18 ;  /* 0x0000000819287825 */ /* 0x000fc800078e0212 */
[----:B------:R-:W-:Y:S01]  /*2b70*/  IMAD.WIDE R36, R8, 0x8, R18 ;  /* 0x0000000808247825 */ /* 0x000fe200078e0212 */
[----:B--2---:R-:W-:-:S03]  /*2b80*/  DSETP.GEU.AND P1, PT, R10, R6, PT ;  /* 0x000000060a00722a */ /* 0x004fc60003f2e000 */
[----:B------:R-:W-:Y:S01]  /*2b90*/  IMAD.WIDE R6, R29, 0x8, R18 ;  /* 0x000000081d067825 */ /* 0x000fe200078e0212 */
[----:B------:R-:W2:Y:S05]  /*2ba0*/  LD.E.64 R10, desc[UR8][R34.64] ;  /* 0x00000008220a7980 */ /* 0x000eaa000c101b00 */
[----:B------:R-:W2:Y:S01]  /*2bb0*/  LD.E.64 R6, desc[UR8][R6.64] ;  /* 0x0000000806067980 */ /* 0x000ea2000c101b00 */
[----:B----4-:R-:W-:-:S03]  /*2bc0*/  DSETP.GEU.AND P3, PT, R16, R14, PT ;  /* 0x0000000e1000722a */ /* 0x010fc60003f6e000 */
[----:B------:R-:W3:Y:S04]  /*2bd0*/  LD.E.64 R14, desc[UR8][R40.64] ;  /* 0x00000008280e7980 */ /* 0x000ee8000c101b00 */
[----:B------:R-:W3:Y:S01]  /*2be0*/  LD.E.64 R16, desc[UR8][R36.64] ;  /* 0x0000000824107980 */ /* 0x000ee2000c101b00 */
[----:B------:R-:W-:Y:S02]  /*2bf0*/  SEL R39, R22, R39, P2 ;  /* 0x0000002716277207 */ /* 0x000fe40001000000 */
[----:B------:R-:W-:Y:S02]  /*2c00*/  SEL R22, R33, R20, P0 ;  /* 0x0000001421167207 */ /* 0x000fe40000000000 */
[----:B------:R-:W-:Y:S02]  /*2c10*/  SEL R27, R26, R31, P5 ;  /* 0x0000001f1a1b7207 */ /* 0x000fe40002800000 */
[----:B------:R-:W-:-:S03]  /*2c20*/  SEL R26, R31, R26, P5 ;  /* 0x0000001a1f1a7207 */ /* 0x000fc60002800000 */
[----:B------:R-:W-:Y:S01]  /*2c30*/  IMAD.WIDE R30, R27, 0x8, R18 ;  /* 0x000000081b1e7825 */ /* 0x000fe200078e0212 */
[----:B--2---:R-:W-:-:S03]  /*2c40*/  DSETP.GEU.AND P2, PT, R10, R6, PT ;  /* 0x000000060a00722a */ /* 0x004fc60003f4e000 */
[--C-:B------:R-:W-:Y:S01]  /*2c50*/  IMAD.WIDE R10, R22, 0x8, R18.reuse ;  /* 0x00000008160a7825 */ /* 0x100fe200078e0212 */
[----:B------:R-:W2:Y:S05]  /*2c60*/  LD.E.64 R6, desc[UR8][R30.64] ;  /* 0x000000081e067980 */ /* 0x000eaa000c101b00 */
        /* <DEDUP_REMOVED lines=24> */
[----:B--2---:R-:W-:-:S03]  /*2df0*/  DSETP.GEU.AND P3, PT, R10, R6, PT ;  /* 0x000000060a00722a */ /* 0x004fc60003f6e000 */
[--C-:B------:R-:W-:Y:S01]  /*2e00*/  IMAD.WIDE R10, R4, 0x8, R18.reuse ;  /* 0x00000008040a7825 */ /* 0x100fe200078e0212 */
[----:B------:R0:W2:Y:S05]  /*2e10*/  LD.E.64 R6, desc[UR8][R30.64] ;  /* 0x000000081e067980 */ /* 0x0000aa000c101b00 */
        /* <DEDUP_REMOVED lines=10> */
[----:B------:R-:W-:-:S04]  /*2ec0*/  IMAD.WIDE R36, R13, 0x8, R18 ;  /* 0x000000080d247825 */ /* 0x000fc800078e0212 */
[----:B------:R-:W-:-:S04]  /*2ed0*/  IMAD.WIDE R34, R12, 0x8, R18 ;  /* 0x000000080c227825 */ /* 0x000fc800078e0212 */
[----:B0-----:R-:W-:Y:S01]  /*2ee0*/  IMAD.WIDE R30, R8, 0x8, R18 ;  /* 0x00000008081e7825 */ /* 0x001fe200078e0212 */
[----:B--2---:R-:W-:-:S03]  /*2ef0*/  DSETP.GEU.AND P1, PT, R10, R6, PT ;  /* 0x000000060a00722a */ /* 0x004fc60003f2e000 */
[----:B------:R-:W-:Y:S01]  /*2f00*/  IMAD.WIDE R6, R25, 0x8, R18 ;  /* 0x0000000819067825 */ /* 0x000fe200078e0212 */
[----:B------:R-:W2:Y:S05]  /*2f10*/  LD.E.64 R10, desc[UR8][R30.64] ;  /* 0x000000081e0a7980 */ /* 0x000eaa000c101b00 */
[----:B------:R-:W2:Y:S01]  /*2f20*/  LD.E.64 R6, desc[UR8][R6.64] ;  /* 0x0000000806067980 */ /* 0x000ea2000c101b00 */
[----:B---3--:R-:W-:-:S03]  /*2f30*/  DSETP.GEU.AND P5, PT, R16, R14, PT ;  /* 0x0000000e1000722a */ /* 0x008fc60003fae000 */
[----:B------:R0:W3:Y:S04]  /*2f40*/  LD.E.64 R14, desc[UR8][R36.64] ;  /* 0x00000008240e7980 */ /* 0x0000e8000c101b00 */
[----:B------:R-:W3:Y:S01]  /*2f50*/  LD.E.64 R16, desc[UR8][R34.64] ;  /* 0x0000000822107980 */ /* 0x000ee2000c101b00 */
[----:B------:R-:W-:Y:S02]  /*2f60*/  SEL R29, R24, R29, P2 ;  /* 0x0000001d181d7207 */ /* 0x000fe40001000000 */
[----:B------:R-:W-:Y:S02]  /*2f70*/  SEL R24, R39, R26, P0 ;  /* 0x0000001a27187207 */ /* 0x000fe40000000000 */
[----:B------:R-:W-:Y:S02]  /*2f80*/  SEL R39, R26, R39, P0 ;  /* 0x000000271a277207 */ /* 0x000fe40000000000 */
[----:B------:R-:W-:-:S03]  /*2f90*/  SEL R26, R27, R22, P4 ;  /* 0x000000161b1a7207 */ /* 0x000fc60002000000 */
[----:B0-----:R-:W-:Y:S01]  /*2fa0*/  IMAD.WIDE R36, R39, 0x8, R18 ;  /* 0x0000000827247825 */ /* 0x001fe200078e0212 */
        /* <DEDUP_REMOVED lines=9> */
[----:B------:R-:W-:Y:S02]  /*3040*/  SEL R27, R22, R27, P4 ;  /* 0x0000001b161b7207 */ /* 0x000fe40002000000 */
[----:B------:R-:W-:Y:S02]  /*3050*/  SEL R22, R33, R20, P6 ;  /* 0x0000001421167207 */ /* 0x000fe40003000000 */
[----:B------:R-:W-:Y:S01]  /*3060*/  SEL R33, R20, R33, P6 ;  /* 0x0000002114217207 */ /* 0x000fe20003000000 */
[----:B------:R-:W-:Y:S01]  /*3070*/  IMAD.WIDE R34, R27, 0x8, R18 ;  /* 0x000000081b227825 */ /* 0x000fe200078e0212 */
[----:B------:R-:W-:-:S03]  /*3080*/  SEL R30, R5, R32, P3 ;  /* 0x00000020051e7207 */ /* 0x000fc60001800000 */
[----:B------:R-:W-:Y:S01]  /*3090*/  IMAD.WIDE R20, R22, 0x8, R18 ;  /* 0x0000000816147825 */ /* 0x000fe200078e0212 */
[----:B--2---:R-:W-:-:S03]  /*30a0*/  DSETP.GEU.AND P4, PT, R10, R6, PT ;  /* 0x000000060a00722a */ /* 0x004fc60003f8e000 */
[--C-:B------:R-:W-:Y:S01]  /*30b0*/  IMAD.WIDE R6, R33, 0x8, R18.reuse ;  /* 0x0000000821067825 */ /* 0x100fe200078e0212 */
[----:B------:R-:W2:Y:S05]  /*30c0*/  LD.E.64 R10, desc[UR8][R34.64] ;  /* 0x00000008220a7980 */ /* 0x000eaa000c101b00 */
[----:B------:R-:W4:Y:S01]  /*30d0*/  LD.E.64 R6, desc[UR8][R6.64] ;  /* 0x0000000806067980 */ /* 0x000f22000c101b00 */
[----:B---3--:R-:W-:Y:S01]  /*30e0*/  DSETP.GEU.AND P6, PT, R16, R14, PT ;  /* 0x0000000e1000722a */ /* 0x008fe20003fce000 */
[----:B------:R-:W-:Y:S02]  /*30f0*/  IMAD.WIDE R14, R30, 0x8, R18 ;  /* 0x000000081e0e7825 */ /* 0x000fe400078e0212 */
[----:B------:R0:W2:Y:S04]  /*3100*/  LD.E.64 R16, desc[UR8][R20.64] ;  /* 0x0000000814107980 */ /* 0x0000a8000c101b00 */
[----:B------:R-:W4:Y:S01]  /*3110*/  LD.E.64 R14, desc[UR8][R14.64] ;  /* 0x000000080e0e7980 */ /* 0x000f22000c101b00 */
[----:B------:R-:W-:-:S02]  /*3120*/  SEL R5, R32, R5, P3 ;  /* 0x0000000520057207 */ /* 0x000fc40001800000 */
[----:B------:R-:W-:Y:S02]  /*3130*/  SEL R31, R9, R28, P5 ;  /* 0x0000001c091f7207 */ /* 0x000fe40002800000 */
[----:B------:R-:W-:Y:S02]  /*3140*/  SEL R28, R28, R9, P5 ;  /* 0x000000091c1c7207 */ /* 0x000fe40002800000 */
[----:B------:R-:W-:-:S03]  /*3150*/  SEL R9, R13, R12, P2 ;  /* 0x0000000c0d097207 */ /* 0x000fc60001000000 */
[----:B0-----:R-:W-:-:S06]  /*3160*/  IMAD.WIDE R20, R28, 0x8, R18 ;  /* 0x000000081c147825 */ /* 0x001fcc00078e0212 */
[----:B------:R-:W3:Y:S01]  /*3170*/  LD.E.64 R20, desc[UR8][R20.64] ;  /* 0x0000000814147980 */ /* 0x000ee2000c101b00 */
[----:B--2---:R-:W-:Y:S01]  /*3180*/  DSETP.GEU.AND P3, PT, R16, R10, PT ;  /* 0x0000000a1000722a */ /* 0x004fe20003f6e000 */
[----:B------:R-:W-:Y:S01]  /*3190*/  SEL R10, R4, R23, P1 ;  /* 0x00000017040a7207 */ /* 0x000fe20000800000 */
[----:B----4-:R-:W-:-:S04]  /*31a0*/  DSETP.GEU.AND P5, PT, R14, R6, PT ;  /* 0x000000060e00722a */ /* 0x010fc80003fae000 */
[----:B------:R-:W-:-:S04]  /*31b0*/  IMAD.WIDE R6, R10, 0x8, R18 ;  /* 0x000000080a067825 */ /* 0x000fc800078e0212 */
[--C-:B------:R-:W-:Y:S02]  /*31c0*/  IMAD.WIDE R14, R9, 0x8, R18.reuse ;  /* 0x00000008090e7825 */ /* 0x100fe400078e0212 */
[----:B------:R-:W2:Y:S04]  /*31d0*/  LD.E.64 R6, desc[UR8][R6.64] ;  /* 0x0000000806067980 */ /* 0x000ea8000c101b00 */
[----:B------:R-:W2:Y:S01]  /*31e0*/  LD.E.64 R14, desc[UR8][R14.64] ;  /* 0x000000080e0e7980 */ /* 0x000ea2000c101b00 */
[----:B------:R-:W-:-:S06]  /*31f0*/  IMAD.WIDE R16, R5, 0x8, R18 ;  /* 0x0000000805107825 */ /* 0x000fcc00078e0212 */
[----:B------:R-:W3:Y:S01]  /*3200*/  LD.E.64 R16, desc[UR8][R16.64] ;  /* 0x0000000810107980 */ /* 0x000ee2000c101b00 */
[----:B------:R-:W-:Y:S02]  /*3210*/  SEL R13, R12, R13, P2 ;  /* 0x0000000d0c0d7207 */ /* 0x000fe40001000000 */
[----:B------:R-:W-:Y:S02]  /*3220*/  SEL R11, R8, R25, P0 ;  /* 0x00000019080b7207 */ /* 0x000fe40000000000 */
[----:B------:R-:W-:-:S03]  /*3230*/  SEL R12, R29, R24, P6 ;  /* 0x000000181d0c7207 */ /* 0x000fc60003000000 */
[----:B------:R-:W-:-:S04]  /*3240*/  IMAD.WIDE R36, R11, 0x8, R18 ;  /* 0x000000080b247825 */ /* 0x000fc800078e0212 */
[----:B------:R-:W-:Y:S01]  /*3250*/  IMAD.WIDE R34, R12, 0x8, R18 ;  /* 0x000000080c227825 */ /* 0x000fe200078e0212 */
[----:B------:R-:W-:-:S03]  /*3260*/  SEL R8, R25, R8, P0 ;  /* 0x0000000819087207 */ /* 0x000fc60000000000 */
        /* <DEDUP_REMOVED lines=38> */
[----:B------:R-:W-:-:S05]  /*34d0*/  SEL R5, R10, R9, P2 ;  /* 0x000000090a057207 */ /* 0x000fca0001000000 */
        /* <DEDUP_REMOVED lines=23> */
[----:B------:R0:W3:Y:S01]  /*3650*/  LD.E.64 R20, desc[UR8][R36.64] ;  /* 0x0000000824147980 */ /* 0x0000e2000c101b00 */
[----:B------:R-:W-:Y:S02]  /*3660*/  SEL R11, R12, R11, P4 ;  /* 0x0000000b0c0b7207 */ /* 0x000fe40002000000 */
[----:B------:R-:W-:Y:S02]  /*3670*/  SEL R12, R29, R26, P5 ;  /* 0x0000001a1d0c7207 */ /* 0x000fe40002800000 */
[----:B------:R-:W-:Y:S02]  /*3680*/  SEL R29, R26, R29, P5 ;  /* 0x0000001d1a1d7207 */ /* 0x000fe40002800000 */
[----:B------:R-:W-:-:S05]  /*3690*/  SEL R30, R25, R24, P3 ;  /* 0x00000018191e7207 */ /* 0x000fca0001800000 */
        /* <DEDUP_REMOVED lines=26> */
[----:B------:R-:W-:-:S05]  /*3840*/  SEL R28, R28, R31, P2 ;  /* 0x0000001f1c1c7207 */ /* 0x000fca0001000000 */
[----:B0-----:R-:W-:-:S06]  /*3850*/  IMAD.WIDE R22, R28, 0x8, R18 ;  /* 0x000000081c167825 */ /* 0x001fcc00078e0212 */
[----:B------:R-:W3:Y:S01]  /*3860*/  LD.E.64 R22, desc[UR8][R22.64] ;  /* 0x0000000816167980 */ /* 0x000ee2000c101b00 */
[----:B--2---:R-:W-:Y:S01]  /*3870*/  DSETP.GEU.AND P0, PT, R20, R6, PT ;  /* 0x000000061400722a */ /* 0x004fe20003f0e000 */
[----:B------:R-:W-:Y:S02]  /*3880*/  SEL R7, R9, R10, P5 ;  /* 0x0000000a09077207 */ /* 0x000fe40002800000 */
[----:B------:R-:W-:Y:S01]  /*3890*/  SEL R6, R5, R4, P6 ;  /* 0x0000000405067207 */ /* 0x000fe20003000000 */
[----:B----4-:R-:W-:Y:S02]  /*38a0*/  DSETP.GEU.AND P2, PT, R16, R14, PT ;  /* 0x0000000e1000722a */ /* 0x010fe40003f4e000 */
[----:B------:R-:W-:-:S04]  /*38b0*/  IMAD.WIDE R16, R7, 0x8, R18 ;  /* 0x0000000807107825 */ /* 0x000fc800078e0212 */
[--C-:B------:R-:W-:Y:S02]  /*38c0*/  IMAD.WIDE R36, R6, 0x8, R18.reuse ;  /* 0x0000000806247825 */ /* 0x100fe400078e0212 */
[----:B------:R-:W2:Y:S02]  /*38d0*/  LD.E.64 R16, desc[UR8][R16.64] ;  /* 0x0000000810107980 */ /* 0x000ea4000c101b00 */
[----:B------:R-:W-:Y:S02]  /*38e0*/  IMAD.WIDE R20, R33, 0x8, R18 ;  /* 0x0000000821147825 */ /* 0x000fe400078e0212 */
[----:B------:R0:W2:Y:S04]  /*38f0*/  LD.E.64 R14, desc[UR8][R36.64] ;  /* 0x00000008240e7980 */ /* 0x0000a8000c101b00 */
[----:B------:R-:W3:Y:S01]  /*3900*/  LD.E.64 R20, desc[UR8][R20.64] ;  /* 0x0000000814147980 */ /* 0x000ee2000c101b00 */
[----:B------:R-:W-:-:S02]  /*3910*/  SEL R9, R10, R9, P5 ;  /* 0x000000090a097207 */ /* 0x000fc40002800000 */
[----:B------:R-:W-:Y:S02]  /*3920*/  SEL R31, R8, R13, P4 ;  /* 0x0000000d081f7207 */ /* 0x000fe40002000000 */
[----:B------:R-:W-:Y:S02]  /*3930*/  SEL R8, R13, R8, P4 ;  /* 0x000000080d087207 */ /* 0x000fe40002000000 */
[----:B------:R-:W-:Y:S01]  /*3940*/  SEL R10, R11, R12, P1 ;  /* 0x0000000c0b0a7207 */ /* 0x000fe20000800000 */
[----:B------:R-:W-:-:S04]  /*3950*/  IMAD.WIDE R38, R9, 0x8, R18 ;  /* 0x0000000809267825 */ /* 0x000fc800078e0212 */
[----:B------:R-:W-:-:S04]  /*3960*/  IMAD.WIDE R34, R8, 0x8, R18 ;  /* 0x0000000808227825 */ /* 0x000fc800078e0212 */
[----:B0-----:R-:W-:Y:S01]  /*3970*/  IMAD.WIDE R36, R10, 0x8, R18 ;  /* 0x000000080a247825 */ /* 0x001fe200078e0212 */
[----:B--2---:R-:W-:-:S03]  /*3980*/  DSETP.GEU.AND P4, PT, R16, R14, PT ;  /* 0x0000000e1000722a */ /* 0x004fc60003f8e000 */
[----:B------:R-:W-:Y:S01]  /*3990*/  IMAD.WIDE R14, R31, 0x8, R18 ;  /* 0x000000081f0e7825 */ /* 0x000fe200078e0212 */
[----:B------:R-:W2:Y:S01]  /*39a0*/  LD.E.64 R16, desc[UR8][R36.64] ;  /* 0x0000000824107980 */ /* 0x000ea2000c101b00 */
[----:B---3--:R-:W-:-:S03]  /*39b0*/  DSETP.GEU.AND P5, PT, R22, R20, PT ;  /* 0x000000141600722a */ /* 0x008fc60003fae000 */
[----:B------:R-:W3:Y:S04]  /*39c0*/  LD.E.64 R20, desc[UR8][R38.64] ;  /* 0x0000000826147980 */ /* 0x000ee8000c101b00 */
[----:B------:R0:W3:Y:S04]  /*39d0*/  LD.E.64 R22, desc[UR8][R34.64] ;  /* 0x0000000822167980 */ /* 0x0000e8000c101b00 */
[----:B------:R-:W2:Y:S01]  /*39e0*/  LD.E.64 R14, desc[UR8][R14.64] ;  /* 0x000000080e0e7980 */ /* 0x000ea2000c101b00 */
[----:B------:R-:W-:Y:S02]  /*39f0*/  SEL R11, R12, R11, P1 ;  /* 0x0000000b0c0b7207 */ /* 0x000fe40000800000 */
[----:B------:R-:W-:-:S02]  /*3a00*/  SEL R13, R30, R29, P3 ;  /* 0x0000001d1e0d7207 */ /* 0x000fc40001800000 */
[----:B------:R-:W-:Y:S02]  /*3a10*/  SEL R30, R29, R30, P3 ;  /* 0x0000001e1d1e7207 */ /* 0x000fe40001800000 */
[----:B------:R-:W-:Y:S01]  /*3a20*/  SEL R12, R25, R26, P0 ;  /* 0x0000001a190c7207 */ /* 0x000fe20000000000 */
[----:B0-----:R-:W-:Y:S01]  /*3a30*/  IMAD.WIDE R34, R13, 0x8, R18 ;  /* 0x000000080d227825 */ /* 0x001fe200078e0212 */
[----:B---3--:R-:W-:-:S03]  /*3a40*/  DSETP.GEU.AND P3, PT, R22, R20, PT ;  /* 0x000000141600722a */ /* 0x008fc60003f6e000 */
[----:B------:R-:W-:Y:S01]  /*3a50*/  IMAD.WIDE R20, R11, 0x8, R18 ;  /* 0x000000080b147825 */ /* 0x000fe200078e0212 */
[----:B--2---:R-:W-:-:S03]  /*3a60*/  DSETP.GEU.AND P1, PT, R16, R14, PT ;  /* 0x0000000e1000722a */ /* 0x004fc60003f2e000 */
[--C-:B------:R-:W-:Y:S01]  /*3a70*/  IMAD.WIDE R22, R30, 0x8, R18.reuse ;  /* 0x000000081e167825 */ /* 0x100fe200078e0212 */
[----:B------:R-:W2:Y:S03]  /*3a80*/  LD.E.64 R14, desc[UR8][R34.64] ;  /* 0x00000008220e7980 */ /* 0x000ea6000c101b00 */
[----:B------:R-:W-:Y:S01]  /*3a90*/  IMAD.WIDE R16, R12, 0x8, R18 ;  /* 0x000000080c107825 */ /* 0x000fe200078e0212 */
[----:B------:R-:W3:Y:S04]  /*3aa0*/  LD.E.64 R20, desc[UR8][R20.64] ;  /* 0x0000000814147980 */ /* 0x000ee8000c101b00 */
[----:B------:R-:W3:Y:S04]  /*3ab0*/  LD.E.64 R22, desc[UR8][R22.64] ;  /* 0x0000000816167980 */ /* 0x000ee8000c101b00 */
        /* <DEDUP_REMOVED lines=8> */
[----:B------:R-:W3:Y:S01]  /*3b40*/  LD.E.64 R20, desc[UR8][R40.64] ;  /* 0x0000000828147980 */ /* 0x000ee2000c101b00 */
[----:B--2---:R-:W-:Y:S01]  /*3b50*/  DSETP.GEU.AND P2, PT, R16, R14, PT ;  /* 0x0000000e1000722a */ /* 0x004fe20003f4e000 */
[--C-:B------:R-:W-:Y:S02]  /*3b60*/  IMAD.WIDE R14, R24, 0x8, R18.reuse ;  /* 0x00000008180e7825 */ /* 0x100fe400078e0212 */
[----:B------:R-:W3:Y:S02]  /*3b70*/  LD.E.64 R22, desc[UR8][R38.64] ;  /* 0x0000000826167980 */ /* 0x000ee4000c101b00 */
[----:B------:R-:W-:Y:S02]  /*3b80*/  IMAD.WIDE R16, R27, 0x8, R18 ;  /* 0x000000081b107825 */ /* 0x000fe400078e0212 */
[----:B------:R-:W2:Y:S04]  /*3b90*/  LD.E.64 R14, desc[UR8][R14.64] ;  /* 0x000000080e0e7980 */ /* 0x000ea8000c101b00 */
[----:B------:R-:W2:Y:S01]  /*3ba0*/  LD.E.64 R16, desc[UR8][R16.64] ;  /* 0x0000000810107980 */ /* 0x000ea2000c101b00 */
[----:B------:R-:W-:-:S02]  /*3bb0*/  SEL R4, R4, R5, P6 ;  /* 0x0000000504047207 */ /* 0x000fc40003000000 */
[----:B------:R-:W-:Y:S02]  /*3bc0*/  SEL R33, R28, R33, P5 ;  /* 0x000000211c217207 */ /* 0x000fe40002800000 */
[----:B------:R-:W-:Y:S01]  /*3bd0*/  SEL R5, R6, R7, P4 ;  /* 0x0000000706057207 */ /* 0x000fe20002000000 */
[----:B------:R-:W-:-:S04]  /*3be0*/  IMAD.WIDE R34, R4, 0x8, R18 ;  /* 0x0000000804227825 */ /* 0x000fc800078e0212 */
        /* <DEDUP_REMOVED lines=28> */
[----:B------:R-:W-:Y:S01]  /*3db0*/  IMAD.WIDE R34, R10, 0x8, R18 ;  /* 0x000000080a227825 */ /* 0x000fe200078e0212 */
[----:B--2---:R-:W-:-:S03]  /*3dc0*/  DSETP.GEU.AND P1, PT, R22, R20, PT ;  /* 0x000000141600722a */ /* 0x004fc60003f2e000 */
[----:B------:R-:W-:-:S04]  /*3dd0*/  IMAD.WIDE R20, R30, 0x8, R18 ;  /* 0x000000081e147825 */ /* 0x000fc800078e0212 */
[----:B------:R-:W-:Y:S01]  /*3de0*/  IMAD.WIDE R22, R11, 0x8, R18 ;  /* 0x000000080b167825 */ /* 0x000fe200078e0212 */
[----:B---3--:R-:W-:Y:S01]  /*3df0*/  DSETP.GEU.AND P0, PT, R16, R14, PT ;  /* 0x0000000e1000722a */ /* 0x008fe20003f0e000 */
[----:B------:R-:W2:Y:S04]  /*3e00*/  LD.E.64 R20, desc[UR8][R20.64] ;  /* 0x0000000814147980 */ /* 0x000ea8000c101b00 */
[----:B------:R-:W3:Y:S04]  /*3e10*/  LD.E.64 R14, desc[UR8][R36.64] ;  /* 0x00000008240e7980 */ /* 0x000ee8000c101b00 */
[----:B------:R-:W3:Y:S04]  /*3e20*/  LD.E.64 R16, desc[UR8][R34.64] ;  /* 0x0000000822107980 */ /* 0x000ee8000c101b00 */
[----:B------:R-:W2:Y:S01]  /*3e30*/  LD.E.64 R22, desc[UR8][R22.64] ;  /* 0x0000000816167980 */ /* 0x000ea2000c101b00 */
[----:B------:R-:W-:-:S02]  /*3e40*/  SEL R12, R12, R13, P2 ;  /* 0x0000000d0c0c7207 */ /* 0x000fc40001000000 */
[----:B------:R-:W-:Y:S02]  /*3e50*/  SEL R13, R25, R26, P6 ;  /* 0x0000001a190d7207 */ /* 0x000fe40003000000 */
[----:B------:R-:W-:Y:S02]  /*3e60*/  SEL R28, R27, R24, P5 ;  /* 0x000000181b1c7207 */ /* 0x000fe40002800000 */
[----:B------:R-:W-:Y:S02]  /*3e70*/  SEL R26, R26, R25, P6 ;  /* 0x000000191a1a7207 */ /* 0x000fe40003000000 */
[----:B------:R-:W-:Y:S02]  /*3e80*/  SEL R27, R24, R27, P5 ;  /* 0x0000001b181b7207 */ /* 0x000fe40002800000 */
[----:B------:R-:W-:Y:S01]  /*3e90*/  SEL R29, R33, R32, P4 ;  /* 0x00000020211d7207 */ /* 0x000fe20002000000 */
[----:B------:R-:W-:-:S06]  /*3ea0*/  IMAD.WIDE R24, R28, 0x8, R18 ;  /* 0x000000081c187825 */ /* 0x000fcc00078e0212 */
[----:B------:R-:W4:Y:S01]  /*3eb0*/  LD.E.64 R24, desc[UR8][R24.64] ;  /* 0x0000000818187980 */ /* 0x000f22000c101b00 */
[----:B---3--:R-:W-:Y:S01]  /*3ec0*/  DSETP.GEU.AND P2, PT, R16, R14, PT ;  /* 0x0000000e1000722a */ /* 0x008fe20003f4e000 */
[----:B------:R-:W-:-:S04]  /*3ed0*/  IMAD.WIDE R14, R12, 0x8, R18 ;  /* 0x000000080c0e7825 */ /* 0x000fc800078e0212 */
[--C-:B------:R-:W-:Y:S01]  /*3ee0*/  IMAD.WIDE R16, R13, 0x8, R18.reuse ;  /* 0x000000080d107825 */ /* 0x100fe200078e0212 */
[----:B--2---:R-:W-:Y:S01]  /*3ef0*/  DSETP.GEU.AND P5, PT, R22, R20, PT ;  /* 0x000000141600722a */ /* 0x004fe20003fae000 */
[----:B------:R-:W2:Y:S02]  /*3f00*/  LD.E.64 R14, desc[UR8][R14.64] ;  /* 0x000000080e0e7980 */ /* 0x000ea4000c101b00 */
[--C-:B------:R-:W-:Y:S02]  /*3f10*/  IMAD.WIDE R20, R26, 0x8, R18.reuse ;  /* 0x000000081a147825 */ /* 0x100fe400078e0212 */
[----:B------:R-:W2:Y:S02]  /*3f20*/  LD.E.64 R16, desc[UR8][R16.64] ;  /* 0x0000000810107980 */ /* 0x000ea4000c101b00 */
[--C-:B------:R-:W-:Y:S02]  /*3f30*/  IMAD.WIDE R22, R27, 0x8, R18.reuse ;  /* 0x000000081b167825 */ /* 0x100fe400078e0212 */
[----:B------:R-:W3:Y:S02]  /*3f40*/  LD.E.64 R20, desc[UR8][R20.64] ;  /* 0x0000000814147980 */ /* 0x000ee4000c101b00 */
[----:B------:R-:W-:-:S02]  /*3f50*/  IMAD.WIDE R18, R29, 0x8, R18 ;  /* 0x000000081d127825 */ /* 0x000fc400078e0212 */
[----:B------:R-:W3:Y:S04]  /*3f60*/  LD.E.64 R22, desc[UR8][R22.64] ;  /* 0x0000000816167980 */ /* 0x000ee8000c101b00 */
[----:B------:R-:W4:Y:S01]  /*3f70*/  LD.E.64 R18, desc[UR8][R18.64] ;  /* 0x0000000812127980 */ /* 0x000f22000c101b00 */
[----:B------:R-:W-:Y:S01]  /*3f80*/  SEL R32, R32, R33, P4 ;  /* 0x0000002120207207 */ /* 0x000fe20002000000 */
[----:B--2---:R-:W-:Y:S01]  /*3f90*/  DSETP.GEU.AND P6, PT, R16, R14, PT ;  /* 0x0000000e1000722a */ /* 0x004fe20003fce000 */
[----:B------:R-:W-:Y:S02]  /*3fa0*/  SEL R14, R5, R4, P3 ;  /* 0x00000004050e7207 */ /* 0x000fe40001800000 */
[----:B------:R-:W-:Y:S02]  /*3fb0*/  SEL R5, R4, R5, P3 ;  /* 0x0000000504057207 */ /* 0x000fe40001800000 */
[----:B------:R-:W-:-:S02]  /*3fc0*/  SEL R4, R7, R6, P1 ;  /* 0x0000000607047207 */ /* 0x000fc40000800000 */
[----:B------:R-:W-:Y:S02]  /*3fd0*/  SEL R7, R6, R7, P1 ;  /* 0x0000000706077207 */ /* 0x000fe40000800000 */
[----:B------:R-:W-:Y:S02]  /*3fe0*/  SEL R6, R9, R8, P0 ;  /* 0x0000000809067207 */ /* 0x000fe40000000000 */
[----:B------:R-:W-:Y:S01]  /*3ff0*/  SEL R8, R8, R9, P0 ;  /* 0x0000000908087207 */ /* 0x000fe20000000000 */
[----:B---3--:R-:W-:Y:S02]  /*4000*/  DSETP.GEU.AND P0, PT, R22, R20, PT ;  /* 0x000000141600722a */ /* 0x008fe40003f0e000 */
[----:B----4-:R-:W-:Y:S01]  /*4010*/  DSETP.GEU.AND P1, PT, R18, R24, PT ;  /* 0x000000181200722a */ /* 0x010fe20003f2e000 */
[----:B------:R-:W-:Y:S02]  /*4020*/  SEL R15, R11, R30, P5 ;  /* 0x0000001e0b0f7207 */ /* 0x000fe40002800000 */
[----:B------:R-:W-:-:S02]  /*4030*/  SEL R30, R30, R11, P5 ;  /* 0x0000000b1e1e7207 */ /* 0x000fc40002800000 */
[----:B------:R-:W-:Y:S02]  /*4040*/  SEL R11, R13, R12, P6 ;  /* 0x0000000c0d0b7207 */ /* 0x000fe40003000000 */
[----:B------:R-:W-:Y:S01]  /*4050*/  SEL R13, R12, R13, P6 ;  /* 0x0000000d0c0d7207 */ /* 0x000fe20003000000 */
[----:B------:R-:W-:Y:S01]  /*4060*/  IMAD.MOV.U32 R22, RZ, RZ, 0x2 ;  /* 0x00000002ff167424 */ /* 0x000fe200078e00ff */
[----:B------:R-:W-:Y:S02]  /*4070*/  SEL R9, R10, R31, P2 ;  /* 0x0000001f0a097207 */ /* 0x000fe40001000000 */
[----:B------:R-:W-:Y:S02]  /*4080*/  SEL R12, R27, R26, P0 ;  /* 0x0000001a1b0c7207 */ /* 0x000fe40000000000 */
[----:B------:R-:W-:Y:S02]  /*4090*/  SEL R20, R29, R28, P1 ;  /* 0x0000001c1d147207 */ /* 0x000fe40000800000 */
[----:B------:R-:W-:-:S02]  /*40a0*/  SEL R10, R31, R10, P2 ;  /* 0x0000000a1f0a7207 */ /* 0x000fc40001000000 */
[----:B------:R-:W-:Y:S02]  /*40b0*/  SEL R26, R26, R27, P0 ;  /* 0x0000001b1a1a7207 */ /* 0x000fe40000000000 */
[----:B------:R-:W-:-:S07]  /*40c0*/  SEL R28, R28, R29, P1 ;  /* 0x0000001d1c1c7207 */ /* 0x000fce0000800000 */
.L_x_396:
[----:B------:R-:W0:Y:S01]  /*40d0*/  S2R R19, SR_TID.X ;  /* 0x0000000000137919 */ /* 0x000e220000002100 */
[--C-:B-----5:R-:W-:Y:S01]  /*40e0*/  IMAD.MOV R16, RZ, RZ, -R22.reuse ;  /* 0x000000ffff107224 */ /* 0x120fe200078e0a16 */
[----:B------:R-:W-:Y:S01]  /*40f0*/  SHF.R.U32.HI R17, RZ, 0x1, R22 ;  /* 0x00000001ff117819 */ /* 0x000fe20000011616 */
[----:B------:R-:W1:Y:S01]  /*4100*/  S2R R24, SR_CgaCtaId ;  /* 0x0000000000187919 */ /* 0x000e620000008800 */
[----:B------:R-:W-:Y:S01]  /*4110*/  MOV R21, 0x400 ;  /* 0x0000040000157802 */ /* 0x000fe20000000f00 */
[----:B------:R-:W-:Y:S01]  /*4120*/  BAR.SYNC.DEFER_BLOCKING 0x0 ;  /* 0x0000000000007b1d */ /* 0x000fe20000010000 */
[----:B0-----:R-:W-:Y:S02]  /*4130*/  LOP3.LUT R16, R19, R16, RZ, 0xc0, !PT ;  /* 0x0000001013107212 */ /* 0x001fe400078ec0ff */
[----:B-1----:R-:W-:-:S03]  /*4140*/  LEA R24, R24, R21, 0x18 ;  /* 0x0000001518187211 */ /* 0x002fc600078ec0ff */
[----:B------:R-:W-:Y:S02]  /*4150*/  IMAD R16, R16, 0x11, RZ ;  /* 0x0000001110107824 */ /* 0x000fe400078e02ff */
[----:B------:R-:W-:-:S03]  /*4160*/  IMAD R21, R19, 0x44, R24 ;  /* 0x0000004413157824 */ /* 0x000fc600078e0218 */
[----:B------:R-:W-:Y:S01]  /*4170*/  VIMNMX.U32 R18, PT, PT, R16, 0x1100, PT ;  /* 0x0000110010127848 */ /* 0x000fe20003fe0000 */
[----:B------:R-:W-:Y:S01]  /*4180*/  VIADD R16, R22, 0xffffffff ;  /* 0xffffffff16107836 */ /* 0x000fe20000000000 */
[----:B------:R-:W-:Y:S03]  /*4190*/  STS [R21], R5 ;  /* 0x0000000515007388 */ /* 0x000fe60000000800 */
[----:B------:R-:W-:Y:S01]  /*41a0*/  IMAD R23, R17, 0x11, R18 ;  /* 0x0000001111177824 */ /* 0x000fe200078e0212 */
[----:B------:R-:W-:Y:S01]  /*41b0*/  LOP3.LUT R16, R16, R19, RZ, 0xc0, !PT ;  /* 0x0000001310107212 */ /* 0x000fe200078ec0ff */
[----:B------:R0:W-:Y:S03]  /*41c0*/  STS [R21+0x4], R14 ;  /* 0x0000040e15007388 */ /* 0x0001e60000000800 */
[----:B------:R-:W-:Y:S01]  /*41d0*/  VIMNMX.U32 R23, PT, PT, R23, 0x1100, PT ;  /* 0x0000110017177848 */ /* 0x000fe20003fe0000 */
[----:B------:R-:W-:Y:S01]  /*41e0*/  IMAD R34, R16, 0x11, RZ ;  /* 0x0000001110227824 */ /* 0x000fe200078e02ff */
[----:B------:R1:W-:Y:S03]  /*41f0*/  STS [R21+0x8], R7 ;  /* 0x0000080715007388 */ /* 0x0003e60000000800 */
[----:B------:R-:W-:Y:S01]  /*4200*/  IMAD R24, R17, 0x11, R23 ;  /* 0x0000001111187824 */ /* 0x000fe200078e0217 */
[----:B------:R1:W-:Y:S01]  /*4210*/  STS [R21+0xc], R4 ;  /* 0x00000c0415007388 */ /* 0x0003e20000000800 */
[----:B--2---:R-:W2:Y:S01]  /*4220*/  LDC.64 R16, c[0x4][0x10] ;  /* 0x01000400ff107b82 */ /* 0x004ea20000000a00 */
[----:B------:R-:W-:-:S02]  /*4230*/  VIMNMX.U32 R34, PT, PT, R34, 0x1100, PT ;  /* 0x0000110022227848 */ /* 0x000fc40003fe0000 */
[----:B------:R1:W-:Y:S01]  /*4240*/  STS [R21+0x10], R8 ;  /* 0x0000100815007388 */ /* 0x0003e20000000800 */
[----:B------:R-:W-:Y:S02]  /*4250*/  VIMNMX.U32 R24, PT, PT, R24, 0x1100, PT ;  /* 0x0000110018187848 */ /* 0x000fe40003fe0000 */
[----:B0-----:R-:W-:Y:S01]  /*4260*/  VIADDMNMX R14, R23, -R18, R34, PT ;  /* 0x80000012170e7246 */ /* 0x001fe20003800122 */
[----:B------:R1:W-:Y:S02]  /*4270*/  STS [R21+0x14], R6 ;  /* 0x0000140615007388 */ /* 0x0003e40000000800 */
[----:B------:R-:W-:Y:S02]  /*4280*/  IMAD.IADD R19, R24, 0x1, -R23 ;  /* 0x0000000118137824 */ /* 0x000fe400078e0a17 */
        /* <DEDUP_REMOVED lines=16> */
[----:B--2---:R-:W5:Y:S01]  /*4390*/  LDG.E.64 R16, desc[UR8][R16.64] ;  /* 0x0000000810107981 */ /* 0x004f62000c1e1b00 */
[----:B------:R-:W-:Y:S04]  /*43a0*/  BSSY.RECONVERGENT B0, `(.L_x_359) ;  /* 0x0000019000007945 */ /* 0x000fe80003800200 */
[----:B------:R-:W-:Y:S05]  /*43b0*/  @P0 BRA `(.L_x_360) ;  /* 0x00000000005c0947 */ /* 0x000fea0003800000 */
[----:B-1----:R-:W0:Y:S01]  /*43c0*/  S2R R7, SR_CgaCtaId ;  /* 0x0000000000077919 */ /* 0x002e220000008800 */
[----:B------:R-:W-:Y:S01]  /*43d0*/  MOV R4, 0x400 ;  /* 0x0000040000047802 */ /* 0x000fe20000000f00 */
[----:B------:R-:W-:-:S03]  /*43e0*/  IMAD.IADD R13, R34, 0x1, R23 ;  /* 0x00000001220d7824 */ /* 0x000fc600078e0217 */
[----:B0-----:R-:W-:-:S07]  /*43f0*/  LEA R15, R7, R4, 0x18 ;  /* 0x00000004070f7211 */ /* 0x001fce00078ec0ff */
.L_x_361:
        /* <DEDUP_REMOVED lines=19> */
.L_x_360:
[----:B------:R-:W-:Y:S05]  /*4530*/  BSYNC.RECONVERGENT B0 ;  /* 0x0000000000007941 */ /* 0x000fea0003800200 */
.L_x_359:
[----:B------:R-:W0:Y:S01]  /*4540*/  S2UR UR5, SR_CgaCtaId ;  /* 0x00000000000579c3 */ /* 0x000e220000008800 */
[----:B------:R-:W-:Y:S01]  /*4550*/  UMOV UR4, 0x400 ;  /* 0x0000040000047882 */ /* 0x000fe20000000000 */
[----:B------:R-:W-:Y:S01]  /*4560*/  IMAD.IADD R18, R18, 0x1, R5 ;  /* 0x0000000112127824 */ /* 0x000fe200078e0205 */
[----:B-1----:R-:W-:Y:S01]  /*4570*/  IADD3 R9, PT, PT, -R5, R23, R34 ;  /* 0x0000001705097210 */ /* 0x002fe20007ffe122 */
[----:B------:R-:W-:Y:S01]  /*4580*/  BSSY.RECONVERGENT B0, `(.L_x_362) ;  /* 0x0000013000007945 */ /* 0x000fe20003800200 */
[----:B------:R-:W-:Y:S01]  /*4590*/  PLOP3.LUT P0, PT, PT, PT, PT, 0x8, 0x80 ;  /* 0x000000000080781c */ /* 0x000fe20003f0e170 */
[----:B------:R-:W-:Y:S01]  /*45a0*/  VIADD R10, R18, 0x1 ;  /* 0x00000001120a7836 */ /* 0x000fe20000000000 */
[C---:B------:R-:W-:Y:S01]  /*45b0*/  ISETP.GE.AND P1, PT, R9.reuse, R24, PT ;  /* 0x000000180900720c */ /* 0x040fe20003f26270 */
[----:B------:R-:W-:Y:S01]  /*45c0*/  VIADD R11, R9, 0x1 ;  /* 0x00000001090b7836 */ /* 0x000fe20000000000 */
        /* <DEDUP_REMOVED lines=14> */
.L_x_363:
[----:B------:R-:W-:Y:S05]  /*46b0*/  BSYNC.RECONVERGENT B0 ;  /* 0x0000000000007941 */ /* 0x000fea0003800200 */
.L_x_362:
[----:B------:R-:W-:Y:S01]  /*46c0*/  @!P0 IADD3 R11, PT, PT, R9, RZ, RZ ;  /* 0x000000ff090b8210 */ /* 0x000fe20007ffe0ff */
[----:B------:R-:W-:Y:S01]  /*46d0*/  @P0 IMAD.MOV R10, RZ, RZ, R18 ;  /* 0x000000ffff0a0224 */ /* 0x000fe200078e0212 */
[----:B------:R-:W-:Y:S01]  /*46e0*/  BSSY.RECONVERGENT B0, `(.L_x_364) ;  /* 0x0000013000007945 */ /* 0x000fe20003800200 */
[----:B01----:R-:W-:Y:S02]  /*46f0*/  SEL R5, R27, R25, P0 ;  /* 0x000000191b057207 */ /* 0x003fe40000000000 */
[C---:B------:R-:W-:Y:S01]  /*4700*/  ISETP.GE.AND P1, PT, R11.reuse, R24, PT ;  /* 0x000000180b00720c */ /* 0x040fe20003f26270 */
[C---:B------:R-:W-:Y:S01]  /*4710*/  VIADD R13, R11.reuse, 0x1 ;  /* 0x000000010b0d7836 */ /* 0x040fe20000000000 */
[----:B------:R-:W-:Y:S01]  /*4720*/  @P0 LEA R4, R11, UR4, 0x2 ;  /* 0x000000040b040c11 */ /* 0x000fe2000f8e10ff */
[C---:B------:R-:W-:Y:S01]  /*4730*/  VIADD R12, R10.reuse, 0x1 ;  /* 0x000000010a0c7836 */ /* 0x040fe20000000000 */
        /* <DEDUP_REMOVED lines=13> */
.L_x_365:
[----:B------:R-:W-:Y:S05]  /*4810*/  BSYNC.RECONVERGENT B0 ;  /* 0x0000000000007941 */ /* 0x000fea0003800200 */
.L_x_364:
        /* <DEDUP_REMOVED lines=21> */
.L_x_367:
[----:B------:R-:W-:Y:S05]  /*4970*/  BSYNC.RECONVERGENT B0 ;  /* 0x0000000000007941 */ /* 0x000fea0003800200 */
.L_x_366:
        /* <DEDUP_REMOVED lines=21> */
.L_x_369:
[----:B------:R-:W-:Y:S05]  /*4ad0*/  BSYNC.RECONVERGENT B0 ;  /* 0x0000000000007941 */ /* 0x000fea0003800200 */
.L_x_368:
        /* <DEDUP_REMOVED lines=21> */
.L_x_371:
[----:B------:R-:W-:Y:S05]  /*4c30*/  BSYNC.RECONVERGENT B0 ;  /* 0x0000000000007941 */ /* 0x000fea0003800200 */
.L_x_370:
        /* <DEDUP_REMOVED lines=21> */
.L_x_373:
[----:B------:R-:W-:Y:S05]  /*4d90*/  BSYNC.RECONVERGENT B0 ;  /* 0x0000000000007941 */ /* 0x000fea0003800200 */
.L_x_372:
        /* <DEDUP_REMOVED lines=21> */
.L_x_375:
[----:B------:R-:W-:Y:S05]  /*4ef0*/  BSYNC.RECONVERGENT B0 ;  /* 0x0000000000007941 */ /* 0x000fea0003800200 */
.L_x_374:
        /* <DEDUP_REMOVED lines=21> */
.L_x_377:
[----:B------:R-:W-:Y:S05]  /*5050*/  BSYNC.RECONVERGENT B0 ;  /* 0x0000000000007941 */ /* 0x000fea0003800200 */
.L_x_376:
[----:B------:R-:W-:Y:S01]  /*5060*/  @!P0 IMAD.MOV R15, RZ, RZ, R9 ;  /* 0x000000ffff0f8224 */ /* 0x000fe200078e0209 */
[----:B------:R-:W-:Y:S01]  /*5070*/  BSSY.RECONVERGENT B0, `(.L_x_378) ;  /* 0x0000014000007945 */ /* 0x000fe20003800200 */
[----:B------:R-:W-:Y:S01]  /*5080*/  @P0 IMAD.MOV R20, RZ, RZ, R26 ;  /* 0x000000ffff140224 */ /* 0x000fe200078e021a */
[----:B-12---:R-:W-:Y:S01]  /*5090*/  SEL R9, R27, R25, P0 ;  /* 0x000000191b097207 */ /* 0x006fe20000000000 */
[C---:B0-----:R-:W-:Y:S01]  /*50a0*/  VIADD R11, R15.reuse, 0x1 ;  /* 0x000000010f0b7836 */ /* 0x041fe20000000000 */
        /* <DEDUP_REMOVED lines=16> */
.L_x_379:
[----:B------:R-:W-:Y:S05]  /*51b0*/  BSYNC.RECONVERGENT B0 ;  /* 0x0000000000007941 */ /* 0x000fea0003800200 */
.L_x_378:
        /* <DEDUP_REMOVED lines=21> */
.L_x_381:
[----:B------:R-:W-:Y:S05]  /*5310*/  BSYNC.RECONVERGENT B0 ;  /* 0x0000000000007941 */ /* 0x000fea0003800200 */
.L_x_380:
[----:B------:R-:W-:Y:S01]  /*5320*/  @!P0 IMAD.MOV R21, RZ, RZ, R11 ;  /* 0x000000ffff158224 */ /* 0x000fe200078e020b */
[----:B------:R-:W-:Y:S01]  /*5330*/  @P0 IADD3 R20, PT, PT, R26, RZ, RZ ;  /* 0x000000ff1a140210 */ /* 0x000fe20007ffe0ff */
[----:B------:R-:W-:Y:S01]  /*5340*/  BSSY.RECONVERGENT B0, `(.L_x_382) ;  /* 0x0000013000007945 */ /* 0x000fe20003800200 */
        /* <DEDUP_REMOVED lines=18> */
.L_x_383:
[----:B------:R-:W-:Y:S05]  /*5470*/  BSYNC.RECONVERGENT B0 ;  /* 0x0000000000007941 */ /* 0x000fea0003800200 */
.L_x_382:
        /* <DEDUP_REMOVED lines=21> */
.L_x_385:
[----:B------:R-:W-:Y:S05]  /*55d0*/  BSYNC.RECONVERGENT B0 ;  /* 0x0000000000007941 */ /* 0x000fea0003800200 */
.L_x_384:
        /* <DEDUP_REMOVED lines=21> */
.L_x_387:
[----:B------:R-:W-:Y:S05]  /*5730*/  BSYNC.RECONVERGENT B0 ;  /* 0x0000000000007941 */ /* 0x000fea0003800200 */
.L_x_386:
        /* <DEDUP_REMOVED lines=20> */
.L_x_389:
[----:B------:R-:W-:Y:S05]  /*5880*/  BSYNC.RECONVERGENT B0 ;  /* 0x0000000000007941 */ /* 0x000fea0003800200 */
.L_x_388:
[----:B------:R-:W-:Y:S01]  /*5890*/  VIADD R31, R29, 0x1 ;  /* 0x000000011d1f7836 */ /* 0x000fe20000000000 */
[----:B------:R-:W-:Y:S01]  /*58a0*/  BSSY.RECONVERGENT B0, `(.L_x_390) ;  /* 0x0000013000007945 */ /* 0x000fe20003800200 */
[----:B------:R-:W-:Y:S02]  /*58b0*/  @!P0 IMAD.MOV R31, RZ, RZ, R29 ;  /* 0x000000ffff1f8224 */ /* 0x000fe400078e021d */
[----:B------:R-:W-:Y:S01]  /*58c0*/  @P0 IMAD.MOV R28, RZ, RZ, R12 ;  /* 0x000000ffff1c0224 */ /* 0x000fe200078e020c */
[----:B-12---:R-:W-:Y:S02]  /*58d0*/  SEL R12, R27, R25, P0 ;  /* 0x000000191b0c7207 */ /* 0x006fe40000000000 */
[C---:B------:R-:W-:Y:S02]  /*58e0*/  ISETP.GE.AND P1, PT, R31.reuse, R24, PT ;  /* 0x000000181f00720c */ /* 0x040fe40003f26270 */
        /* <DEDUP_REMOVED lines=14> */
.L_x_391:
[----:B------:R-:W-:Y:S05]  /*59d0*/  BSYNC.RECONVERGENT B0 ;  /* 0x0000000000007941 */ /* 0x000fea0003800200 */
.L_x_390:
[----:B------:R-:W-:Y:S01]  /*59e0*/  VIADD R29, R31, 0x1 ;  /* 0x000000011f1d7836 */ /* 0x000fe20000000000 */
[----:B------:R-:W-:Y:S01]  /*59f0*/  IADD3 R32, PT, PT, R28, 0x1, RZ ;  /* 0x000000011c207810 */ /* 0x000fe20007ffe0ff */
[----:B------:R-:W-:Y:S01]  /*5a00*/  @!P0 IMAD.MOV R29, RZ, RZ, R31 ;  /* 0x000000ffff1d8224 */ /* 0x000fe200078e021f */
[----:B------:R-:W-:Y:S01]  /*5a10*/  BSSY.RECONVERGENT B0, `(.L_x_392) ;  /* 0x0000012000007945 */ /* 0x000fe20003800200 */
        /* <DEDUP_REMOVED lines=17> */
.L_x_393:
[----:B------:R-:W-:Y:S05]  /*5b30*/  BSYNC.RECONVERGENT B0 ;  /* 0x0000000000007941 */ /* 0x000fea0003800200 */
.L_x_392:
[----:B0-----:R-:W-:Y:S01]  /*5b40*/  VIADD R18, R32, 0x1 ;  /* 0x0000000120127836 */ /* 0x001fe20000000000 */
[----:B-12---:R-:W-:Y:S01]  /*5b50*/  SEL R20, R27, R25, P0 ;  /* 0x000000191b147207 */ /* 0x006fe20000000000 */
[----:B------:R-:W-:Y:S01]  /*5b60*/  @P0 IMAD.MOV R18, RZ, RZ, R32 ;  /* 0x000000ffff120224 */ /* 0x000fe200078e0220 */
[----:B------:R-:W-:Y:S01]  /*5b70*/  BSSY.RECONVERGENT B0, `(.L_x_394) ;  /* 0x0000013000007945 */ /* 0x000fe20003800200 */
[----:B------:R-:W-:Y:S02]  /*5b80*/  VIADD R19, R29, 0x1 ;  /* 0x000000011d137836 */ /* 0x000fe40000000000 */
        /* <DEDUP_REMOVED lines=17> */
.L_x_395:
[----:B------:R-:W-:Y:S05]  /*5ca0*/  BSYNC.RECONVERGENT B0 ;  /* 0x0000000000007941 */ /* 0x000fea0003800200 */
.L_x_394:
[C---:B------:R-:W-:Y:S01]  /*5cb0*/  ISETP.GE.U32.AND P0, PT, R22.reuse, 0x81, PT ;  /* 0x000000811600780c */ /* 0x040fe20003f06070 */
[----:B------:R-:W-:-:S12]  /*5cc0*/  IMAD.SHL.U32 R22, R22, 0x2, RZ ;  /* 0x0000000216167824 */ /* 0x000fd800078e00ff */
[----:B------:R-:W-:Y:S05]  /*5cd0*/  @!P0 BRA `(.L_x_396) ;  /* 0xffffffe000fc8947 */ /* 0x000fea000383ffff */
[----:B-----5:R-:W0:Y:S01]  /*5ce0*/  S2R R16, SR_TID.X ;  /* 0x0000000000107919 */ /* 0x020e220000002100 */
[----:B------:R-:W1:Y:S01]  /*5cf0*/  S2UR UR5, SR_CgaCtaId ;  /* 0x00000000000579c3 */ /* 0x000e620000008800 */
[----:B------:R-:W3:Y:S01]  /*5d00*/  LDCU.U8 UR4, c[0x0][0x380] ;  /* 0x00007000ff0477ac */ /* 0x000ee20008000000 */
[----:B------:R-:W4:Y:S01]  /*5d10*/  S2R R18, SR_LANEID ;  /* 0x0000000000127919 */ /* 0x000f220000000000 */
        /* <DEDUP_REMOVED lines=17> */
[----:B------:R-:W-:Y:S02]  /*5e30*/  STS [R23+0x8], R7 ;  /* 0x0000080717007388 */ /* 0x000fe40000000800 */
[----:B------:R-:W-:-:S02]  /*5e40*/  IMAD.IADD R2, R2, 0x1, R41 ;  /* 0x0000000102027824 */ /* 0x000fc400078e0229 */
[----:B------:R-:W-:Y:S03]  /*5e50*/  STS [R23+0xc], R4 ;  /* 0x00000c0417007388 */ /* 0x000fe60000000800 */
[----:B------:R-:W-:Y:S01]  /*5e60*/  IADD3 R0, P0, PT, R3, R2, RZ ;  /* 0x0000000203007210 */ /* 0x000fe20007f1e0ff */
[----:B------:R-:W-:Y:S04]  /*5e70*/  STS [R23+0x10], R8 ;  /* 0x0000100817007388 */ /* 0x000fe80000000800 */
[----:B------:R-:W-:Y:S01]  /*5e80*/  STS [R23+0x14], R6 ;  /* 0x0000140617007388 */ /* 0x000fe20000000800 */
[----:B------:R-:W-:Y:S01]  /*5e90*/  IMAD.X R3, RZ, RZ, RZ, P0 ;  /* 0x000000ffff037224 */ /* 0x000fe200000e06ff */
[----:B0-----:R-:W-:-:S02]  /*5ea0*/  LEA R2, P0, R0, UR4, 0x2 ;  /* 0x0000000400027c11 */ /* 0x001fc4000f8010ff */
[----:B------:R-:W-:Y:S02]  /*5eb0*/  STS [R23+0x18], R10 ;  /* 0x0000180a17007388 */ /* 0x000fe40000000800 */
[----:B------:R-:W-:Y:S02]  /*5ec0*/  LEA.HI.X R3, R0, UR5, R3, 0x2, P0 ;  /* 0x0000000500037c11 */ /* 0x000fe400080f1403 */
        /* <DEDUP_REMOVED lines=16> */
[----:B------:R-:W5:Y:S04]  /*5fd0*/  LDS R15, [R17+0x280] ;  /* 0x00028000110f7984 */ /* 0x000f680000000800 */
[----:B------:R-:W5:Y:S04]  /*5fe0*/  LDS R19, [R17+0x300] ;  /* 0x0003000011137984 */ /* 0x000f680000000800 */
[----:B------:R-:W5:Y:S04]  /*5ff0*/  LDS R21, [R17+0x380] ;  /* 0x0003800011157984 */ /* 0x000f680000000800 */
[----:B------:R-:W5:Y:S04]  /*6000*/  LDS R23, [R17+0x400] ;  /* 0x0004000011177984 */ /* 0x000f680000000800 */
[----:B------:R-:W5:Y:S04]  /*6010*/  LDS R25, [R17+0x480] ;  /* 0x0004800011197984 */ /* 0x000f680000000800 */
[----:B--2---:R-:W2:Y:S04]  /*6020*/  LDS R27, [R17+0x500] ;  /* 0x00050000111b7984 */ /* 0x004ea80000000800 */
        /* <DEDUP_REMOVED lines=11> */
[----:B------:R-:W-:Y:S04]  /*60e0*/  STG.E desc[UR8][R2.64+0x280], R15 ;  /* 0x0002800f02007986 */ /* 0x000fe8000c101908 */
[----:B------:R-:W-:Y:S04]  /*60f0*/  STG.E desc[UR8][R2.64+0x300], R19 ;  /* 0x0003001302007986 */ /* 0x000fe8000c101908 */
[----:B------:R-:W-:Y:S04]  /*6100*/  STG.E desc[UR8][R2.64+0x380], R21 ;  /* 0x0003801502007986 */ /* 0x000fe8000c101908 */
[----:B------:R-:W-:Y:S04]  /*6110*/  STG.E desc[UR8][R2.64+0x400], R23 ;  /* 0x0004001702007986 */ /* 0x000fe8000c101908 */
[----:B------:R-:W-:Y:S04]  /*6120*/  STG.E desc[UR8][R2.64+0x480], R25 ;  /* 0x0004801902007986 */ /* 0x000fe8000c101908 */
[----:B--2---:R-:W-:Y:S04]  /*6130*/  STG.E desc[UR8][R2.64+0x500], R27 ;  /* 0x0005001b02007986 */ /* 0x004fe8000c101908 */
[----:B------:R-:W-:Y:S04]  /*6140*/  STG.E desc[UR8][R2.64+0x580], R29 ;  /* 0x0005801d02007986 */ /* 0x000fe8000c101908 */
[----:B------:R-:W-:Y:S04]  /*6150*/  STG.E desc[UR8][R2.64+0x600], R31 ;  /* 0x0006001f02007986 */ /* 0x000fe8000c101908 */
[----:B------:R-:W-:Y:S04]  /*6160*/  STG.E desc[UR8][R2.64+0x680], R33 ;  /* 0x0006802102007986 */ /* 0x000fe8000c101908 */
[----:B------:R-:W-:Y:S04]  /*6170*/  STG.E desc[UR8][R2.64+0x700], R35 ;  /* 0x0007002302007986 */ /* 0x000fe8000c101908 */
[----:B------:R-:W-:Y:S04]  /*6180*/  STG.E desc[UR8][R2.64+0x780], R37 ;  /* 0x0007802502007986 */ /* 0x000fe8000c101908 */
[----:B------:R-:W-:Y:S01]  /*6190*/  STG.E desc[UR8][R2.64+0x800], R39 ;  /* 0x0008002702007986 */ /* 0x000fe2000c101908 */
[----:B------:R-:W-:Y:S05]  /*61a0*/  EXIT ;  /* 0x000000000000794d */ /* 0x000fea0003800000 */
.L_x_397:
        /* <DEDUP_REMOVED lines=56> */
.L_x_358:
[----:B------:R-:W0:Y:S01]  /*6530*/  LDC.64 R4, c[0x0][0x388] ;  /* 0x0000e200ff047b82 */ /* 0x000e220000000a00 */
[----:B------:R-:W-:Y:S01]  /*6540*/  ACQBULK ;  /* 0x000000000000782e */ /* 0x000fe20000000000 */
[----:B------:R-:W1:Y:S06]  /*6550*/  S2R R20, SR_TID.X ;  /* 0x0000000000147919 */ /* 0x000e6c0000002100 */
[----:B------:R-:W2:Y:S01]  /*6560*/  LDC R7, c[0x0][0x3a8] ;  /* 0x0000ea00ff077b82 */ /* 0x000ea20000000800 */
[----:B0-----:R-:W-:-:S05]  /*6570*/  IMAD.WIDE.U32 R4, R2, 0x4, R4 ;  /* 0x0000000402047825 */ /* 0x001fca00078e0004 */
[----:B------:R0:W3:Y:S01]  /*6580*/  LDG.E R9, desc[UR8][R4.64] ;  /* 0x0000000804097981 */ /* 0x0000e2000c1e1900 */
[----:B------:R-:W-:Y:S01]  /*6590*/  IMAD.MOV R18, RZ, RZ, -R2 ;  /* 0x000000ffff127224 */ /* 0x000fe200078e0a02 */
[C---:B-1----:R-:W-:Y:S02]  /*65a0*/  LOP3.LUT R3, R20.reuse, 0x1f, RZ, 0xc0, !PT ;  /* 0x0000001f14037812 */ /* 0x042fe400078ec0ff */
[----:B------:R-:W-:Y:S02]  /*65b0*/  LOP3.LUT R0, R20, 0x3e0, RZ, 0xc0, !PT ;  /* 0x000003e014007812 */ /* 0x000fe400078ec0ff */
[----:B--2---:R-:W-:-:S03]  /*65c0*/  VIADDMNMX R18, R18, R7, 0x1100, PT ;  /* 0x0000110012127446 */ /* 0x004fc60003800107 */
[----:B------:R-:W-:-:S04]  /*65d0*/  IMAD R3, R0, 0x11, R3 ;  /* 0x0000001100037824 */ /* 0x000fc800078e0203 */
[C---:B------:R-:W-:Y:S01]  /*65e0*/  VIADD R7, R3.reuse, 0x20 ;  /* 0x0000002003077836 */ /* 0x040fe20000000000 */
[CC--:B------:R-:W-:Y:S01]  /*65f0*/  ISETP.GE.AND P1, PT, R3.reuse, R18.reuse, PT ;  /* 0x000000120300720c */ /* 0x0c0fe20003f26270 */
[C---:B0-----:R-:W-:Y:S02]  /*6600*/  VIADD R5, R3.reuse, 0x40 ;  /* 0x0000004003057836 */ /* 0x041fe40000000000 */
[----:B------:R-:W-:Y:S01]  /*6610*/  VIADD R15, R3, 0xa0 ;  /* 0x000000a0030f7836 */ /* 0x000fe20000000000 */
[-C--:B------:R-:W-:Y:S02]  /*6620*/  ISETP.GE.AND P2, PT, R7, R18.reuse, PT ;  /* 0x000000120700720c */ /* 0x080fe40003f46270 */
[----:B------:R-:W-:Y:S01]  /*6630*/  ISETP.GE.AND P3, PT, R5, R18, PT ;  /* 0x000000120500720c */ /* 0x000fe20003f66270 */
[----:B------:R-:W-:-:S05]  /*6640*/  VIADD R5, R3, 0x60 ;  /* 0x0000006003057836 */ /* 0x000fca0000000000 */
[----:B------:R-:W-:Y:S01]  /*6650*/  ISETP.GE.AND P4, PT, R5, R18, PT ;  /* 0x000000120500720c */ /* 0x000fe20003f86270 */
[----:B------:R-:W0:Y:S01]  /*6660*/  @!P1 LDC.64 R24, c[0x0][0x388] ;  /* 0x0000e200ff189b82 */ /* 0x000e220000000a00 */
[----:B------:R-:W-:Y:S02]  /*6670*/  @!P1 IADD3 R0, P0, PT, R2, R3, RZ ;  /* 0x0000000302009210 */ /* 0x000fe40007f1e0ff */
[----:B------:R-:W-:-:S03]  /*6680*/  IADD3 R5, PT, PT, R3, 0x80, RZ ;  /* 0x0000008003057810 */ /* 0x000fc60007ffe0ff */
[----:B------:R-:W-:Y:S01]  /*6690*/  @!P1 IMAD.X R4, RZ, RZ, RZ, P0 ;  /* 0x000000ffff049224 */ /* 0x000fe200000e06ff */
[----:B------:R-:W-:Y:S01]  /*66a0*/  ISETP.GE.AND P0, PT, R5, R18, PT ;  /* 0x000000120500720c */ /* 0x000fe20003f06270 */
[----:B------:R-:W1:Y:S08]  /*66b0*/  @!P2 LDC.64 R6, c[0x0][0x388] ;  /* 0x0000e200ff06ab82 */ /* 0x000e700000000a00 */
[----:B------:R-:W2:Y:S01]  /*66c0*/  @!P3 LDC.64 R10, c[0x0][0x388] ;  /* 0x0000e200ff0abb82 */ /* 0x000ea20000000a00 */
[----:B0-----:R-:W-:-:S07]  /*66d0*/  @!P1 LEA R24, P5, R0, R24, 0x2 ;  /* 0x0000001800189211 */ /* 0x001fce00078a10ff */
[----:B------:R-:W0:Y:S01]  /*66e0*/  @!P4 LDC.64 R12, c[0x0][0x388] ;  /* 0x0000e200ff0ccb82 */ /* 0x000e220000000a00 */
[----:B------:R-:W-:Y:S02]  /*66f0*/  @!P1 LEA.HI.X R25, R0, R25, R4, 0x2, P5 ;  /* 0x0000001900199211 */ /* 0x000fe400028f1404 */
[----:B------:R-:W-:-:S05]  /*6700*/  @!P2 IADD3 R0, P5, PT, R2, R3, RZ ;  /* 0x000000030200a210 */ /* 0x000fca0007fbe0ff */
[----:B------:R-:W4:Y:S01]  /*6710*/  @!P0 LDC.64 R16, c[0x0][0x388] ;  /* 0x0000e200ff108b82 */ /* 0x000f220000000a00 */
[----:B------:R-:W-:Y:S01]  /*6720*/  @!P2 IMAD.X R4, RZ, RZ, RZ, P5 ;  /* 0x000000ffff04a224 */ /* 0x000fe200028e06ff */
[----:B-1----:R-:W-:Y:S01]  /*6730*/  @!P2 LEA R14, P5, R0, R6, 0x2 ;  /* 0x00000006000ea211 */ /* 0x002fe200078a10ff */
[C---:B------:R-:W-:Y:S02]  /*6740*/  VIADD R19, R3.reuse, 0xc0 ;  /* 0x000000c003137836 */ /* 0x040fe40000000000 */
[----:B------:R-:W-:Y:S02]  /*6750*/  VIADD R29, R3, 0x1a0 ;  /* 0x000001a0031d7836 */ /* 0x000fe40000000000 */
[----:B---3--:R-:W-:Y:S02]  /*6760*/  IMAD.MOV.U32 R5, RZ, RZ, R9 ;  /* 0x000000ffff057224 */ /* 0x008fe400078e0009 */
[----:B------:R0:W3:Y:S01]  /*6770*/  @!P1 LDG.E R9, desc[UR8][R24.64] ;  /* 0x0000000818099981 */ /* 0x0000e2000c1e1900 */
[----:B------:R-:W-:-:S02]  /*6780*/  ISETP.GE.AND P1, PT, R15, R18, PT ;  /* 0x000000120f00720c */ /* 0x000fc40003f26270 */
[----:B------:R-:W-:Y:S01]  /*6790*/  @!P2 LEA.HI.X R15, R0, R7, R4, 0x2, P5 ;  /* 0x00000007000fa211 */ /* 0x000fe200028f1404 */
[----:B------:R-:W-:Y:S01]  /*67a0*/  IMAD.MOV.U32 R7, RZ, RZ, R5 ;  /* 0x000000ffff077224 */ /* 0x000fe200078e0005 */
[----:B------:R-:W-:-:S05]  /*67b0*/  @!P3 IADD3 R0, P5, PT, R2, R3, RZ ;  /* 0x000000030200b210 */ /* 0x000fca0007fbe0ff */
[----:B------:R-:W-:Y:S01]  /*67c0*/  @!P3 IMAD.X R4, RZ, RZ, RZ, P5 ;  /* 0x000000ffff04b224 */ /* 0x000fe200028e06ff */
[C---:B--2---:R-:W-:Y:S01]  /*67d0*/  @!P3 LEA R22, P5, R0.reuse, R10, 0x2 ;  /* 0x0000000a0016b211 */ /* 0x044fe200078a10ff */
[----:B------:R1:W2:Y:S01]  /*67e0*/  @!P2 LDG.E R7, desc[UR8][R14.64+0x80] ;  /* 0x000080080e07a981 */ /* 0x0002a2000c1e1900 */
[----:B------:R-:W-:Y:S01]  /*67f0*/  ISETP.GE.AND P2, PT, R19, R18, PT ;  /* 0x000000121300720c */ /* 0x000fe20003f46270 */
[--C-:B------:R-:W-:Y:S01]  /*6800*/  IMAD.MOV.U32 R37, RZ, RZ, R5.reuse ;  /* 0x000000ffff257224 */ /* 0x100fe200078e0005 */
[----:B------:R-:W-:Y:S01]  /*6810*/  @!P3 LEA.HI.X R23, R0, R11, R4, 0x2, P5 ;  /* 0x0000000b0017b211 */ /* 0x000fe200028f1404 */
[----:B------:R-:W-:Y:S01]  /*6820*/  VIADD R19, R3, 0xe0 ;  /* 0x000000e003137836 */ /* 0x000fe20000000000 */
[----:B------:R-:W-:Y:S01]  /*6830*/  @!P4 IADD3 R0, P5, PT, R2, R3, RZ ;  /* 0x000000030200c210 */ /* 0x000fe20007fbe0ff */
[----:B------:R-:W4:Y:S01]  /*6840*/  @!P1 LDC.64 R10, c[0x0][0x388] ;  /* 0x0000e200ff0a9b82 */ /* 0x000f220000000a00 */
[----:B------:R-:W-:Y:S01]  /*6850*/  IMAD.MOV.U32 R35, RZ, RZ, R5 ;  /* 0x000000ffff237224 */ /* 0x000fe200078e0005 */
[----:B------:R4:W2:Y:S02]  /*6860*/  @!P3 LDG.E R37, desc[UR8][R22.64+0x100] ;  /* 0x000100081625b981 */ /* 0x0008a4000c1e1900 */
[----:B------:R-:W-:Y:S01]  /*6870*/  @!P4 IMAD.X R4, RZ, RZ, RZ, P5 ;  /* 0x000000ffff04c224 */ /* 0x000fe200028e06ff */
[----:B0-----:R-:W-:-:S03]  /*6880*/  @!P4 LEA R24, P5, R0, R12, 0x2 ;  /* 0x0000000c0018c211 */ /* 0x001fc600078a10ff */
[----:B-1----:R-:W0:Y:S01]  /*6890*/  @!P2 LDC.64 R14, c[0x0][0x388] ;  /* 0x0000e200ff0eab82 */ /* 0x002e220000000a00 */
[----:B------:R-:W-:Y:S02]  /*68a0*/  @!P4 LEA.HI.X R25, R0, R13, R4, 0x2, P5 ;  /* 0x0000000d0019c211 */ /* 0x000fe400028f1404 */
[----:B------:R-:W-:Y:S01]  /*68b0*/  @!P0 IADD3 R0, P5, PT, R2, R3, RZ ;  /* 0x0000000302008210 */ /* 0x000fe20007fbe0ff */
[----:B------:R-:W-:Y:S01]  /*68c0*/  VIADD R13, R3, 0x100 ;  /* 0x00000100030d7836 */ /* 0x000fe20000000000 */
[----:B------:R-:W-:Y:S01]  /*68d0*/  ISETP.GE.AND P3, PT, R19, R18, PT ;  /* 0x000000121300720c */ /* 0x000fe20003f66270 */
[----:B------:R1:W2:Y:S02]  /*68e0*/  @!P4 LDG.E R35, desc[UR8][R24.64+0x180] ;  /* 0x000180081823c981 */ /* 0x0002a4000c1e1900 */
[----:B------:R-:W-:Y:S01]  /*68f0*/  @!P0 IMAD.X R4, RZ, RZ, RZ, P5 ;  /* 0x000000ffff048224 */ /* 0x000fe200028e06ff */
[----:B----4-:R-:W-:Y:S02]  /*6900*/  @!P0 LEA R16, P5, R0, R16, 0x2 ;  /* 0x0000001000108211 */ /* 0x010fe400078a10ff */
[----:B------:R-:W-:-:S02]  /*6910*/  ISETP.GE.AND P4, PT, R13, R18, PT ;  /* 0x000000120d00720c */ /* 0x000fc40003f86270 */
[----:B------:R-:W-:Y:S02]  /*6920*/  @!P0 LEA.HI.X R17, R0, R17, R4, 0x2, P5 ;  /* 0x0000001100118211 */ /* 0x000fe400028f1404 */
[----:B------:R-:W-:Y:S01]  /*6930*/  @!P1 IADD3 R0, P5, PT, R2, R3, RZ ;  /* 0x0000000302009210 */ /* 0x000fe20007fbe0ff */
[----:B------:R-:W-:Y:S02]  /*6940*/  IMAD.MOV.U32 R33, RZ, RZ, R5 ;  /* 0x000000ffff217224 */ /* 0x000fe400078e0005 */
[----:B------:R-:W-:Y:S01]  /*6950*/  VIADD R19, R3, 0x120 ;  /* 0x0000012003137836 */ /* 0x000fe20000000000 */
[----:B------:R-:W4:Y:S01]  /*6960*/  @!P3 LDC.64 R12, c[0x0][0x388] ;  /* 0x0000e200ff0cbb82 */ /* 0x000f220000000a00 */
[----:B------:R-:W-:Y:S01]  /*6970*/  @!P1 IMAD.X R4, RZ, RZ, RZ, P5 ;  /* 0x000000ffff049224 */ /* 0x000fe200028e06ff */
[----:B------:R-:W-:Y:S01]  /*6980*/  @!P1 LEA R22, P5, R0, R10, 0x2 ;  /* 0x0000000a00169211 */ /* 0x000fe200078a10ff */
[----:B------:R1:W2:Y:S01]  /*6990*/  @!P0 LDG.E R33, desc[UR8][R16.64+0x200] ;  /* 0x0002000810218981 */ /* 0x0002a2000c1e1900 */
[----:B------:R-:W-:-:S02]  /*69a0*/  ISETP.GE.AND P0, PT, R19, R18, PT ;  /* 0x000000121300720c */ /* 0x000fc40003f06270 */
[----:B------:R-:W-:Y:S01]  /*69b0*/  MOV R21, R5 ;  /* 0x0000000500157202 */ /* 0x000fe20000000f00 */
[----:B------:R-:W-:Y:S01]  /*69c0*/  VIADD R19, R3, 0x140 ;  /* 0x0000014003137836 */ /* 0x000fe20000000000 */
[----:B------:R-:W-:Y:S02]  /*69d0*/  @!P1 LEA.HI.X R23, R0, R11, R4, 0x2, P5 ;  /* 0x0000000b00179211 */ /* 0x000fe400028f1404 */
[----:B------:R-:W4:Y:S01]  /*69e0*/  @!P4 LDC.64 R10, c[0x0][0x388] ;  /* 0x0000e200ff0acb82 */ /* 0x000f220000000a00 */
[----:B------:R-:W-:Y:S02]  /*69f0*/  @!P2 IADD3 R0, P5, PT, R2, R3, RZ ;  /* 0x000000030200a210 */ /* 0x000fe40007fbe0ff */
[----:B------:R4:W2:Y:S01]  /*6a00*/  @!P1 LDG.E R21, desc[UR8][R22.64+0x280] ;  /* 0x0002800816159981 */ /* 0x0008a2000c1e1900 */
[----:B------:R-:W-:Y:S02]  /*6a10*/  ISETP.GE.AND P1, PT, R19, R18, PT ;  /* 0x000000121300720c */ /* 0x000fe40003f26270 */
[----:B------:R-:W-:Y:S01]  /*6a20*/  @!P2 IMAD.X R4, RZ, RZ, RZ, P5 ;  /* 0x000000ffff04a224 */ /* 0x000fe200028e06ff */
[C---:B0-----:R-:W-:Y:S01]  /*6a30*/  @!P2 LEA R14, P5, R0.reuse, R14, 0x2 ;  /* 0x0000000e000ea211 */ /* 0x041fe200078a10ff */
[----:B-1----:R-:W0:Y:S03]  /*6a40*/  @!P0 LDC.64 R24, c[0x0][0x388] ;  /* 0x0000e200ff188b82 */ /* 0x002e260000000a00 */
[----:B------:R-:W-:-:S02]  /*6a50*/  @!P2 LEA.HI.X R15, R0, R15, R4, 0x2, P5 ;  /* 0x0000000f000fa211 */ /* 0x000fc400028f1404 */
[CC--:B------:R-:W-:Y:S01]  /*6a60*/  @!P3 IADD3 R0, P5, PT, R2.reuse, R3.reuse, RZ ;  /* 0x000000030200b210 */ /* 0x0c0fe20007fbe0ff */
[--C-:B------:R-:W-:Y:S02]  /*6a70*/  IMAD.MOV.U32 R19, RZ, RZ, R5.reuse ;  /* 0x000000ffff137224 */ /* 0x100fe400078e0005 */
[----:B------:R-:W-:Y:S01]  /*6a80*/  VIADD R17, R3, 0x160 ;  /* 0x0000016003117836 */ /* 0x000fe20000000000 */
[----:B------:R-:W-:Y:S01]  /*6a90*/  @!P4 IADD3 R6, P6, PT, R2, R3, RZ ;  /* 0x000000030206c210 */ /* 0x000fe20007fde0ff */
[----:B------:R-:W-:Y:S01]  /*6aa0*/  @!P3 IMAD.X R4, RZ, RZ, RZ, P5 ;  /* 0x000000ffff04b224 */ /* 0x000fe200028e06ff */
[C---:B----4-:R-:W-:Y:S01]  /*6ab0*/  @!P3 LEA R12, P5, R0.reuse, R12, 0x2 ;  /* 0x0000000c000cb211 */ /* 0x050fe200078a10ff */
[----:B------:R-:W1:Y:S01]  /*6ac0*/  @!P1 LDC.64 R26, c[0x0][0x388] ;  /* 0x0000e200ff1a9b82 */ /* 0x000e620000000a00 */
[----:B------:R4:W2:Y:S01]  /*6ad0*/  @!P2 LDG.E R19, desc[UR8][R14.64+0x300] ;  /* 0x000300080e13a981 */ /* 0x0008a2000c1e1900 */
[----:B------:R-:W-:Y:S02]  /*6ae0*/  ISETP.GE.AND P2, PT, R17, R18, PT ;  /* 0x000000121100720c */ /* 0x000fe40003f46270 */
[----:B------:R-:W-:Y:S01]  /*6af0*/  @!P3 LEA.HI.X R13, R0, R13, R4, 0x2, P5 ;  /* 0x0000000d000db211 */ /* 0x000fe200028f1404 */
[----:B------:R-:W-:Y:S01]  /*6b00*/  @!P4 IMAD.X R0, RZ, RZ, RZ, P6 ;  /* 0x000000ffff00c224 */ /* 0x000fe200030e06ff */
[----:B------:R-:W-:Y:S01]  /*6b10*/  @!P4 LEA R10, P5, R6, R10, 0x2 ;  /* 0x0000000a060ac211 */ /* 0x000fe200078a10ff */
[----:B------:R-:W-:-:S02]  /*6b20*/  IMAD.MOV.U32 R17, RZ, RZ, R5 ;  /* 0x000000ffff117224 */ /* 0x000fc400078e0005 */
[----:B------:R-:W-:Y:S01]  /*6b30*/  VIADD R23, R3, 0x180 ;  /* 0x0000018003177836 */ /* 0x000fe20000000000 */
[----:B------:R-:W-:Y:S01]  /*6b40*/  @!P4 LEA.HI.X R11, R6, R11, R0, 0x2, P5 ;  /* 0x0000000b060bc211 */ /* 0x000fe200028f1400 */
[----:B----4-:R-:W-:Y:S01]  /*6b50*/  IMAD.MOV.U32 R15, RZ, RZ, R5 ;  /* 0x000000ffff0f7224 */ /* 0x010fe200078e0005 */
[----:B------:R-:W-:Y:S01]  /*6b60*/  @!P0 IADD3 R0, P5, PT, R2, R3, RZ ;  /* 0x0000000302008210 */ /* 0x000fe20007fbe0ff */
[----:B------:R4:W2:Y:S01]  /*6b70*/  @!P3 LDG.E R17, desc[UR8][R12.64+0x380] ;  /* 0x000380080c11b981 */ /* 0x0008a2000c1e1900 */
[-C--:B------:R-:W-:Y:S02]  /*6b80*/  ISETP.GE.AND P3, PT, R23, R18.reuse, PT ;  /* 0x000000121700720c */ /* 0x080fe40003f66270 */
[----:B------:R-:W1:Y:S01]  /*6b90*/  @!P2 LDC.64 R22, c[0x0][0x388] ;  /* 0x0000e200ff16ab82 */ /* 0x000e620000000a00 */
[----:B------:R1:W2:Y:S01]  /*6ba0*/  @!P4 LDG.E R15, desc[UR8][R10.64+0x400] ;  /* 0x000400080a0fc981 */ /* 0x0002a2000c1e1900 */
[----:B------:R-:W-:Y:S01]  /*6bb0*/  @!P0 IMAD.X R4, RZ, RZ, RZ, P5 ;  /* 0x000000ffff048224 */ /* 0x000fe200028e06ff */
[----:B------:R-:W-:Y:S01]  /*6bc0*/  ISETP.GE.AND P4, PT, R29, R18, PT ;  /* 0x000000121d00720c */ /* 0x000fe20003f86270 */
[----:B------:R-:W-:Y:S01]  /*6bd0*/  VIADD R29, R3, 0x1c0 ;  /* 0x000001c0031d7836 */ /* 0x000fe20000000000 */
[----:B0-----:R-:W-:-:S02]  /*6be0*/  @!P0 LEA R24, P5, R0, R24, 0x2 ;  /* 0x0000001800188211 */ /* 0x001fc400078a10ff */
[----:B------:R-:W-:Y:S01]  /*6bf0*/  @!P1 IADD3 R6, P6, PT, R2, R3, RZ ;  /* 0x0000000302069210 */ /* 0x000fe20007fde0ff */
[--C-:B----4-:R-:W-:Y:S01]  /*6c00*/  IMAD.MOV.U32 R13, RZ, RZ, R5.reuse ;  /* 0x000000ffff0d7224 */ /* 0x110fe200078e0005 */
[----:B------:R-:W-:Y:S02]  /*6c10*/  @!P0 LEA.HI.X R25, R0, R25, R4, 0x2, P5 ;  /* 0x0000001900198211 */ /* 0x000fe400028f1404 */
[----:B------:R-:W-:Y:S01]  /*6c20*/  ISETP.GE.AND P5, PT, R29, R18, PT ;  /* 0x000000121d00720c */ /* 0x000fe20003fa6270 */
[----:B------:R-:W-:Y:S01]  /*6c30*/  @!P1 IMAD.X R0, RZ, RZ, RZ, P6 ;  /* 0x000000ffff009224 */ /* 0x000fe200030e06ff */
[C---:B-1----:R-:W-:Y:S01]  /*6c40*/  @!P1 LEA R26, P6, R6.reuse, R26, 0x2 ;  /* 0x0000001a061a9211 */ /* 0x042fe200078c10ff */
[----:B------:R-:W-:Y:S01]  /*6c50*/  VIADD R29, R3, 0x1e0 ;  /* 0x000001e0031d7836 */ /* 0x000fe20000000000 */
[----:B------:R0:W4:Y:S01]  /*6c60*/  @!P0 LDG.E R13, desc[UR8][R24.64+0x480] ;  /* 0x00048008180d8981 */ /* 0x000122000c1e1900 */
[----:B------:R-:W1:Y:S01]  /*6c70*/  @!P3 LDC.64 R30, c[0x0][0x388] ;  /* 0x0000e200ff1ebb82 */ /* 0x000e620000000a00 */
[----:B------:R-:W-:Y:S01]  /*6c80*/  IMAD.MOV.U32 R11, RZ, RZ, R5 ;  /* 0x000000ffff0b7224 */ /* 0x000fe200078e0005 */
[----:B------:R-:W-:-:S02]  /*6c90*/  @!P1 LEA.HI.X R27, R6, R27, R0, 0x2, P6 ;  /* 0x0000001b061b9211 */ /* 0x000fc400030f1400 */
[-C--:B------:R-:W-:Y:S02]  /*6ca0*/  ISETP.GE.AND P0, PT, R29, R18.reuse, PT ;  /* 0x000000121d00720c */ /* 0x080fe40003f06270 */
[----:B------:R-:W-:Y:S01]  /*6cb0*/  IADD3 R29, PT, PT, R3, 0x200, RZ ;  /* 0x00000200031d7810 */ /* 0x000fe20007ffe0ff */
[----:B------:R1:W4:Y:S01]  /*6cc0*/  @!P1 LDG.E R11, desc[UR8][R26.64+0x500] ;  /* 0x000500081a0b9981 */ /* 0x000322000c1e1900 */
[----:B------:R-:W-:Y:S01]  /*6cd0*/  @!P2 IADD3 R0, P6, PT, R2, R3, RZ ;  /* 0x000000030200a210 */ /* 0x000fe20007fde0ff */
[----:B0-----:R-:W0:Y:S01]  /*6ce0*/  @!P5 LDC.64 R24, c[0x0][0x388] ;  /* 0x0000e200ff18db82 */ /* 0x001e220000000a00 */
[----:B------:R-:W-:-:S03]  /*6cf0*/  ISETP.GE.AND P1, PT, R29, R18, PT ;  /* 0x000000121d00720c */ /* 0x000fc60003f26270 */
[----:B------:R-:W-:-:S04]  /*6d00*/  @!P2 IMAD.X R4, RZ, RZ, RZ, P6 ;  /* 0x000000ffff04a224 */ /* 0x000fc800030e06ff */
[----:B------:R-:W0:Y:S01]  /*6d10*/  @!P4 LDC.64 R28, c[0x0][0x388] ;  /* 0x0000e200ff1ccb82 */ /* 0x000e220000000a00 */
[----:B------:R-:W-:Y:S01]  /*6d20*/  @!P2 LEA R40, P6, R0, R22, 0x2 ;  /* 0x000000160028a211 */ /* 0x000fe200078c10ff */
[----:B------:R-:W-:-:S03]  /*6d30*/  IMAD.MOV.U32 R39, RZ, RZ, R5 ;  /* 0x000000ffff277224 */ /* 0x000fc600078e0005 */
[----:B------:R-:W-:Y:S02]  /*6d40*/  @!P2 LEA.HI.X R41, R0, R23, R4, 0x2, P6 ;  /* 0x000000170029a211 */ /* 0x000fe400030f1404 */
[-C--:B------:R-:W-:Y:S01]  /*6d50*/  @!P3 IADD3 R0, P6, PT, R2, R3.reuse, RZ ;  /* 0x000000030200b210 */ /* 0x080fe20007fde0ff */
[----:B------:R-:W0:Y:S02]  /*6d60*/  @!P0 LDC.64 R22, c[0x0][0x388] ;  /* 0x0000e200ff168b82 */ /* 0x000e240000000a00 */
[----:B------:R1:W4:Y:S02]  /*6d70*/  @!P2 LDG.E R39, desc[UR8][R40.64+0x580] ;  /* 0x000580082827a981 */ /* 0x000324000c1e1900 */
[----:B-1----:R-:W-:Y:S01]  /*6d80*/  @!P3 LEA R30, P2, R0, R30, 0x2 ;  /* 0x0000001e001eb211 */ /* 0x002fe200078410ff */
[----:B------:R-:W-:Y:S01]  /*6d90*/  @!P3 IMAD.X R4, RZ, RZ, RZ, P6 ;  /* 0x000000ffff04b224 */ /* 0x000fe200030e06ff */
[----:B------:R-:W-:Y:S02]  /*6da0*/  @!P4 IADD3 R6, P6, PT, R2, R3, RZ ;  /* 0x000000030206c210 */ /* 0x000fe40007fde0ff */
[----:B------:R-:W1:Y:S01]  /*6db0*/  @!P1 LDC.64 R26, c[0x0][0x388] ;  /* 0x0000e200ff1a9b82 */ /* 0x000e620000000a00 */
[----:B------:R-:W-:Y:S01]  /*6dc0*/  IMAD.MOV.U32 R43, RZ, RZ, R5 ;  /* 0x000000ffff2b7224 */ /* 0x000fe200078e0005 */
[----:B------:R-:W-:Y:S01]  /*6dd0*/  @!P3 LEA.HI.X R31, R0, R31, R4, 0x2, P2 ;  /* 0x0000001f001fb211 */ /* 0x000fe200010f1404 */
[----:B------:R-:W-:-:S02]  /*6de0*/  @!P4 IMAD.X R0, RZ, RZ, RZ, P6 ;  /* 0x000000ffff00c224 */ /* 0x000fc400030e06ff */
[----:B------:R-:W-:Y:S02]  /*6df0*/  IMAD.MOV.U32 R41, RZ, RZ, R5 ;  /* 0x000000ffff297224 */ /* 0x000fe400078e0005 */
[----:B------:R1:W4:Y:S01]  /*6e00*/  @!P3 LDG.E R43, desc[UR8][R30.64+0x600] ;  /* 0x000600081e2bb981 */ /* 0x000322000c1e1900 */
[----:B0-----:R-:W-:Y:S02]  /*6e10*/  @!P4 LEA R28, P2, R6, R28, 0x2 ;  /* 0x0000001c061cc211 */ /* 0x001fe400078410ff */
[----:B------:R-:W-:Y:S02]  /*6e20*/  @!P5 IADD3 R8, P3, PT, R2, R3, RZ ;  /* 0x000000030208d210 */ /* 0x000fe40007f7e0ff */
[----:B------:R-:W-:Y:S02]  /*6e30*/  @!P4 LEA.HI.X R29, R6, R29, R0, 0x2, P2 ;  /* 0x0000001d061dc211 */ /* 0x000fe400010f1400 */
[-C--:B------:R-:W-:Y:S01]  /*6e40*/  @!P0 IADD3 R0, P2, PT, R2, R3.reuse, RZ ;  /* 0x0000000302008210 */ /* 0x080fe20007f5e0ff */
[----:B------:R-:W-:Y:S01]  /*6e50*/  @!P5 IMAD.X R6, RZ, RZ, RZ, P3 ;  /* 0x000000ffff06d224 */ /* 0x000fe200018e06ff */
[----:B------:R-:W-:Y:S01]  /*6e60*/  @!P5 LEA R24, P3, R8, R24, 0x2 ;  /* 0x000000180818d211 */ /* 0x000fe200078610ff */
[----:B------:R0:W4:Y:S01]  /*6e70*/  @!P4 LDG.E R41, desc[UR8][R28.64+0x680] ;  /* 0x000680081c29c981 */ /* 0x000122000c1e1900 */
[----:B------:R-:W-:-:S02]  /*6e80*/  @!P1 IADD3 R4, P4, PT, R2, R3, RZ ;  /* 0x0000000302049210 */ /* 0x000fc40007f9e0ff */
[----:B------:R-:W-:Y:S01]  /*6e90*/  @!P5 LEA.HI.X R25, R8, R25, R6, 0x2, P3 ;  /* 0x000000190819d211 */ /* 0x000fe200018f1406 */
[----:B------:R-:W-:Y:S01]  /*6ea0*/  @!P0 IMAD.X R6, RZ, RZ, RZ, P2 ;  /* 0x000000ffff068224 */ /* 0x000fe200010e06ff */
[----:B------:R-:W-:Y:S01]  /*6eb0*/  @!P0 LEA R22, P2, R0, R22, 0x2 ;  /* 0x0000001600168211 */ /* 0x000fe200078410ff */
[----:B------:R-:W-:Y:S01]  /*6ec0*/  @!P1 IMAD.X R8, RZ, RZ, RZ, P4 ;  /* 0x000000ffff089224 */ /* 0x000fe200020e06ff */
[----:B-1----:R-:W-:Y:S01]  /*6ed0*/  @!P1 LEA R26, P3, R4, R26, 0x2 ;  /* 0x0000001a041a9211 */ /* 0x002fe200078610ff */
[--C-:B------:R-:W-:Y:S01]  /*6ee0*/  IMAD.MOV.U32 R31, RZ, RZ, R5.reuse ;  /* 0x000000ffff1f7224 */ /* 0x100fe200078e0005 */
[----:B------:R-:W-:Y:S01]  /*6ef0*/  @!P0 LEA.HI.X R23, R0, R23, R6, 0x2, P2 ;  /* 0x0000001700178211 */ /* 0x000fe200010f1406 */
[----:B------:R-:W-:Y:S01]  /*6f00*/  IMAD.MOV.U32 R0, RZ, RZ, R5 ;  /* 0x000000ffff007224 */ /* 0x000fe200078e0005 */
[----:B------:R-:W-:-:S03]  /*6f10*/  @!P1 LEA.HI.X R27, R4, R27, R8, 0x2, P3 ;  /* 0x0000001b041b9211 */ /* 0x000fc600018f1408 */
[----:B------:R-:W4:Y:S04]  /*6f20*/  @!P5 LDG.E R31, desc[UR8][R24.64+0x700] ;  /* 0x00070008181fd981 */ /* 0x000f28000c1e1900 */
[----:B------:R-:W4:Y:S04]  /*6f30*/  @!P0 LDG.E R0, desc[UR8][R22.64+0x780] ;  /* 0x0007800816008981 */ /* 0x000f28000c1e1900 */
[----:B------:R-:W4:Y:S01]  /*6f40*/  @!P1 LDG.E R5, desc[UR8][R26.64+0x800] ;  /* 0x000800081a059981 */ /* 0x000f22000c1e1900 */
[----:B------:R-:W1:Y:S01]  /*6f50*/  S2R R4, SR_LANEID ;  /* 0x0000000000047919 */ /* 0x000e620000000000 */
[----:B------:R-:W1:Y:S01]  /*6f60*/  S2UR UR5, SR_CgaCtaId ;  /* 0x00000000000579c3 */ /* 0x000e620000008800 */
[----:B0-----:R-:W-:Y:S01]  /*6f70*/  SHF.R.U32.HI R29, RZ, 0x5, R20 ;  /* 0x00000005ff1d7819 */ /* 0x001fe20000011614 */
[----:B------:R-:W-:-:S02]  /*6f80*/  UMOV UR4, 0x400 ;  /* 0x0000040000047882 */ /* 0x000fc40000000000 */
[----:B-1----:R-:W-:Y:S02]  /*6f90*/  ULEA UR4, UR5, UR4, 0x18 ;  /* 0x0000000405047291 */ /* 0x002fe4000f8ec0ff */
[----:B------:R-:W-:-:S04]  /*6fa0*/  IMAD R29, R29, 0x220, R4 ;  /* 0x000002201d1d7824 */ /* 0x000fc800078e0204 */
[----:B------:R-:W-:Y:S01]  /*6fb0*/  IMAD R4, R4, 0x10, R29 ;  /* 0x0000001004047824 */ /* 0x000fe200078e021d */
[----:B------:R-:W-:-:S05]  /*6fc0*/  LEA R16, R29, UR4, 0x2 ;  /* 0x000000041d107c11 */ /* 0x000fca000f8e10ff */
[----:B---3--:R-:W-:Y:S04]  /*6fd0*/  STS [R16], R9 ;  /* 0x0000000910007388 */ /* 0x008fe80000000800 */
[----:B--2---:R-:W-:Y:S04]  /*6fe0*/  STS [R16+0x80], R7 ;  /* 0x0000800710007388 */ /* 0x004fe80000000800 */
[----:B------:R-:W-:Y:S04]  /*6ff0*/  STS [R16+0x100], R37 ;  /* 0x0001002510007388 */ /* 0x000fe80000000800 */
[----:B------:R-:W-:Y:S04]  /*7000*/  STS [R16+0x180], R35 ;  /* 0x0001802310007388 */ /* 0x000fe80000000800 */
[----:B------:R-:W-:Y:S04]  /*7010*/  STS [R16+0x200], R33 ;  /* 0x0002002110007388 */ /* 0x000fe80000000800 */
[----:B------:R-:W-:Y:S04]  /*7020*/  STS [R16+0x280], R21 ;  /* 0x0002801510007388 */ /* 0x000fe80000000800 */
[----:B------:R0:W-:Y:S02]  /*7030*/  STS [R16+0x300], R19 ;  /* 0x0003001310007388 */ /* 0x0001e40000000800 */
[----:B0-----:R-:W-:-:S02]  /*7040*/  LEA R19, R4, UR4, 0x2 ;  /* 0x0000000404137c11 */ /* 0x001fc4000f8e10ff */
[----:B------:R-:W-:Y:S04]  /*7050*/  STS [R16+0x380], R17 ;  /* 0x0003801110007388 */ /* 0x000fe80000000800 */
[----:B------:R-:W-:Y:S04]  /*7060*/  STS [R16+0x400], R15 ;  /* 0x0004000f10007388 */ /* 0x000fe80000000800 */
[----:B----4-:R-:W-:Y:S04]  /*7070*/  STS [R16+0x480], R13 ;  /* 0x0004800d10007388 */ /* 0x010fe80000000800 */
        /* <DEDUP_REMOVED lines=8> */
[----:B------:R-:W1:Y:S04]  /*7100*/  LDS R14, [R19] ;  /* 0x00000000130e7984 */ /* 0x000e680000000800 */
        /* <DEDUP_REMOVED lines=8> */
[----:B------:R2:W1:Y:S04]  /*7190*/  LDS R37, [R19+0x24] ;  /* 0x0000240013257984 */ /* 0x0004680000000800 */
[----:B------:R2:W1:Y:S04]  /*71a0*/  LDS R35, [R19+0x28] ;  /* 0x0000280013237984 */ /* 0x0004680000000800 */
[----:B------:R2:W1:Y:S04]  /*71b0*/  LDS R33, [R19+0x2c] ;  /* 0x00002c0013217984 */ /* 0x0004680000000800 */
[----:B------:R2:W1:Y:S04]  /*71c0*/  LDS R17, [R19+0x30] ;  /* 0x0000300013117984 */ /* 0x0004680000000800 */
[----:B------:R2:W1:Y:S04]  /*71d0*/  LDS R29, [R19+0x34] ;  /* 0x00003400131d7984 */ /* 0x0004680000000800 */
[----:B------:R2:W1:Y:S04]  /*71e0*/  LDS R21, [R19+0x38] ;  /* 0x0000380013157984 */ /* 0x0004680000000800 */
[----:B------:R2:W1:Y:S04]  /*71f0*/  LDS R31, [R19+0x3c] ;  /* 0x00003c00131f7984 */ /* 0x0004680000000800 */
[----:B------:R2:W1:Y:S01]  /*7200*/  LDS R30, [R19+0x40] ;  /* 0x00004000131e7984 */ /* 0x0004620000000800 */
[----:B------:R-:W-:Y:S08]  /*7210*/  BAR.SYNC.DEFER_BLOCKING 0x0 ;  /* 0x0000000000007b1d */ /* 0x000ff00000010000 */
[----:B0-----:R-:W0:Y:S08]  /*7220*/  LDC.64 R4, c[0x4][0x10] ;  /* 0x01000400ff047b82 */ /* 0x001e300000000a00 */
[----:B------:R-:W-:Y:S01]  /*7230*/  PREEXIT ;  /* 0x000000000000782d */ /* 0x000fe20000000000 */
[----:B0-----:R-:W5:Y:S01]  /*7240*/  LDG.E.64 R4, desc[UR8][R4.64] ;  /* 0x0000000804047981 */ /* 0x001f62000c1e1b00 */
[----:B------:R-:W-:Y:S01]  /*7250*/  IMAD R39, R20, 0x11, RZ ;  /* 0x0000001114277824 */ /* 0x000fe200078e02ff */
[----:B------:R-:W-:Y:S01]  /*7260*/  BSSY.RECONVERGENT B0, `(.L_x_398) ;  /* 0x0000019000007945 */ /* 0x000fe20003800200 */
[----:B-1----:R-:W-:-:S02]  /*7270*/  IMAD.MOV.U32 R12, RZ, RZ, R14 ;  /* 0x000000ffff0c7224 */ /* 0x002fc400078e000e */
[C---:B------:R-:W-:Y:S02]  /*7280*/  VIADD R15, R39.reuse, 0x1 ;  /* 0x00000001270f7836 */ /* 0x040fe40000000000 */
[C---:B------:R-:W-:Y:S02]  /*7290*/  VIADD R25, R39.reuse, 0x3 ;  /* 0x0000000327197836 */ /* 0x040fe40000000000 */
[----:B------:R-:W-:Y:S01]  /*72a0*/  VIADD R23, R39, 0x2 ;  /* 0x0000000227177836 */ /* 0x000fe20000000000 */
[-C--:B------:R-:W-:Y:S01]  /*72b0*/  ISETP.GE.U32.AND P6, PT, R15, R18.reuse, PT ;  /* 0x000000120f00720c */ /* 0x080fe20003fc6070 */
[----:B------:R-:W-:Y:S01]  /*72c0*/  VIADD R15, R39, 0x4 ;  /* 0x00000004270f7836 */ /* 0x000fe20000000000 */
[-C--:B------:R-:W-:Y:S01]  /*72d0*/  ISETP.GE.U32.AND P1, PT, R25, R18.reuse, PT ;  /* 0x000000121900720c */ /* 0x080fe20003f26070 */
[----:B------:R-:W-:Y:S01]  /*72e0*/  VIADD R25, R39, 0x6 ;  /* 0x0000000627197836 */ /* 0x000fe20000000000 */
[----:B------:R-:W-:Y:S01]  /*72f0*/  ISETP.GE.U32.AND P0, PT, R23, R18, PT ;  /* 0x000000121700720c */ /* 0x000fe20003f06070 */
[C---:B------:R-:W-:Y:S01]  /*7300*/  VIADD R0, R39.reuse, 0x7 ;  /* 0x0000000727007836 */ /* 0x040fe20000000000 */
[----:B------:R-:W-:-:S02]  /*7310*/  IADD3 R23, PT, PT, R39, 0x5, RZ ;  /* 0x0000000527177810 */ /* 0x000fc40007ffe0ff */
[-C--:B------:R-:W-:Y:S01]  /*7320*/  ISETP.GE.U32.AND P2, PT, R15, R18.reuse, PT ;  /* 0x000000120f00720c */ /* 0x080fe20003f46070 */
[----:B------:R-:W-:Y:S01]  /*7330*/  IMAD.MOV.U32 R15, RZ, RZ, R14 ;  /* 0x000000ffff0f7224 */ /* 0x000fe200078e000e */
[-C--:B------:R-:W-:Y:S02]  /*7340*/  ISETP.GE.U32.AND P3, PT, R23, R18.reuse, PT ;  /* 0x000000121700720c */ /* 0x080fe40003f66070 */
[-C--:B------:R-:W-:Y:S02]  /*7350*/  ISETP.GE.U32.AND P4, PT, R25, R18.reuse, PT ;  /* 0x000000121900720c */ /* 0x080fe40003f86070 */
[----:B------:R-:W-:Y:S01]  /*7360*/  ISETP.GE.U32.AND P5, PT, R0, R18, PT ;  /* 0x000000120000720c */ /* 0x000fe20003fa6070 */
[----:B--234-:R-:W-:-:S12]  /*7370*/  @P6 BRA `(.L_x_399) ;  /* 0x00000000001c6947 */ /* 0x01cfd80003800000 */
[----:B-----5:R-:W-:-:S04]  /*7380*/  IMAD.WIDE R24, R14, 0x8, R4 ;  /* 0x000000080e187825 */ /* 0x020fc800078e0204 */
[----:B------:R-:W-:Y:S02]  /*7390*/  IMAD.WIDE R22, R13, 0x8, R4 ;  /* 0x000000080d167825 */ /* 0x000fe400078e0204 */
[----:B------:R-:W2:Y:S04]  /*73a0*/  LD.E.64 R24, desc[UR8][R24.64] ;  /* 0x0000000818187980 */ /* 0x000ea8000c101b00 */
[----:B------:R-:W2:Y:S01]  /*73b0*/  LD.E.64 R22, desc[UR8][R22.64] ;  /* 0x0000000816167980 */ /* 0x000ea2000c101b00 */
[----:B------:R-:W-:Y:S01]  /*73c0*/  IMAD.MOV.U32 R15, RZ, RZ, R13 ;  /* 0x000000ffff0f7224 */ /* 0x000fe200078e000d */
[----:B--2---:R-:W-:-:S14]  /*73d0*/  DSETP.GEU.AND P6, PT, R24, R22, PT ;  /* 0x000000161800722a */ /* 0x004fdc0003fce000 */
[----:B------:R-:W-:-:S07]  /*73e0*/  @!P6 IMAD.MOV.U32 R12, RZ, RZ, R13 ;  /* 0x000000ffff0ce224 */ /* 0x000fce00078e000d */
.L_x_399:
[----:B------:R-:W-:Y:S05]  /*73f0*/  BSYNC.RECONVERGENT B0 ;  /* 0x0000000000007941 */ /* 0x000fea0003800200 */
.L_x_398:
        /* <DEDUP_REMOVED lines=10> */
.L_x_401:
[----:B------:R-:W-:Y:S05]  /*74a0*/  BSYNC.RECONVERGENT B0 ;  /* 0x0000000000007941 */ /* 0x000fea0003800200 */
.L_x_400:
        /* <DEDUP_REMOVED lines=10> */
.L_x_403:
[----:B------:R-:W-:Y:S05]  /*7550*/  BSYNC.RECONVERGENT B0 ;  /* 0x0000000000007941 */ /* 0x000fea0003800200 */
.L_x_402:
        /* <DEDUP_REMOVED lines=10> */
.L_x_405:
[----:B------:R-:W-:Y:S05]  /*7600*/  BSYNC.RECONVERGENT B0 ;  /* 0x0000000000007941 */ /* 0x000fea0003800200 */
.L_x_404:
[C---:B------:R-:W-:Y:S01]  /*7610*/  VIADD R23, R39.reuse, 0x8 ;  /* 0x0000000827177836 */ /* 0x040fe20000000000 */
[C---:B------:R-:W-:Y:S01]  /*7620*/  IADD3 R25, PT, PT, R39.reuse, 0x9, RZ ;  /* 0x0000000927197810 */ /* 0x040fe20007ffe0ff */
[C---:B------:R-:W-:Y:S01]  /*7630*/  VIADD R43, R39.reuse, 0xa ;  /* 0x0000000a272b7836 */ /* 0x040fe20000000000 */
[----:B------:R-:W-:Y:S01]  /*7640*/  BSSY.RECONVERGENT B0, `(.L_x_406) ;  /* 0x000000f000007945 */ /* 0x000fe20003800200 */
[----:B------:R-:W-:Y:S01]  /*7650*/  VIADD R45, R39, 0xb ;  /* 0x0000000b272d7836 */ /* 0x000fe20000000000 */
[-C--:B------:R-:W-:Y:S01]  /*7660*/  ISETP.GE.U32.AND P6, PT, R23, R18.reuse, PT ;  /* 0x000000121700720c */ /* 0x080fe20003fc6070 */
[----:B------:R-:W-:Y:S01]  /*7670*/  IMAD.MOV.U32 R8, RZ, RZ, R11 ;  /* 0x000000ffff087224 */ /* 0x000fe200078e000b */
[-C--:B------:R-:W-:Y:S02]  /*7680*/  ISETP.GE.U32.AND P0, PT, R25, R18.reuse, PT ;  /* 0x000000121900720c */ /* 0x080fe40003f06070 */
        /* <DEDUP_REMOVED lines=10> */
.L_x_407:
[----:B------:R-:W-:Y:S05]  /*7730*/  BSYNC.RECONVERGENT B0 ;  /* 0x0000000000007941 */ /* 0x000fea0003800200 */
.L_x_406:
        /* <DEDUP_REMOVED lines=10> */
.L_x_409:
[----:B------:R-:W-:Y:S05]  /*77e0*/  BSYNC.RECONVERGENT B0 ;  /* 0x0000000000007941 */ /* 0x000fea0003800200 */
.L_x_408:
        /* <DEDUP_REMOVED lines=10> */
.L_x_411:
[----:B------:R-:W-:Y:S05]  /*7890*/  BSYNC.RECONVERGENT B0 ;  /* 0x0000000000007941 */ /* 0x000fea0003800200 */
.L_x_410:
        /* <DEDUP_REMOVED lines=10> */
.L_x_413:
[----:B------:R-:W-:Y:S05]  /*7940*/  BSYNC.RECONVERGENT B0 ;  /* 0x0000000000007941 */ /* 0x000fea0003800200 */
.L_x_412:
        /* <DEDUP_REMOVED lines=18> */
.L_x_415:
[----:B------:R-:W-:Y:S05]  /*7a70*/  BSYNC.RECONVERGENT B0 ;  /* 0x0000000000007941 */ /* 0x000fea0003800200 */
.L_x_414:
        /* <DEDUP_REMOVED lines=8> */
[----:B------:R-:W2:Y:S02]  /*7b00*/  LD.E.64 R24, desc[UR8][R26.64] ;  /* 0x000000081a187980 */ /* 0x000ea4000c101b00 */
[----:B--2---:R-:W-:Y:S01]  /*7b10*/  DSETP.GEU.AND P1, PT, R24, R22, PT ;  /* 0x000000161800722a */ /* 0x004fe20003f2e000 */
[----:B------:R-:W-:-:S13]  /*7b20*/  IMAD.MOV.U32 R25, RZ, RZ, R35 ;  /* 0x000000ffff197224 */ /* 0x000fda00078e0023 */
[----:B------:R-:W-:-:S07]  /*7b30*/  @!P1 IMAD.MOV.U32 R0, RZ, RZ, R35 ;  /* 0x000000ffff009224 */ /* 0x000fce00078e0023 */
.L_x_417:
[----:B------:R-:W-:Y:S05]  /*7b40*/  BSYNC.RECONVERGENT B0 ;  /* 0x0000000000007941 */ /* 0x000fea0003800200 */
.L_x_416:
        /* <DEDUP_REMOVED lines=11> */
.L_x_419:
[----:B------:R-:W-:Y:S05]  /*7c00*/  BSYNC.RECONVERGENT B0 ;  /* 0x0000000000007941 */ /* 0x000fea0003800200 */
.L_x_418:
        /* <DEDUP_REMOVED lines=10> */
.L_x_421:
[----:B------:R-:W-:Y:S05]  /*7cb0*/  BSYNC.RECONVERGENT B0 ;  /* 0x0000000000007941 */ /* 0x000fea0003800200 */
.L_x_420:
        /* <DEDUP_REMOVED lines=9> */
[----:B------:R-:W-:-:S07]  /*7d50*/  @!P2 MOV R17, R29 ;  /* 0x0000001d0011a202 */ /* 0x000fce0000000f00 */
.L_x_423:
[----:B------:R-:W-:Y:S05]  /*7d60*/  BSYNC.RECONVERGENT B0 ;  /* 0x0000000000007941 */ /* 0x000fea0003800200 */
.L_x_422:
        /* <DEDUP_REMOVED lines=10> */
.L_x_425:
[----:B------:R-:W-:Y:S05]  /*7e10*/  BSYNC.RECONVERGENT B0 ;  /* 0x0000000000007941 */ /* 0x000fea0003800200 */
.L_x_424:
        /* <DEDUP_REMOVED lines=10> */
.L_x_427:
[----:B------:R-:W-:Y:S05]  /*7ec0*/  BSYNC.RECONVERGENT B0 ;  /* 0x0000000000007941 */ /* 0x000fea0003800200 */
.L_x_426:
        /* <DEDUP_REMOVED lines=11> */
[----:B------:R-:W-:Y:S01]  /*7f80*/  IMAD.WIDE R38, R11, 0x8, R4 ;  /* 0x000000080b267825 */ /* 0x000fe200078e0204 */
[----:B--2---:R-:W-:-:S03]  /*7f90*/  DSETP.GEU.AND P3, PT, R36, R32, PT ;  /* 0x000000202400722a */ /* 0x004fc60003f6e000 */
[----:B------:R-:W-:Y:S01]  /*7fa0*/  IMAD.WIDE R32, R10, 0x8, R4 ;  /* 0x000000080a207825 */ /* 0x000fe200078e0204 */
[----:B------:R0:W2:Y:S01]  /*7fb0*/  LD.E.64 R36, desc[UR8][R38.64] ;  /* 0x0000000826247980 */ /* 0x0000a2000c101b00 */
[----:B---3--:R-:W-:-:S04]  /*7fc0*/  DSETP.GEU.AND P6, PT, R28, R26, PT ;  /* 0x0000001a1c00722a */ /* 0x008fc80003fce000 */
[----:B------:R-:W2:Y:S01]  /*7fd0*/  LD.E.64 R32, desc[UR8][R32.64] ;  /* 0x0000000820207980 */ /* 0x000ea2000c101b00 */
[----:B------:R-:W-:-:S04]  /*7fe0*/  IMAD.WIDE R28, R9, 0x8, R4 ;  /* 0x00000008091c7825 */ /* 0x000fc800078e0204 */
[--C-:B------:R-:W-:Y:S02]  /*7ff0*/  IMAD.WIDE R26, R8, 0x8, R4.reuse ;  /* 0x00000008081a7825 */ /* 0x100fe400078e0204 */
[----:B------:R-:W3:Y:S04]  /*8000*/  LD.E.64 R28, desc[UR8][R28.64] ;  /* 0x000000081c1c7980 */ /* 0x000ee8000c101b00 */
[----:B------:R-:W3:Y:S01]  /*8010*/  LD.E.64 R26, desc[UR8][R26.64] ;  /* 0x000000081a1a7980 */ /* 0x000ee2000c101b00 */
[----:B------:R-:W-:-:S04]  /*8020*/  IMAD.WIDE R44, R7, 0x8, R4 ;  /* 0x00000008072c7825 */ /* 0x000fc800078e0204 */
[----:B------:R-:W-:-:S04]  /*8030*/  IMAD.WIDE R42, R6, 0x8, R4 ;  /* 0x00000008062a7825 */ /* 0x000fc800078e0204 */
[----:B------:R-:W-:-:S04]  /*8040*/  IMAD.WIDE R40, R0, 0x8, R4 ;  /* 0x0000000800287825 */ /* 0x000fc800078e0204 */
[----:B0-----:R-:W-:Y:S01]  /*8050*/  IMAD.WIDE R38, R25, 0x8, R4 ;  /* 0x0000000819267825 */ /* 0x001fe200078e0204 */
[----:B--2---:R-:W-:Y:S01]  /*8060*/  DSETP.GEU.AND P0, PT, R36, R32, PT ;  /* 0x000000202400722a */ /* 0x004fe20003f0e000 */
[----:B------:R-:W2:Y:S04]  /*8070*/  LD.E.64 R36, desc[UR8][R44.64] ;  /* 0x000000082c247980 */ /* 0x000ea8000c101b00 */
[----:B------:R-:W2:Y:S01]  /*8080*/  LD.E.64 R32, desc[UR8][R42.64] ;  /* 0x000000082a207980 */ /* 0x000ea2000c101b00 */
[----:B---3--:R-:W-:-:S03]  /*8090*/  DSETP.GEU.AND P1, PT, R28, R26, PT ;  /* 0x0000001a1c00722a */ /* 0x008fc60003f2e000 */
[----:B------:R-:W3:Y:S04]  /*80a0*/  LD.E.64 R28, desc[UR8][R40.64] ;  /* 0x00000008281c7980 */ /* 0x000ee8000c101b00 */
[----:B------:R-:W3:Y:S01]  /*80b0*/  LD.E.64 R26, desc[UR8][R38.64] ;  /* 0x00000008261a7980 */ /* 0x000ee2000c101b00 */
        /* <DEDUP_REMOVED lines=37> */
[----:B------:R0:W3:Y:S04]  /*8310*/  LD.E.64 R26, desc[UR8][R40.64] ;  /* 0x00000008281a7980 */ /* 0x0000e8000c101b00 */
[----:B------:R-:W3:Y:S01]  /*8320*/  LD.E.64 R28, desc[UR8][R28.64] ;  /* 0x000000081c1c7980 */ /* 0x000ee2000c101b00 */
[----:B------:R-:W-:-:S02]  /*8330*/  SEL R7, R0, R25, P4 ;  /* 0x0000001900077207 */ /* 0x000fc40002000000 */
[----:B------:R-:W-:Y:S01]  /*8340*/  SEL R0, R25, R0, P4 ;  /* 0x0000000019007207 */ /* 0x000fe20002000000 */
[----:B------:R-:W-:Y:S01]  /*8350*/  IMAD.WIDE R38, R9, 0x8, R4 ;  /* 0x0000000809267825 */ /* 0x000fe200078e0204 */
[----:B------:R-:W-:Y:S02]  /*8360*/  SEL R25, R24, R35, P5 ;  /* 0x0000002318197207 */ /* 0x000fe40002800000 */
[----:B------:R-:W-:-:S05]  /*8370*/  SEL R24, R35, R24, P5 ;  /* 0x0000001823187207 */ /* 0x000fca0002800000 */
[----:B0-----:R-:W-:Y:S01]  /*8380*/  IMAD.WIDE R40, R24, 0x8, R4 ;  /* 0x0000000818287825 */ /* 0x001fe200078e0204 */
[----:B--2---:R-:W-:-:S03]  /*8390*/  DSETP.GEU.AND P2, PT, R36, R32, PT ;  /* 0x000000202400722a */ /* 0x004fc60003f4e000 */
[--C-:B------:R-:W-:Y:S01]  /*83a0*/  IMAD.WIDE R36, R0, 0x8, R4.reuse ;  /* 0x0000000800247825 */ /* 0x100fe200078e0204 */
[----:B------:R-:W2:Y:S04]  /*83b0*/  LD.E.64 R32, desc[UR8][R40.64] ;  /* 0x0000000828207980 */ /* 0x000ea8000c101b00 */
[----:B------:R-:W4:Y:S01]  /*83c0*/  LD.E.64 R34, desc[UR8][R36.64] ;  /* 0x0000000824227980 */ /* 0x000f22000c101b00 */
[----:B---3--:R-:W-:Y:S01]  /*83d0*/  DSETP.GEU.AND P4, PT, R28, R26, PT ;  /* 0x0000001a1c00722a */ /* 0x008fe20003f8e000 */
[----:B------:R-:W-:Y:S02]  /*83e0*/  IMAD.WIDE R28, R7, 0x8, R4 ;  /* 0x00000008071c7825 */ /* 0x000fe400078e0204 */
[----:B------:R-:W4:Y:S04]  /*83f0*/  LD.E.64 R26, desc[UR8][R38.64] ;  /* 0x00000008261a7980 */ /* 0x000f28000c101b00 */
[----:B------:R-:W2:Y:S01]  /*8400*/  LD.E.64 R28, desc[UR8][R28.64] ;  /* 0x000000081c1c7980 */ /* 0x000ea2000c101b00 */
[----:B----4-:R-:W-:Y:S01]  /*8410*/  DSETP.GEU.AND P5, PT, R34, R26, PT ;  /* 0x0000001a2200722a */ /* 0x010fe20003fae000 */
[----:B------:R-:W-:-:S02]  /*8420*/  SEL R27, R22, R17, P6 ;  /* 0x00000011161b7207 */ /* 0x000fc40003000000 */
[----:B------:R-:W-:Y:S01]  /*8430*/  SEL R22, R17, R22, P6 ;  /* 0x0000001611167207 */ /* 0x000fe20003000000 */
[----:B--2---:R-:W-:Y:S01]  /*8440*/  DSETP.GEU.AND P6, PT, R32, R28, PT ;  /* 0x0000001c2000722a */ /* 0x004fe20003fce000 */
[----:B------:R-:W-:-:S04]  /*8450*/  IMAD.WIDE R34, R25, 0x8, R4 ;  /* 0x0000000819227825 */ /* 0x000fc800078e0204 */
        /* <DEDUP_REMOVED lines=11> */
[----:B------:R-:W-:Y:S01]  /*8510*/  IMAD.WIDE R40, R14, 0x8, R4 ;  /* 0x000000080e287825 */ /* 0x000fe200078e0204 */
[----:B------:R-:W-:-:S03]  /*8520*/  SEL R12, R23, R10, P1 ;  /* 0x0000000a170c7207 */ /* 0x000fc60000800000 */
[----:B0-----:R-:W-:Y:S01]  /*8530*/  IMAD.WIDE R38, R17, 0x8, R4 ;  /* 0x0000000811267825 */ /* 0x001fe200078e0204 */
[----:B--2---:R-:W-:Y:S01]  /*8540*/  DSETP.GEU.AND P3, PT, R36, R34, PT ;  /* 0x000000222400722a */ /* 0x004fe20003f6e000 */
[----:B------:R-:W2:Y:S01]  /*8550*/  LD.E.64 R34, desc[UR8][R40.64] ;  /* 0x0000000828227980 */ /* 0x000ea2000c101b00 */
[----:B---3--:R-:W-:-:S03]  /*8560*/  DSETP.GEU.AND P0, PT, R32, R28, PT ;  /* 0x0000001c2000722a */ /* 0x008fc60003f0e000 */
[----:B------:R-:W2:Y:S01]  /*8570*/  LD.E.64 R28, desc[UR8][R42.64] ;  /* 0x000000082a1c7980 */ /* 0x000ea2000c101b00 */
[----:B------:R-:W-:-:S03]  /*8580*/  IMAD.WIDE R36, R12, 0x8, R4 ;  /* 0x000000080c247825 */ /* 0x000fc600078e0204 */
[----:B------:R-:W3:Y:S04]  /*8590*/  LD.E.64 R32, desc[UR8][R38.64] ;  /* 0x0000000826207980 */ /* 0x000ee8000c101b00 */
[----:B------:R-:W3:Y:S01]  /*85a0*/  LD.E.64 R36, desc[UR8][R36.64] ;  /* 0x0000000824247980 */ /* 0x000ee2000c101b00 */
[----:B------:R-:W-:-:S05]  /*85b0*/  SEL R21, R10, R23, P1 ;  /* 0x000000170a157207 */ /* 0x000fca0000800000 */
[----:B------:R-:W-:Y:S01]  /*85c0*/  IMAD.WIDE R44, R21, 0x8, R4 ;  /* 0x00000008152c7825 */ /* 0x000fe200078e0204 */
[----:B--2---:R-:W-:Y:S01]  /*85d0*/  DSETP.GEU.AND P1, PT, R34, R28, PT ;  /* 0x0000001c2200722a */ /* 0x004fe20003f2e000 */
[----:B------:R-:W-:Y:S02]  /*85e0*/  SEL R34, R13, R8, P2 ;  /* 0x000000080d227207 */ /* 0x000fe40001000000 */
[----:B------:R-:W-:-:S03]  /*85f0*/  SEL R29, R8, R13, P2 ;  /* 0x0000000d081d7207 */ /* 0x000fc60001000000 */
[--C-:B------:R-:W-:Y:S01]  /*8600*/  IMAD.WIDE R42, R34, 0x8, R4.reuse ;  /* 0x00000008222a7825 */ /* 0x100fe200078e0204 */
[----:B---3--:R-:W-:Y:S01]  /*8610*/  DSETP.GEU.AND P2, PT, R36, R32, PT ;  /* 0x000000202400722a */ /* 0x008fe20003f4e000 */
[----:B------:R-:W-:Y:S01]  /*8620*/  SEL R8, R11, R6, P4 ;  /* 0x000000060b087207 */ /* 0x000fe20002000000 */
[----:B------:R-:W2:Y:S04]  /*8630*/  LD.E.64 R32, desc[UR8][R44.64] ;  /* 0x000000082c207980 */ /* 0x000ea8000c101b00 */
[----:B------:R-:W2:Y:S01]  /*8640*/  LD.E.64 R40, desc[UR8][R42.64] ;  /* 0x000000082a287980 */ /* 0x000ea2000c101b00 */
[----:B------:R-:W-:-:S04]  /*8650*/  IMAD.WIDE R36, R29, 0x8, R4 ;  /* 0x000000081d247825 */ /* 0x000fc800078e0204 */
[--C-:B------:R-:W-:Y:S02]  /*8660*/  IMAD.WIDE R38, R8, 0x8, R4.reuse ;  /* 0x0000000808267825 */ /* 0x100fe400078e0204 */
[----:B------:R-:W3:Y:S04]  /*8670*/  LD.E.64 R36, desc[UR8][R36.64] ;  /* 0x0000000824247980 */ /* 0x000ee8000c101b00 */
[----:B------:R-:W3:Y:S01]  /*8680*/  LD.E.64 R38, desc[UR8][R38.64] ;  /* 0x0000000826267980 */ /* 0x000ee2000c101b00 */
[----:B------:R-:W-:Y:S02]  /*8690*/  SEL R13, R6, R11, P4 ;  /* 0x0000000b060d7207 */ /* 0x000fe40002000000 */
[----:B------:R-:W-:Y:S01]  /*86a0*/  SEL R11, R0, R9, P5 ;  /* 0x00000009000b7207 */ /* 0x000fe20002800000 */
[----:B--2---:R-:W-:Y:S01]  /*86b0*/  DSETP.GEU.AND P4, PT, R40, R32, PT ;  /* 0x000000202800722a */ /* 0x004fe20003f8e000 */
[----:B------:R-:W-:Y:S01]  /*86c0*/  SEL R32, R9, R0, P5 ;  /* 0x0000000009207207 */ /* 0x000fe20002800000 */
[----:B------:R-:W-:Y:S01]  /*86d0*/  IMAD.WIDE R40, R13, 0x8, R4 ;  /* 0x000000080d287825 */ /* 0x000fe200078e0204 */
[----:B------:R-:W-:-:S03]  /*86e0*/  SEL R0, R7, R24, P6 ;  /* 0x0000001807007207 */ /* 0x000fc60003000000 */
        /* <DEDUP_REMOVED lines=12> */
[----:B------:R-:W-:-:S05]  /*87b0*/  IMAD.WIDE R44, R9, 0x8, R4 ;  /* 0x00000008092c7825 */ /* 0x000fca00078e0204 */
[----:B------:R0:W4:Y:S01]  /*87c0*/  LD.E.64 R24, desc[UR8][R44.64] ;  /* 0x000000082c187980 */ /* 0x000122000c101b00 */
[----:B--2---:R-:W-:Y:S01]  /*87d0*/  DSETP.GEU.AND P6, PT, R42, R40, PT ;  /* 0x000000282a00722a */ /* 0x004fe20003fce000 */
[----:B------:R-:W-:-:S04]  /*87e0*/  IMAD.WIDE R40, R28, 0x8, R4 ;  /* 0x000000081c287825 */ /* 0x000fc800078e0204 */
[--C-:B------:R-:W-:Y:S02]  /*87f0*/  IMAD.WIDE R42, R26, 0x8, R4.reuse ;  /* 0x000000081a2a7825 */ /* 0x100fe400078e0204 */
[----:B------:R-:W4:Y:S01]  /*8800*/  LD.E.64 R40, desc[UR8][R40.64] ;  /* 0x0000000828287980 */ /* 0x000f22000c101b00 */
[----:B---3--:R-:W-:Y:S01]  /*8810*/  DSETP.GEU.AND P3, PT, R38, R36, PT ;  /* 0x000000242600722a */ /* 0x008fe20003f6e000 */
        /* <DEDUP_REMOVED lines=8> */
[----:B----4-:R-:W-:Y:S01]  /*88a0*/  DSETP.GEU.AND P0, PT, R40, R24, PT ;  /* 0x000000182800722a */ /* 0x010fe20003f0e000 */
[----:B------:R-:W-:Y:S02]  /*88b0*/  SEL R25, R12, R17, P2 ;  /* 0x000000110c197207 */ /* 0x000fe40001000000 */
[----:B------:R-:W-:Y:S01]  /*88c0*/  SEL R17, R34, R21, P4 ;  /* 0x0000001522117207 */ /* 0x000fe20002000000 */
[----:B--2---:R-:W-:-:S02]  /*88d0*/  DSETP.GEU.AND P2, PT, R38, R36, PT ;  /* 0x000000242600722a */ /* 0x004fc40003f4e000 */
[----:B------:R-:W-:-:S04]  /*88e0*/  IMAD.WIDE R36, R25, 0x8, R4 ;  /* 0x0000000819247825 */ /* 0x000fc800078e0204 */
[--C-:B------:R-:W-:Y:S01]  /*88f0*/  IMAD.WIDE R38, R31, 0x8, R4.reuse ;  /* 0x000000081f267825 */ /* 0x100fe200078e0204 */
[----:B------:R-:W2:Y:S03]  /*8900*/  LD.E.64 R34, desc[UR8][R36.64] ;  /* 0x0000000824227980 */ /* 0x000ea6000c101b00 */
[----:B------:R-:W-:Y:S02]  /*8910*/  IMAD.WIDE R40, R10, 0x8, R4 ;  /* 0x000000080a287825 */ /* 0x000fe400078e0204 */
[----:B------:R-:W3:Y:S04]  /*8920*/  LD.E.64 R38, desc[UR8][R38.64] ;  /* 0x0000000826267980 */ /* 0x000ee8000c101b00 */
[----:B------:R-:W3:Y:S04]  /*8930*/  LD.E.64 R40, desc[UR8][R40.64] ;  /* 0x0000000828287980 */ /* 0x000ee8000c101b00 */
[----:B------:R-:W2:Y:S01]  /*8940*/  LD.E.64 R36, desc[UR8][R44.64] ;  /* 0x000000082c247980 */ /* 0x000ea2000c101b00 */
[----:B------:R-:W-:-:S02]  /*8950*/  SEL R21, R8, R29, P5 ;  /* 0x0000001d08157207 */ /* 0x000fc40002800000 */
[----:B------:R-:W-:Y:S02]  /*8960*/  SEL R8, R29, R8, P5 ;  /* 0x000000081d087207 */ /* 0x000fe40002800000 */
[----:B------:R-:W-:-:S03]  /*8970*/  SEL R22, R13, R32, P6 ;  /* 0x000000200d167207 */ /* 0x000fc60003000000 */
[----:B------:R-:W-:Y:S01]  /*8980*/  IMAD.WIDE R42, R8, 0x8, R4 ;  /* 0x00000008082a7825 */ /* 0x000fe200078e0204 */
[----:B------:R-:W-:-:S03]  /*8990*/  SEL R27, R32, R13, P6 ;  /* 0x0000000d201b7207 */ /* 0x000fc60003000000 */
[----:B------:R-:W-:-:S06]  /*89a0*/  IMAD.WIDE R32, R22, 0x8, R4 ;  /* 0x0000000816207825 */ /* 0x000fcc00078e0204 */
[----:B------:R-:W4:Y:S01]  /*89b0*/  LD.E.64 R32, desc[UR8][R32.64] ;  /* 0x0000000820207980 */ /* 0x000f22000c101b00 */
[----:B--2---:R-:W-:Y:S01]  /*89c0*/  DSETP.GEU.AND P5, PT, R36, R34, PT ;  /* 0x000000222400722a */ /* 0x004fe20003fae000 */
[--C-:B------:R-:W-:Y:S01]  /*89d0*/  IMAD.WIDE R34, R17, 0x8, R4.reuse ;  /* 0x0000000811227825 */ /* 0x100fe200078e0204 */
[----:B---3--:R-:W-:Y:S01]  /*89e0*/  DSETP.GEU.AND P4, PT, R40, R38, PT ;  /* 0x000000262800722a */ /* 0x008fe20003f8e000 */
[----:B------:R0:W2:Y:S02]  /*89f0*/  LD.E.64 R36, desc[UR8][R42.64] ;  /* 0x000000082a247980 */ /* 0x0000a4000c101b00 */
[----:B------:R-:W-:Y:S02]  /*8a00*/  IMAD.WIDE R40, R21, 0x8, R4 ;  /* 0x0000000815287825 */ /* 0x000fe400078e0204 */
[----:B------:R-:W2:Y:S04]  /*8a10*/  LD.E.64 R34, desc[UR8][R34.64] ;  /* 0x0000000822227980 */ /* 0x000ea8000c101b00 */
[----:B------:R-:W4:Y:S01]  /*8a20*/  LD.E.64 R12, desc[UR8][R40.64] ;  /* 0x00000008280c7980 */ /* 0x000f22000c101b00 */
        /* <DEDUP_REMOVED lines=8> */
[----:B------:R-:W2:Y:S01]  /*8ab0*/  LD.E.64 R34, desc[UR8][R42.64] ;  /* 0x000000082a227980 */ /* 0x000ea2000c101b00 */
[----:B----4-:R-:W-:Y:S02]  /*8ac0*/  DSETP.GEU.AND P3, PT, R32, R12, PT ;  /* 0x0000000c2000722a */ /* 0x010fe40003f6e000 */
[--C-:B------:R-:W-:Y:S01]  /*8ad0*/  IMAD.WIDE R32, R29, 0x8, R4.reuse ;  /* 0x000000081d207825 */ /* 0x100fe200078e0204 */
[----:B------:R-:W3:Y:S04]  /*8ae0*/  LD.E.64 R12, desc[UR8][R38.64] ;  /* 0x00000008260c7980 */ /* 0x000ee8000c101b00 */
[----:B------:R-:W3:Y:S04]  /*8af0*/  LD.E.64 R36, desc[UR8][R36.64] ;  /* 0x0000000824247980 */ /* 0x000ee8000c101b00 */
[----:B------:R-:W2:Y:S01]  /*8b00*/  LD.E.64 R32, desc[UR8][R32.64] ;  /* 0x0000000820207980 */ /* 0x000ea2000c101b00 */
[----:B------:R-:W-:Y:S01]  /*8b10*/  IMAD.WIDE R44, R11, 0x8, R4 ;  /* 0x000000080b2c7825 */ /* 0x000fe200078e0204 */
[----:B---3--:R-:W-:Y:S01]  /*8b20*/  DSETP.GEU.AND P0, PT, R36, R12, PT ;  /* 0x0000000c2400722a */ /* 0x008fe20003f0e000 */
[----:B------:R-:W-:-:S03]  /*8b30*/  SEL R12, R26, R7, P2 ;  /* 0x000000071a0c7207 */ /* 0x000fc60001000000 */
[----:B------:R-:W3:Y:S01]  /*8b40*/  LD.E.64 R36, desc[UR8][R44.64] ;  /* 0x000000082c247980 */ /* 0x000ee2000c101b00 */
[----:B------:R-:W-:Y:S01]  /*8b50*/  SEL R26, R7, R26, P2 ;  /* 0x0000001a071a7207 */ /* 0x000fe20001000000 */
[----:B--2---:R-:W-:Y:S01]  /*8b60*/  DSETP.GEU.AND P2, PT, R34, R32, PT ;  /* 0x000000202200722a */ /* 0x004fe20003f4e000 */
[----:B------:R-:W-:-:S04]  /*8b70*/  IMAD.WIDE R34, R23, 0x8, R4 ;  /* 0x0000000817227825 */ /* 0x000fc800078e0204 */
[--C-:B------:R-:W-:Y:S02]  /*8b80*/  IMAD.WIDE R38, R26, 0x8, R4.reuse ;  /* 0x000000081a267825 */ /* 0x100fe400078e0204 */
[----:B------:R-:W2:Y:S02]  /*8b90*/  LD.E.64 R34, desc[UR8][R34.64] ;  /* 0x0000000822227980 */ /* 0x000ea4000c101b00 */
[----:B------:R-:W-:Y:S02]  /*8ba0*/  IMAD.WIDE R40, R12, 0x8, R4 ;  /* 0x000000080c287825 */ /* 0x000fe400078e0204 */
[----:B------:R-:W3:Y:S04]  /*8bb0*/  LD.E.64 R38, desc[UR8][R38.64] ;  /* 0x0000000826267980 */ /* 0x000ee8000c101b00 */
[----:B------:R-:W2:Y:S01]  /*8bc0*/  LD.E.64 R32, desc[UR8][R40.64] ;  /* 0x0000000828207980 */ /* 0x000ea2000c101b00 */
[----:B------:R-:W-:-:S02]  /*8bd0*/  SEL R13, R15, R14, P1 ;  /* 0x0000000e0f0d7207 */ /* 0x000fc40000800000 */
[----:B------:R-:W-:Y:S02]  /*8be0*/  SEL R9, R10, R31, P4 ;  /* 0x0000001f0a097207 */ /* 0x000fe40002000000 */
[----:B------:R-:W-:Y:S02]  /*8bf0*/  SEL R24, R25, R6, P5 ;  /* 0x0000000619187207 */ /* 0x000fe40002800000 */
[----:B------:R-:W-:Y:S01]  /*8c00*/  SEL R10, R31, R10, P4 ;  /* 0x0000000a1f0a7207 */ /* 0x000fe20002000000 */
[----:B------:R-:W-:-:S04]  /*8c10*/  IMAD.WIDE R14, R9, 0x8, R4 ;  /* 0x00000008090e7825 */ /* 0x000fc800078e0204 */
[--C-:B------:R-:W-:Y:S02]  /*8c20*/  IMAD.WIDE R30, R24, 0x8, R4.reuse ;  /* 0x00000008181e7825 */ /* 0x100fe400078e0204 */
[----:B------:R-:W4:Y:S04]  /*8c30*/  LD.E.64 R14, desc[UR8][R14.64] ;  /* 0x000000080e0e7980 */ /* 0x000f28000c101b00 */
[----:B------:R-:W4:Y:S01]  /*8c40*/  LD.E.64 R30, desc[UR8][R30.64] ;  /* 0x000000081e1e7980 */ /* 0x000f22000c101b00 */
[----:B---3--:R-:W-:Y:S01]  /*8c50*/  DSETP.GEU.AND P1, PT, R38, R36, PT ;  /* 0x000000242600722a */ /* 0x008fe20003f2e000 */
[----:B------:R-:W-:Y:S01]  /*8c60*/  IMAD.WIDE R36, R10, 0x8, R4 ;  /* 0x000000080a247825 */ /* 0x000fe200078e0204 */
[----:B--2---:R-:W-:-:S03]  /*8c70*/  DSETP.GEU.AND P4, PT, R34, R32, PT ;  /* 0x000000202200722a */ /* 0x004fc60003f8e000 */
[----:B------:R-:W-:Y:S01]  /*8c80*/  IMAD.WIDE R32, R13, 0x8, R4 ;  /* 0x000000080d207825 */ /* 0x000fe200078e0204 */
[----:B------:R0:W2:Y:S05]  /*8c90*/  LD.E.64 R34, desc[UR8][R36.64] ;  /* 0x0000000824227980 */ /* 0x0000aa000c101b00 */
[----:B------:R-:W2:Y:S01]  /*8ca0*/  LD.E.64 R32, desc[UR8][R32.64] ;  /* 0x0000000820207980 */ /* 0x000ea2000c101b00 */
[----:B------:R-:W-:Y:S02]  /*8cb0*/  SEL R25, R6, R25, P5 ;  /* 0x0000001906197207 */ /* 0x000fe40002800000 */
[----:B------:R-:W-:Y:S02]  /*8cc0*/  SEL R7, R8, R17, P6 ;  /* 0x0000001108077207 */ /* 0x000fe40003000000 */
[----:B------:R-:W-:-:S02]  /*8cd0*/  SEL R6, R17, R8, P6 ;  /* 0x0000000811067207 */ /* 0x000fc40003000000 */
[----:B------:R-:W-:Y:S01]  /*8ce0*/  SEL R8, R21, R22, P3 ;  /* 0x0000001615087207 */ /* 0x000fe20001800000 */
[----:B0-----:R-:W-:Y:S01]  /*8cf0*/  IMAD.WIDE R36, R7, 0x8, R4 ;  /* 0x0000000807247825 */ /* 0x001fe200078e0204 */
[----:B----4-:R-:W-:-:S03]  /*8d00*/  DSETP.GEU.AND P6, PT, R30, R14, PT ;  /* 0x0000000e1e00722a */ /* 0x010fc60003fce000 */
[--C-:B------:R-:W-:Y:S01]  /*8d10*/  IMAD.WIDE R30, R8, 0x8, R4.reuse ;  /* 0x00000008081e7825 */ /* 0x100fe200078e0204 */
[----:B------:R-:W3:Y:S05]  /*8d20*/  LD.E.64 R14, desc[UR8][R36.64] ;  /* 0x00000008240e7980 */ /* 0x000eea000c101b00 */
        /* <DEDUP_REMOVED lines=10> */
[----:B------:R-:W-:Y:S01]  /*8dd0*/  IMAD.WIDE R40, R21, 0x8, R4 ;  /* 0x0000000815287825 */ /* 0x000fe200078e0204 */
[----:B---3--:R-:W-:-:S03]  /*8de0*/  DSETP.GEU.AND P0, PT, R30, R14, PT ;  /* 0x0000000e1e00722a */ /* 0x008fc60003f0e000 */
[--C-:B------:R-:W-:Y:S01]  /*8df0*/  IMAD.WIDE R38, R0, 0x8, R4.reuse ;  /* 0x0000000800267825 */ /* 0x100fe200078e0204 */
[----:B------:R-:W3:Y:S03]  /*8e00*/  LD.E.64 R14, desc[UR8][R40.64] ;  /* 0x00000008280e7980 */ /* 0x000ee6000c101b00 */
[----:B------:R-:W-:-:S06]  /*8e10*/  IMAD.WIDE R30, R17, 0x8, R4 ;  /* 0x00000008111e7825 */ /* 0x000fcc00078e0204 */
[----:B------:R-:W4:Y:S01]  /*8e20*/  LD.E.64 R30, desc[UR8][R30.64] ;  /* 0x000000081e1e7980 */ /* 0x000f22000c101b00 */
[----:B--2---:R-:W-:Y:S01]  /*8e30*/  DSETP.GEU.AND P3, PT, R34, R32, PT ;  /* 0x000000202200722a */ /* 0x004fe20003f6e000 */
[----:B------:R-:W-:Y:S02]  /*8e40*/  IMAD.WIDE R32, R22, 0x8, R4 ;  /* 0x0000000816207825 */ /* 0x000fe400078e0204 */
[----:B------:R-:W3:Y:S04]  /*8e50*/  LD.E.64 R34, desc[UR8][R38.64] ;  /* 0x0000000826227980 */ /* 0x000ee8000c101b00 */
[----:B------:R-:W4:Y:S01]  /*8e60*/  LD.E.64 R32, desc[UR8][R32.64] ;  /* 0x0000000820207980 */ /* 0x000f22000c101b00 */
[----:B------:R-:W-:Y:S01]  /*8e70*/  SEL R29, R28, R29, P2 ;  /* 0x0000001d1c1d7207 */ /* 0x000fe20001000000 */
[----:B---3--:R-:W-:Y:S01]  /*8e80*/  DSETP.GEU.AND P2, PT, R34, R14, PT ;  /* 0x0000000e2200722a */ /* 0x008fe20003f4e000 */
[----:B------:R-:W-:-:S02]  /*8e90*/  SEL R15, R26, R11, P1 ;  /* 0x0000000b1a0f7207 */ /* 0x000fc40000800000 */
[----:B------:R-:W-:Y:S02]  /*8ea0*/  SEL R14, R12, R23, P4 ;  /* 0x000000170c0e7207 */ /* 0x000fe40002000000 */
[----:B------:R-:W-:Y:S01]  /*8eb0*/  SEL R26, R11, R26, P1 ;  /* 0x0000001a0b1a7207 */ /* 0x000fe20000800000 */
[----:B----4-:R-:W-:Y:S01]  /*8ec0*/  DSETP.GEU.AND P1, PT, R32, R30, PT ;  /* 0x0000001e2000722a */ /* 0x010fe20003f2e000 */
        /* <DEDUP_REMOVED lines=22> */
[----:B------:R0:W3:Y:S04]  /*9030*/  LD.E.64 R36, desc[UR8][R38.64] ;  /* 0x0000000826247980 */ /* 0x0000e8000c101b00 */
[----:B------:R-:W2:Y:S01]  /*9040*/  LD.E.64 R32, desc[UR8][R32.64] ;  /* 0x0000000820207980 */ /* 0x000ea2000c101b00 */
[----:B------:R-:W-:-:S02]  /*9050*/  SEL R25, R8, R7, P0 ;  /* 0x0000000708197207 */ /* 0x000fc40000000000 */
[----:B------:R-:W-:Y:S02]  /*9060*/  SEL R8, R7, R8, P0 ;  /* 0x0000000807087207 */ /* 0x000fe40000000000 */
[----:B------:R-:W-:Y:S02]  /*9070*/  SEL R7, R0, R21, P2 ;  /* 0x0000001500077207 */ /* 0x000fe40001000000 */
[----:B------:R-:W-:-:S05]  /*9080*/  SEL R0, R21, R0, P2 ;  /* 0x0000000015007207 */ /* 0x000fca0001000000 */
        /* <DEDUP_REMOVED lines=14> */
[----:B------:R-:W-:-:S06]  /*9170*/  IMAD.WIDE R28, R21, 0x8, R4 ;  /* 0x00000008151c7825 */ /* 0x000fcc00078e0204 */
[----:B------:R-:W4:Y:S01]  /*9180*/  LD.E.64 R28, desc[UR8][R28.64] ;  /* 0x000000081c1c7980 */ /* 0x000f22000c101b00 */
[----:B---3--:R-:W-:Y:S01]  /*9190*/  DSETP.GEU.AND P2, PT, R36, R34, PT ;  /* 0x000000222400722a */ /* 0x008fe20003f4e000 */
[----:B------:R-:W-:Y:S01]  /*91a0*/  IMAD.WIDE R34, R22, 0x8, R4 ;  /* 0x0000000816227825 */ /* 0x000fe200078e0204 */
[----:B--2---:R-:W-:-:S03]  /*91b0*/  DSETP.GEU.AND P1, PT, R32, R30, PT ;  /* 0x0000001e2000722a */ /* 0x004fc60003f2e000 */
[--C-:B------:R-:W-:Y:S02]  /*91c0*/  IMAD.WIDE R32, R7, 0x8, R4.reuse ;  /* 0x0000000807207825 */ /* 0x100fe400078e0204 */
[----:B------:R-:W2:Y:S02]  /*91d0*/  LD.E.64 R34, desc[UR8][R34.64] ;  /* 0x0000000822227980 */ /* 0x000ea4000c101b00 */
[----:B------:R-:W-:Y:S02]  /*91e0*/  IMAD.WIDE R36, R26, 0x8, R4 ;  /* 0x000000081a247825 */ /* 0x000fe400078e0204 */
[----:B------:R-:W2:Y:S04]  /*91f0*/  LD.E.64 R32, desc[UR8][R32.64] ;  /* 0x0000000820207980 */ /* 0x000ea8000c101b00 */
[----:B------:R-:W4:Y:S01]  /*9200*/  LD.E.64 R30, desc[UR8][R36.64] ;  /* 0x00000008241e7980 */ /* 0x000f22000c101b00 */
[----:B------:R-:W-:-:S02]  /*9210*/  SEL R12, R14, R15, P6 ;  /* 0x0000000f0e0c7207 */ /* 0x000fc40003000000 */
[----:B------:R-:W-:Y:S01]  /*9220*/  SEL R14, R15, R14, P6 ;  /* 0x0000000e0f0e7207 */ /* 0x000fe20003000000 */
[----:B------:R-:W-:-:S04]  /*9230*/  IMAD.WIDE R40, R17, 0x8, R4 ;  /* 0x0000000811287825 */ /* 0x000fc800078e0204 */
[----:B------:R-:W-:Y:S01]  /*9240*/  IMAD.WIDE R38, R14, 0x8, R4 ;  /* 0x000000080e267825 */ /* 0x000fe200078e0204 */
[----:B--2---:R-:W-:Y:S01]  /*9250*/  DSETP.GEU.AND P4, PT, R34, R32, PT ;  /* 0x000000202200722a */ /* 0x004fe20003f8e000 */
[----:B------:R-:W2:Y:S01]  /*9260*/  LD.E.64 R32, desc[UR8][R40.64] ;  /* 0x0000000828207980 */ /* 0x000ea2000c101b00 */
[----:B----4-:R-:W-:-:S03]  /*9270*/  DSETP.GEU.AND P6, PT, R30, R28, PT ;  /* 0x0000001c1e00722a */ /* 0x010fc60003fce000 */
        /* <DEDUP_REMOVED lines=53> */
[----:B------:R-:W-:Y:S01]  /*95d0*/  IMAD.WIDE R34, R14, 0x8, R4 ;  /* 0x000000080e227825 */ /* 0x000fe200078e0204 */
[----:B---3--:R-:W-:-:S05]  /*95e0*/  DSETP.GEU.AND P5, PT, R30, R28, PT ;  /* 0x0000001c1e00722a */ /* 0x008fca0003fae000 */
[----:B------:R-:W2:Y:S01]  /*95f0*/  LD.E.64 R34, desc[UR8][R34.64] ;  /* 0x0000000822227980 */ /* 0x000ea2000c101b00 */
[----:B------:R-:W-:-:S03]  /*9600*/  IMAD.WIDE R30, R7, 0x8, R4 ;  /* 0x00000008071e7825 */ /* 0x000fc600078e0204 */
        /* <DEDUP_REMOVED lines=8> */
[----:B------:R-:W-:-:S02]  /*9690*/  SEL R10, R15, R10, P2 ;  /* 0x0000000a0f0a7207 */ /* 0x000fc40001000000 */
[----:B------:R-:W-:Y:S02]  /*96a0*/  SEL R15, R8, R27, P1 ;  /* 0x0000001b080f7207 */ /* 0x000fe40000800000 */
[----:B------:R-:W-:Y:S01]  /*96b0*/  SEL R8, R27, R8, P1 ;  /* 0x000000081b087207 */ /* 0x000fe20000800000 */
[----:B---3--:R-:W-:Y:S01]  /*96c0*/  DSETP.GEU.AND P2, PT, R32, R30, PT ;  /* 0x0000001e2000722a */ /* 0x008fe20003f4e000 */
        /* <DEDUP_REMOVED lines=37> */
[----:B------:R-:W-:Y:S01]  /*9920*/  SEL R26, R7, R26, P2 ;  /* 0x0000001a071a7207 */ /* 0x000fe20001000000 */
[----:B------:R-:W-:-:S04]  /*9930*/  IMAD.WIDE R42, R9, 0x8, R4 ;  /* 0x00000008092a7825 */ /* 0x000fc800078e0204 */
[----:B------:R-:W-:Y:S01]  /*9940*/  IMAD.WIDE R40, R26, 0x8, R4 ;  /* 0x000000081a287825 */ /* 0x000fe200078e0204 */
[----:B---3--:R-:W-:Y:S01]  /*9950*/  DSETP.GEU.AND P3, PT, R36, R34, PT ;  /* 0x000000222400722a */ /* 0x008fe20003f6e000 */
        /* <DEDUP_REMOVED lines=11> */
[----:B---3--:R-:W-:Y:S01]  /*9a10*/  DSETP.GEU.AND P0, PT, R36, R34, PT ;  /* 0x000000222400722a */ /* 0x008fe20003f0e000 */
[----:B------:R-:W-:-:S04]  /*9a20*/  IMAD.WIDE R34, R13, 0x8, R4 ;  /* 0x000000080d227825 */ /* 0x000fc800078e0204 */
[----:B------:R-:W-:Y:S02]  /*9a30*/  IMAD.WIDE R36, R10, 0x8, R4 ;  /* 0x000000080a247825 */ /* 0x000fe400078e0204 */
        /* <DEDUP_REMOVED lines=53> */
[----:B------:R-:W-:Y:S02]  /*9d90*/  SEL R7, R6, R29, P5 ;  /* 0x0000001d06077207 */ /* 0x000fe40002800000 */
        /* <DEDUP_REMOVED lines=8> */
[--C-:B------:R-:W-:Y:S02]  /*9e20*/  IMAD.WIDE R32, R6, 0x8, R4.reuse ;  /* 0x0000000806207825 */ /* 0x100fe400078e0204 */
[----:B------:R-:W2:Y:S04]  /*9e30*/  LD.E.64 R30, desc[UR8][R30.64] ;  /* 0x000000081e1e7980 */ /* 0x000ea8000c101b00 */
[----:B------:R-:W2:Y:S01]  /*9e40*/  LD.E.64 R32, desc[UR8][R32.64] ;  /* 0x0000000820207980 */ /* 0x000ea2000c101b00 */
[----:B------:R-:W-:Y:S01]  /*9e50*/  IMAD.WIDE R40, R7, 0x8, R4 ;  /* 0x0000000807287825 */ /* 0x000fe200078e0204 */
[----:B---3--:R-:W-:Y:S01]  /*9e60*/  DSETP.GEU.AND P5, PT, R34, R28, PT ;  /* 0x0000001c2200722a */ /* 0x008fe20003fae000 */
[----:B------:R-:W-:-:S03]  /*9e70*/  SEL R29, R8, R21, P3 ;  /* 0x00000015081d7207 */ /* 0x000fc60001800000 */
[----:B------:R-:W3:Y:S01]  /*9e80*/  LD.E.64 R34, desc[UR8][R40.64] ;  /* 0x0000000828227980 */ /* 0x000ee2000c101b00 */
[----:B------:R-:W-:Y:S02]  /*9e90*/  SEL R8, R21, R8, P3 ;  /* 0x0000000815087207 */ /* 0x000fe40001800000 */
[----:B------:R-:W-:Y:S02]  /*9ea0*/  SEL R21, R0, R27, P2 ;  /* 0x0000001b00157207 */ /* 0x000fe40001000000 */
[----:B------:R-:W-:Y:S01]  /*9eb0*/  SEL R0, R27, R0, P2 ;  /* 0x000000001b007207 */ /* 0x000fe20001000000 */
[----:B------:R-:W-:Y:S01]  /*9ec0*/  IMAD.WIDE R38, R8, 0x8, R4 ;  /* 0x0000000808267825 */ /* 0x000fe200078e0204 */
[----:B--2---:R-:W-:-:S03]  /*9ed0*/  DSETP.GEU.AND P3, PT, R32, R30, PT ;  /* 0x0000001e2000722a */ /* 0x004fc60003f6e000 */
[--C-:B------:R-:W-:Y:S01]  /*9ee0*/  IMAD.WIDE R30, R29, 0x8, R4.reuse ;  /* 0x000000081d1e7825 */ /* 0x100fe200078e0204 */
[----:B------:R0:W3:Y:S03]  /*9ef0*/  LD.E.64 R36, desc[UR8][R38.64] ;  /* 0x0000000826247980 */ /* 0x0000e6000c101b00 */
[----:B------:R-:W-:Y:S02]  /*9f00*/  IMAD.WIDE R32, R0, 0x8, R4 ;  /* 0x0000000800207825 */ /* 0x000fe400078e0204 */
[----:B------:R-:W2:Y:S04]  /*9f10*/  LD.E.64 R30, desc[UR8][R30.64] ;  /* 0x000000081e1e7980 */ /* 0x000ea8000c101b00 */
[----:B------:R-:W2:Y:S01]  /*9f20*/  LD.E.64 R32, desc[UR8][R32.64] ;  /* 0x0000000820207980 */ /* 0x000ea2000c101b00 */
[----:B------:R-:W-:-:S02]  /*9f30*/  SEL R27, R22, R17, P0 ;  /* 0x00000011161b7207 */ /* 0x000fc40000000000 */
[----:B------:R-:W-:Y:S02]  /*9f40*/  SEL R22, R17, R22, P0 ;  /* 0x0000001611167207 */ /* 0x000fe40000000000 */
[----:B------:R-:W-:Y:S02]  /*9f50*/  SEL R17, R26, R25, P1 ;  /* 0x000000191a117207 */ /* 0x000fe40000800000 */
[----:B------:R-:W-:-:S05]  /*9f60*/  SEL R26, R25, R26, P1 ;  /* 0x0000001a191a7207 */ /* 0x000fca0000800000 */
[----:B0-----:R-:W-:Y:S01]  /*9f70*/  IMAD.WIDE R38, R26, 0x8, R4 ;  /* 0x000000081a267825 */ /* 0x001fe200078e0204 */
[----:B---3--:R-:W-:-:S03]  /*9f80*/  DSETP.GEU.AND P2, PT, R36, R34, PT ;  /* 0x000000222400722a */ /* 0x008fc60003f4e000 */
        /* <DEDUP_REMOVED lines=9> */
[----:B------:R-:W-:Y:S01]  /*a020*/  SEL R14, R11, R14, P6 ;  /* 0x0000000e0b0e7207 */ /* 0x000fe20003000000 */
[----:B------:R-:W-:-:S04]  /*a030*/  IMAD.WIDE R42, R17, 0x8, R4 ;  /* 0x00000008112a7825 */ /* 0x000fc800078e0204 */
[--C-:B------:R-:W-:Y:S01]  /*a040*/  IMAD.WIDE R40, R14, 0x8, R4.reuse ;  /* 0x000000080e287825 */ /* 0x100fe200078e0204 */
[----:B---3--:R-:W-:Y:S01]  /*a050*/  DSETP.GEU.AND P1, PT, R36, R34, PT ;  /* 0x000000222400722a */ /* 0x008fe20003f2e000 */
        /* <DEDUP_REMOVED lines=67> */
[----:B------:R-:W-:Y:S01]  /*a490*/  SEL R11, R8, R15, P0 ;  /* 0x0000000f080b7207 */ /* 0x000fe20000000000 */
[--C-:B------:R-:W-:Y:S01]  /*a4a0*/  IMAD.WIDE R40, R10, 0x8, R4.reuse ;  /* 0x000000080a287825 */ /* 0x100fe200078e0204 */
[----:B------:R-:W-:Y:S01]  /*a4b0*/  SEL R8, R15, R8, P0 ;  /* 0x000000080f087207 */ /* 0x000fe20000000000 */
[----:B---3--:R-:W-:Y:S02]  /*a4c0*/  DSETP.GEU.AND P5, PT, R36, R34, PT ;  /* 0x000000222400722a */ /* 0x008fe40003fae000 */
        /* <DEDUP_REMOVED lines=15> */
[----:B------:R-:W3:Y:S04]  /*a5c0*/  LD.E.64 R34, desc[UR8][R38.64] ;  /* 0x0000000826227980 */ /* 0x000ee8000c101b00 */
[----:B------:R-:W3:Y:S01]  /*a5d0*/  LD.E.64 R28, desc[UR8][R36.64] ;  /* 0x00000008241c7980 */ /* 0x000ee2000c101b00 */
[----:B--2---:R-:W-:Y:S01]  /*a5e0*/  DSETP.GEU.AND P1, PT, R32, R30, PT ;  /* 0x0000001e2000722a */ /* 0x004fe20003f2e000 */
[----:B------:R-:W-:-:S04]  /*a5f0*/  IMAD.WIDE R30, R15, 0x8, R4 ;  /* 0x000000080f1e7825 */ /* 0x000fc800078e0204 */
[----:B------:R-:W-:Y:S02]  /*a600*/  IMAD.WIDE R32, R22, 0x8, R4 ;  /* 0x0000000816207825 */ /* 0x000fe400078e0204 */
[----:B------:R-:W2:Y:S04]  /*a610*/  LD.E.64 R30, desc[UR8][R30.64] ;  /* 0x000000081e1e7980 */ /* 0x000ea8000c101b00 */
[----:B------:R-:W2:Y:S01]  /*a620*/  LD.E.64 R32, desc[UR8][R32.64] ;  /* 0x0000000820207980 */ /* 0x000ea2000c101b00 */
[----:B---3--:R-:W-:Y:S01]  /*a630*/  DSETP.GEU.AND P6, PT, R34, R28, PT ;  /* 0x0000001c2200722a */ /* 0x008fe20003fce000 */
[----:B------:R-:W-:Y:S02]  /*a640*/  SEL R29, R0, R7, P4 ;  /* 0x00000007001d7207 */ /* 0x000fe40002000000 */
[----:B------:R-:W-:-:S02]  /*a650*/  SEL R0, R7, R0, P4 ;  /* 0x0000000007007207 */ /* 0x000fc40002000000 */
[----:B------:R-:W-:Y:S02]  /*a660*/  SEL R7, R14, R27, P5 ;  /* 0x0000001b0e077207 */ /* 0x000fe40002800000 */
[----:B------:R-:W-:-:S05]  /*a670*/  SEL R14, R27, R14, P5 ;  /* 0x0000000e1b0e7207 */ /* 0x000fca0002800000 */
[----:B------:R-:W-:Y:S01]  /*a680*/  IMAD.WIDE R38, R14, 0x8, R4 ;  /* 0x000000080e267825 */ /* 0x000fe200078e0204 */
[----:B--2---:R-:W-:-:S03]  /*a690*/  DSETP.GEU.AND P4, PT, R32, R30, PT ;  /* 0x0000001e2000722a */ /* 0x004fc60003f8e000 */
[--C-:B------:R-:W-:Y:S01]  /*a6a0*/  IMAD.WIDE R30, R29, 0x8, R4.reuse ;  /* 0x000000081d1e7825 */ /* 0x100fe200078e0204 */
[----:B------:R-:W2:Y:S05]  /*a6b0*/  LD.E.64 R32, desc[UR8][R38.64] ;  /* 0x0000000826207980 */ /* 0x000eaa000c101b00 */
[----:B------:R-:W2:Y:S01]  /*a6c0*/  LD.E.64 R30, desc[UR8][R30.64] ;  /* 0x000000081e1e7980 */ /* 0x000ea2000c101b00 */
[----:B------:R-:W-:-:S04]  /*a6d0*/  IMAD.WIDE R34, R9, 0x8, R4 ;  /* 0x0000000809227825 */ /* 0x000fc800078e0204 */
[--C-:B------:R-:W-:Y:S02]  /*a6e0*/  IMAD.WIDE R36, R0, 0x8, R4.reuse ;  /* 0x0000000800247825 */ /* 0x100fe400078e0204 */
[----:B------:R-:W3:Y:S04]  /*a6f0*/  LD.E.64 R34, desc[UR8][R34.64] ;  /* 0x0000000822227980 */ /* 0x000ee8000c101b00 */
[----:B------:R-:W3:Y:S01]  /*a700*/  LD.E.64 R36, desc[UR8][R36.64] ;  /* 0x0000000824247980 */ /* 0x000ee2000c101b00 */
[----:B------:R-:W-:Y:S02]  /*a710*/  SEL R12, R26, R21, P2 ;  /* 0x000000151a0c7207 */ /* 0x000fe40001000000 */
[----:B------:R-:W-:Y:S01]  /*a720*/  SEL R26, R21, R26, P2 ;  /* 0x0000001a151a7207 */ /* 0x000fe20001000000 */
[----:B------:R-:W-:-:S04]  /*a730*/  IMAD.WIDE R42, R7, 0x8, R4 ;  /* 0x00000008072a7825 */ /* 0x000fc800078e0204 */
[----:B------:R-:W-:Y:S01]  /*a740*/  IMAD.WIDE R40, R26, 0x8, R4 ;  /* 0x000000081a287825 */ /* 0x000fe200078e0204 */
        /* <DEDUP_REMOVED lines=111> */
[--C-:B------:R-:W-:Y:S01]  /*ae40*/  IMAD.WIDE R38, R14, 0x8, R4.reuse ;  /* 0x000000080e267825 */ /* 0x100fe200078e0204 */
[----:B--2---:R-:W-:Y:S01]  /*ae50*/  DSETP.GEU.AND P0, PT, R34, R32, PT ;  /* 0x000000202200722a */ /* 0x004fe20003f0e000 */
[----:B------:R-:W2:Y:S04]  /*ae60*/  LD.E.64 R32, desc[UR8][R40.64] ;  /* 0x0000000828207980 */ /* 0x000ea8000c101b00 */
[----:B------:R-:W2:Y:S01]  /*ae70*/  LD.E.64 R34, desc[UR8][R38.64] ;  /* 0x0000000826227980 */ /* 0x000ea2000c101b00 */
[----:B----4-:R-:W-:Y:S01]  /*ae80*/  DSETP.GEU.AND P6, PT, R30, R28, PT ;  /* 0x0000001c1e00722a */ /* 0x010fe20003fce000 */
        /* <DEDUP_REMOVED lines=21> */
[--C-:B------:R-:W-:Y:S01]  /*afe0*/  IMAD.WIDE R36, R8, 0x8, R4.reuse ;  /* 0x0000000808247825 */ /* 0x100fe200078e0204 */
[----:B------:R-:W-:Y:S01]  /*aff0*/  SEL R6, R25, R0, P3 ;  /* 0x0000000019067207 */ /* 0x000fe20001800000 */
[----:B--2---:R-:W-:Y:S02]  /*b000*/  DSETP.GEU.AND P5, PT, R34, R32, PT ;  /* 0x000000202200722a */ /* 0x004fe40003fae000 */
        /* <DEDUP_REMOVED lines=15> */
[--C-:B------:R-:W-:Y:S02]  /*b100*/  IMAD.WIDE R38, R22, 0x8, R4.reuse ;  /* 0x0000000816267825 */ /* 0x100fe400078e0204 */
[----:B------:R-:W2:Y:S04]  /*b110*/  LD.E.64 R32, desc[UR8][R32.64] ;  /* 0x0000000820207980 */ /* 0x000ea8000c101b00 */
[----:B------:R0:W2:Y:S01]  /*b120*/  LD.E.64 R36, desc[UR8][R38.64] ;  /* 0x0000000826247980 */ /* 0x0000a2000c101b00 */
[----:B---3--:R-:W-:Y:S01]  /*b130*/  DSETP.GEU.AND P0, PT, R30, R28, PT ;  /* 0x0000001c1e00722a */ /* 0x008fe20003f0e000 */
[----:B------:R-:W-:Y:S02]  /*b140*/  IMAD.WIDE R28, R35, 0x8, R4 ;  /* 0x00000008231c7825 */ /* 0x000fe400078e0204 */
[----:B------:R-:W3:Y:S04]  /*b150*/  LD.E.64 R30, desc[UR8][R40.64] ;  /* 0x00000008281e7980 */ /* 0x000ee8000c101b00 */
[----:B------:R-:W3:Y:S01]  /*b160*/  LD.E.64 R28, desc[UR8][R28.64] ;  /* 0x000000081c1c7980 */ /* 0x000ee2000c101b00 */
[----:B------:R-:W-:-:S02]  /*b170*/  SEL R17, R14, R11, P1 ;  /* 0x0000000b0e117207 */ /* 0x000fc40000800000 */
[----:B------:R-:W-:Y:S02]  /*b180*/  SEL R15, R26, R15, P6 ;  /* 0x0000000f1a0f7207 */ /* 0x000fe40003000000 */
[----:B------:R-:W-:-:S05]  /*b190*/  SEL R14, R11, R14, P1 ;  /* 0x0000000e0b0e7207 */ /* 0x000fca0000800000 */
[----:B0-----:R-:W-:-:S06]  /*b1a0*/  IMAD.WIDE R38, R14, 0x8, R4 ;  /* 0x000000080e267825 */ /* 0x001fcc00078e0204 */
[----:B------:R-:W4:Y:S01]  /*b1b0*/  LD.E.64 R38, desc[UR8][R38.64] ;  /* 0x0000000826267980 */ /* 0x000f22000c101b00 */
[----:B--2---:R-:W-:Y:S01]  /*b1c0*/  DSETP.GEU.AND P6, PT, R36, R32, PT ;  /* 0x000000202400722a */ /* 0x004fe20003fce000 */
[----:B------:R-:W-:-:S06]  /*b1d0*/  IMAD.WIDE R36, R15, 0x8, R4 ;  /* 0x000000080f247825 */ /* 0x000fcc00078e0204 */
[----:B------:R-:W4:Y:S01]  /*b1e0*/  LD.E.64 R36, desc[UR8][R36.64] ;  /* 0x0000000824247980 */ /* 0x000f22000c101b00 */
[----:B---3--:R-:W-:Y:S01]  /*b1f0*/  DSETP.GEU.AND P1, PT, R30, R28, PT ;  /* 0x0000001c1e00722a */ /* 0x008fe20003f2e000 */
[----:B------:R-:W-:Y:S01]  /*b200*/  SEL R30, R12, R23, P4 ;  /* 0x000000170c1e7207 */ /* 0x000fe20002000000 */
        /* <DEDUP_REMOVED lines=8> */
[--C-:B------:R-:W-:Y:S01]  /*b290*/  IMAD.WIDE R40, R11, 0x8, R4.reuse ;  /* 0x000000080b287825 */ /* 0x100fe200078e0204 */
[----:B------:R-:W-:Y:S02]  /*b2a0*/  SEL R10, R7, R8, P3 ;  /* 0x00000008070a7207 */ /* 0x000fe40001800000 */
[----:B------:R-:W-:Y:S01]  /*b2b0*/  SEL R13, R13, R24, P5 ;  /* 0x000000180d0d7207 */ /* 0x000fe20002800000 */
[----:B----4-:R-:W-:Y:S01]  /*b2c0*/  DSETP.GEU.AND P4, PT, R38, R36, PT ;  /* 0x000000242600722a */ /* 0x010fe20003f8e000 */
        /* <DEDUP_REMOVED lines=23> */
[----:B------:R-:W-:-:S03]  /*b440*/  SEL R22, R35, R0, P1 ;  /* 0x0000000023167207 */ /* 0x000fc60000800000 */
[--C-:B------:R-:W-:Y:S01]  /*b450*/  IMAD.WIDE R40, R25, 0x8, R4.reuse ;  /* 0x0000000819287825 */ /* 0x100fe200078e0204 */
[----:B------:R-:W-:Y:S02]  /*b460*/  SEL R35, R0, R35, P1 ;  /* 0x0000002300237207 */ /* 0x000fe40000800000 */
[----:B------:R-:W-:Y:S01]  /*b470*/  SEL R0, R15, R14, P4 ;  /* 0x0000000e0f007207 */ /* 0x000fe20002000000 */
[----:B---3--:R-:W-:Y:S01]  /*b480*/  DSETP.GEU.AND P0, PT, R38, R36, PT ;  /* 0x000000242600722a */ /* 0x008fe20003f0e000 */
        /* <DEDUP_REMOVED lines=9> */
[----:B------:R-:W-:-:S05]  /*b520*/  SEL R26, R17, R30, P5 ;  /* 0x0000001e111a7207 */ /* 0x000fca0002800000 */
        /* <DEDUP_REMOVED lines=15> */
[----:B------:R-:W-:-:S02]  /*b620*/  SEL R9, R10, R9, P3 ;  /* 0x000000090a097207 */ /* 0x000fc40001800000 */
[----:B------:R-:W-:Y:S01]  /*b630*/  SEL R10, R7, R8, P0 ;  /* 0x00000008070a7207 */ /* 0x000fe20000000000 */
[----:B---3--:R-:W-:Y:S01]  /*b640*/  DSETP.GEU.AND P5, PT, R38, R36, PT ;  /* 0x000000242600722a */ /* 0x008fe20003fae000 */
[--C-:B------:R-:W-:Y:S01]  /*b650*/  IMAD.WIDE R38, R12, 0x8, R4.reuse ;  /* 0x000000080c267825 */ /* 0x100fe200078e0204 */
[----:B------:R0:W3:Y:S05]  /*b660*/  LD.E.64 R36, desc[UR8][R40.64] ;  /* 0x0000000828247980 */ /* 0x0000ea000c101b00 */
        /* <DEDUP_REMOVED lines=9> */
[----:B------:R-:W-:Y:S01]  /*b700*/  IMAD.WIDE R42, R8, 0x8, R4 ;  /* 0x00000008082a7825 */ /* 0x000fe200078e0204 */
[----:B------:R-:W-:-:S03]  /*b710*/  SEL R6, R25, R22, P1 ;  /* 0x0000001619067207 */ /* 0x000fc60000800000 */
[----:B0-----:R-:W-:Y:S01]  /*b720*/  IMAD.WIDE R40, R27, 0x8, R4 ;  /* 0x000000081b287825 */ /* 0x001fe200078e0204 */
[----:B---3--:R-:W-:-:S03]  /*b730*/  DSETP.GEU.AND P3, PT, R38, R36, PT ;  /* 0x000000242600722a */ /* 0x008fc60003f6e000 */
[--C-:B------:R-:W-:Y:S01]  /*b740*/  IMAD.WIDE R36, R7, 0x8, R4.reuse ;  /* 0x0000000807247825 */ /* 0x100fe200078e0204 */
[----:B------:R-:W3:Y:S05]  /*b750*/  LD.E.64 R38, desc[UR8][R42.64] ;  /* 0x000000082a267980 */ /* 0x000eea000c101b00 */
[----:B------:R-:W3:Y:S01]  /*b760*/  LD.E.64 R36, desc[UR8][R36.64] ;  /* 0x0000000824247980 */ /* 0x000ee2000c101b00 */
[----:B--2---:R-:W-:Y:S01]  /*b770*/  DSETP.GEU.AND P0, PT, R32, R28, PT ;  /* 0x0000001c2000722a */ /* 0x004fe20003f0e000 */
[--C-:B------:R-:W-:Y:S02]  /*b780*/  IMAD.WIDE R32, R6, 0x8, R4.reuse ;  /* 0x0000000806207825 */ /* 0x100fe400078e0204 */
[----:B------:R0:W2:Y:S04]  /*b790*/  LD.E.64 R28, desc[UR8][R40.64] ;  /* 0x00000008281c7980 */ /* 0x0000a8000c101b00 */
[----:B------:R-:W2:Y:S01]  /*b7a0*/  LD.E.64 R32, desc[UR8][R32.64] ;  /* 0x0000000820207980 */ /* 0x000ea2000c101b00 */
[----:B------:R-:W-:Y:S01]  /*b7b0*/  IMAD.WIDE R44, R30, 0x8, R4 ;  /* 0x000000081e2c7825 */ /* 0x000fe200078e0204 */
[----:B------:R-:W-:-:S02]  /*b7c0*/  SEL R25, R22, R25, P1 ;  /* 0x0000001916197207 */ /* 0x000fc40000800000 */
[----:B------:R-:W-:-:S05]  /*b7d0*/  SEL R22, R35, R0, P4 ;  /* 0x0000000023167207 */ /* 0x000fca0002000000 */
[----:B0-----:R-:W-:Y:S01]  /*b7e0*/  IMAD.WIDE R40, R22, 0x8, R4 ;  /* 0x0000000816287825 */ /* 0x001fe200078e0204 */
[----:B---3--:R-:W-:-:S03]  /*b7f0*/  DSETP.GEU.AND P6, PT, R38, R36, PT ;  /* 0x000000242600722a */ /* 0x008fc60003fce000 */
[--C-:B------:R-:W-:Y:S01]  /*b800*/  IMAD.WIDE R38, R23, 0x8, R4.reuse ;  /* 0x0000000817267825 */ /* 0x100fe200078e0204 */
[----:B------:R-:W3:Y:S05]  /*b810*/  LD.E.64 R36, desc[UR8][R44.64] ;  /* 0x000000082c247980 */ /* 0x000eea000c101b00 */
        /* <DEDUP_REMOVED lines=8> */
[----:B---3--:R-:W-:-:S06]  /*b8a0*/  DSETP.GEU.AND P4, PT, R38, R36, PT ;  /* 0x000000242600722a */ /* 0x008fcc0003f8e000 */
[----:B------:R-:W-:-:S05]  /*b8b0*/  SEL R21, R30, R23, P4 ;  /* 0x000000171e157207 */ /* 0x000fca0002000000 */
[----:B------:R-:W-:-:S06]  /*b8c0*/  IMAD.WIDE R36, R21, 0x8, R4 ;  /* 0x0000000815247825 */ /* 0x000fcc00078e0204 */
[----:B------:R-:W3:Y:S01]  /*b8d0*/  LD.E.64 R36, desc[UR8][R36.64] ;  /* 0x0000000824247980 */ /* 0x000ee2000c101b00 */
[----:B------:R-:W-:Y:S01]  /*b8e0*/  IMAD.WIDE R38, R35, 0x8, R4 ;  /* 0x0000000823267825 */ /* 0x000fe200078e0204 */
[----:B--2---:R-:W-:-:S03]  /*b8f0*/  DSETP.GEU.AND P5, PT, R32, R28, PT ;  /* 0x0000001c2000722a */ /* 0x004fc60003fae000 */
[----:B------:R-:W-:-:S04]  /*b900*/  IMAD.WIDE R32, R17, 0x8, R4 ;  /* 0x0000000811207825 */ /* 0x000fc800078e0204 */
[----:B------:R-:W-:Y:S02]  /*b910*/  IMAD.WIDE R28, R26, 0x8, R4 ;  /* 0x000000081a1c7825 */ /* 0x000fe400078e0204 */
[----:B------:R-:W3:Y:S04]  /*b920*/  LD.E.64 R32, desc[UR8][R32.64] ;  /* 0x0000000820207980 */ /* 0x000ee8000c101b00 */
[----:B------:R-:W2:Y:S04]  /*b930*/  LD.E.64 R4, desc[UR8][R38.64] ;  /* 0x0000000826047980 */ /* 0x000ea8000c101b00 */
[----:B------:R-:W2:Y:S01]  /*b940*/  LD.E.64 R28, desc[UR8][R28.64] ;  /* 0x000000081c1c7980 */ /* 0x000ea2000c101b00 */
        /* <DEDUP_REMOVED lines=8> */
[----:B------:R-:W-:Y:S01]  /*b9d0*/  SEL R25, R25, R22, P5 ;  /* 0x0000001619197207 */ /* 0x000fe20002800000 */
[----:B------:R-:W-:Y:S01]  /*b9e0*/  IMAD.MOV.U32 R22, RZ, RZ, R21 ;  /* 0x000000ffff167224 */ /* 0x000fe200078e0015 */
[----:B------:R-:W-:Y:S02]  /*b9f0*/  SEL R8, R7, R8, P6 ;  /* 0x0000000807087207 */ /* 0x000fe40003000000 */
[----:B------:R-:W-:Y:S02]  /*ba00*/  SEL R7, R6, R27, P1 ;  /* 0x0000001b06077207 */ /* 0x000fe40000800000 */
[----:B------:R-:W-:Y:S02]  /*ba10*/  SEL R6, R27, R6, P1 ;  /* 0x000000061b067207 */ /* 0x000fe40000800000 */
[----:B------:R-:W-:Y:S01]  /*ba20*/  SEL R30, R23, R30, P4 ;  /* 0x0000001e171e7207 */ /* 0x000fe20002000000 */
[----:B---3--:R-:W-:-:S02]  /*ba30*/  DSETP.GEU.AND P2, PT, R36, R32, PT ;  /* 0x000000202400722a */ /* 0x008fc40003f4e000 */
[----:B--2---:R-:W-:-:S06]  /*ba40*/  DSETP.GEU.AND P0, PT, R28, R4, PT ;  /* 0x000000041c00722a */ /* 0x004fcc0003f0e000 */
[----:B------:R-:W-:-:S06]  /*ba50*/  SEL R24, R26, R35, P0 ;  /* 0x000000231a187207 */ /* 0x000fcc0000000000 */
[----:B------:R-:W-:Y:S01]  /*ba60*/  @!P2 IMAD.MOV.U32 R22, RZ, RZ, R17 ;  /* 0x000000ffff16a224 */ /* 0x000fe200078e0011 */
[----:B------:R-:W-:Y:S01]  /*ba70*/  SEL R35, R35, R26, P0 ;  /* 0x0000001a23237207 */ /* 0x000fe20000000000 */
[----:B------:R-:W-:-:S07]  /*ba80*/  @!P2 IMAD.MOV.U32 R17, RZ, RZ, R21 ;  /* 0x000000ffff11a224 */ /* 0x000fce00078e0015 */
.L_x_429:
[----:B------:R-:W-:Y:S05]  /*ba90*/  BSYNC.RECONVERGENT B0 ;  /* 0x0000000000007941 */ /* 0x000fea0003800200 */
.L_x_428:
[----:B------:R-:W-:-:S07]  /*baa0*/  IMAD.MOV.U32 R31, RZ, RZ, 0x2 ;  /* 0x00000002ff1f7424 */ /* 0x000fce00078e00ff */
.L_x_467:
[----:B------:R-:W0:Y:S01]  /*bab0*/  S2R R26, SR_CgaCtaId ;  /* 0x00000000001a7919 */ /* 0x000e220000008800 */
[----:B-----5:R-:W-:Y:S01]  /*bac0*/  IMAD.MOV R5, RZ, RZ, -R31 ;  /* 0x000000ffff057224 */ /* 0x020fe200078e0a1f */
[----:B------:R-:W-:Y:S01]  /*bad0*/  MOV R33, 0x400 ;  /* 0x0000040000217802 */ /* 0x000fe20000000f00 */
[----:B------:R-:W-:Y:S03]  /*bae0*/  BAR.SYNC.DEFER_BLOCKING 0x0 ;  /* 0x0000000000007b1d */ /* 0x000fe60000010000 */
[----:B------:R-:W-:Y:S01]  /*baf0*/  LOP3.LUT R4, R20, R5, RZ, 0xc0, !PT ;  /* 0x0000000514047212 */ /* 0x000fe200078ec0ff */
[----:B------:R-:W-:-:S04]  /*bb00*/  VIADD R5, R31, 0xffffffff ;  /* 0xffffffff1f057836 */ /* 0x000fc80000000000 */
[----:B--2---:R-:W-:Y:S01]  /*bb10*/  IMAD R21, R4, 0x11, RZ ;  /* 0x0000001104157824 */ /* 0x004fe200078e02ff */
[----:B------:R-:W-:Y:S02]  /*bb20*/  SHF.R.U32.HI R4, RZ, 0x1, R31 ;  /* 0x00000001ff047819 */ /* 0x000fe4000001161f */
[----:B------:R-:W-:Y:S02]  /*bb30*/  LOP3.LUT R5, R5, R20, RZ, 0xc0, !PT ;  /* 0x0000001405057212 */ /* 0x000fe400078ec0ff */
[----:B------:R-:W-:-:S05]  /*bb40*/  VIMNMX R21, PT, PT, R18, R21, PT ;  /* 0x0000001512157248 */ /* 0x000fca0003fe0100 */
[----:B------:R-:W-:-:S05]  /*bb50*/  IMAD R23, R4, 0x11, R21 ;  /* 0x0000001104177824 */ /* 0x000fca00078e0215 */
[----:B------:R-:W-:Y:S01]  /*bb60*/  VIMNMX R32, PT, PT, R18, R23, PT ;  /* 0x0000001712207248 */ /* 0x000fe20003fe0100 */
[----:B------:R-:W-:-:S04]  /*bb70*/  IMAD R23, R5, 0x11, RZ ;  /* 0x0000001105177824 */ /* 0x000fc800078e02ff */
[----:B------:R-:W-:Y:S01]  /*bb80*/  IMAD R29, R4, 0x11, R32 ;  /* 0x00000011041d7824 */ /* 0x000fe200078e0220 */
[----:B0-----:R-:W-:Y:S01]  /*bb90*/  LEA R33, R26, R33, 0x18 ;  /* 0x000000211a217211 */ /* 0x001fe200078ec0ff */
[----:B------:R-:W0:Y:S01]  /*bba0*/  LDC.64 R4, c[0x4][0x10] ;  /* 0x01000400ff047b82 */ /* 0x000e220000000a00 */
[C---:B------:R-:W-:Y:S02]  /*bbb0*/  VIMNMX R23, PT, PT, R18.reuse, R23, PT ;  /* 0x0000001712177248 */ /* 0x040fe40003fe0100 */
[----:B------:R-:W-:Y:S01]  /*bbc0*/  VIMNMX R29, PT, PT, R18, R29, PT ;  /* 0x0000001d121d7248 */ /* 0x000fe20003fe0100 */
[----:B------:R-:W-:-:S04]  /*bbd0*/  IMAD R27, R20, 0x44, R33 ;  /* 0x00000044141b7824 */ /* 0x000fc800078e0221 */
[----:B------:R-:W-:Y:S01]  /*bbe0*/  IMAD.IADD R26, R29, 0x1, -R32 ;  /* 0x000000011d1a7824 */ /* 0x000fe200078e0a20 */
[----:B------:R-:W-:Y:S04]  /*bbf0*/  STS [R27], R14 ;  /* 0x0000000e1b007388 */ /* 0x000fe80000000800 */
[----:B------:R1:W-:Y:S01]  /*bc00*/  STS [R27+0x4], R15 ;  /* 0x0000040f1b007388 */ /* 0x0003e20000000800 */
[C---:B------:R-:W-:Y:S01]  /*bc10*/  ISETP.GE.AND P0, PT, R23.reuse, R26, PT ;  /* 0x0000001a1700720c */ /* 0x040fe20003f06270 */
[----:B------:R-:W-:Y:S02]  /*bc20*/  IMAD.IADD R26, R23, 0x1, -R26 ;  /* 0x00000001171a7824 */ /* 0x000fe400078e0a1a */
[----:B------:R2:W-:Y:S04]  /*bc30*/  STS [R27+0x8], R12 ;  /* 0x0000080c1b007388 */ /* 0x0005e80000000800 */
        /* <DEDUP_REMOVED lines=22> */
.L_x_432:
        /* <DEDUP_REMOVED lines=19> */
.L_x_431:
[----:B------:R-:W-:Y:S05]  /*bed0*/  BSYNC.RECONVERGENT B0 ;  /* 0x0000000000007941 */ /* 0x000fea0003800200 */
.L_x_430:
[----:B------:R-:W-:Y:S01]  /*bee0*/  IMAD.IADD R10, R21, 0x1, R12 ;  /* 0x00000001150a7824 */ /* 0x000fe200078e020c */
[----:B------:R-:W-:Y:S01]  /*bef0*/  IADD3 R12, PT, PT, -R12, R32, R23 ;  /* 0x000000200c0c7210 */ /* 0x000fe20007ffe117 */
[----:B------:R-:W-:Y:S01]  /*bf00*/  BSSY.RECONVERGENT B0, `(.L_x_433) ;  /* 0x0000012000007945 */ /* 0x000fe20003800200 */
[----:B------:R-:W-:Y:S01]  /*bf10*/  PLOP3.LUT P0, PT, PT, PT, PT, 0x8, 0x80 ;  /* 0x000000000080781c */ /* 0x000fe20003f0e170 */
[--C-:B------:R-:W-:Y:S01]  /*bf20*/  IMAD R28, R10, 0x4, R33.reuse ;  /* 0x000000040a1c7824 */ /* 0x100fe200078e0221 */
        /* <DEDUP_REMOVED lines=15> */
.L_x_434:
[----:B------:R-:W-:Y:S05]  /*c020*/  BSYNC.RECONVERGENT B0 ;  /* 0x0000000000007941 */ /* 0x000fea0003800200 */
.L_x_433:
        /* <DEDUP_REMOVED lines=21> */
.L_x_436:
[----:B------:R-:W-:Y:S05]  /*c180*/  BSYNC.RECONVERGENT B0 ;  /* 0x0000000000007941 */ /* 0x000fea0003800200 */
.L_x_435:
[----:B------:R-:W-:Y:S01]  /*c190*/  @!P0 IADD3 R10, PT, PT, R0, RZ, RZ ;  /* 0x000000ff000a8210 */ /* 0x000fe20007ffe0ff */
[----:B------:R-:W-:Y:S01]  /*c1a0*/  @P0 IMAD.MOV R12, RZ, RZ, R11 ;  /* 0x000000ffff0c0224 */ /* 0x000fe200078e020b */
[----:B------:R-:W-:Y:S01]  /*c1b0*/  BSSY.RECONVERGENT B0, `(.L_x_437) ;  /* 0x0000013000007945 */ /* 0x000fe20003800200 */
[----:B-12---:R-:W-:Y:S02]  /*c1c0*/  SEL R15, R21, R28, P0 ;  /* 0x0000001c150f7207 */ /* 0x006fe40000000000 */
[----:B------:R-:W-:Y:S01]  /*c1d0*/  ISETP.GE.AND P1, PT, R10, R29, PT ;  /* 0x0000001d0a00720c */ /* 0x000fe20003f26270 */
[--C-:B0-----:R-:W-:Y:S02]  /*c1e0*/  @!P0 IMAD R6, R12, 0x4, R33.reuse ;  /* 0x000000040c068824 */ /* 0x101fe400078e0221 */
[C---:B------:R-:W-:Y:S02]  /*c1f0*/  @P0 IMAD R7, R10.reuse, 0x4, R33 ;  /* 0x000000040a070824 */ /* 0x040fe400078e0221 */
[----:B------:R-:W-:Y:S01]  /*c200*/  VIADD R0, R10, 0x1 ;  /* 0x000000010a007836 */ /* 0x000fe20000000000 */
[----:B------:R0:W1:Y:S01]  /*c210*/  @!P0 LDS R28, [R6] ;  /* 0x00000000061c8984 */ /* 0x0000620000000800 */
[----:B------:R-:W-:-:S03]  /*c220*/  VIADD R11, R12, 0x1 ;  /* 0x000000010c0b7836 */ /* 0x000fc60000000000 */
        /* <DEDUP_REMOVED lines=11> */
.L_x_438:
[----:B------:R-:W-:Y:S05]  /*c2e0*/  BSYNC.RECONVERGENT B0 ;  /* 0x0000000000007941 */ /* 0x000fea0003800200 */
.L_x_437:
        /* <DEDUP_REMOVED lines=21> */
.L_x_440:
[----:B------:R-:W-:Y:S05]  /*c440*/  BSYNC.RECONVERGENT B0 ;  /* 0x0000000000007941 */ /* 0x000fea0003800200 */
.L_x_439:
        /* <DEDUP_REMOVED lines=21> */
.L_x_442:
[----:B------:R-:W-:Y:S05]  /*c5a0*/  BSYNC.RECONVERGENT B0 ;  /* 0x0000000000007941 */ /* 0x000fea0003800200 */
.L_x_441:
[----:B------:R-:W-:Y:S01]  /*c5b0*/  @!P0 IMAD.MOV R0, RZ, RZ, R10 ;  /* 0x000000ffff008224 */ /* 0x000fe200078e020a */
[----:B------:R-:W-:Y:S01]  /*c5c0*/  @P0 IADD3 R11, PT, PT, R17, RZ, RZ ;  /* 0x000000ff110b0210 */ /* 0x000fe20007ffe0ff */
[----:B------:R-:W-:Y:S01]  /*c5d0*/  BSSY.RECONVERGENT B0, `(.L_x_443) ;  /* 0x0000013000007945 */ /* 0x000fe20003800200 */
        /* <DEDUP_REMOVED lines=18> */
.L_x_444:
[----:B------:R-:W-:Y:S05]  /*c700*/  BSYNC.RECONVERGENT B0 ;  /* 0x0000000000007941 */ /* 0x000fea0003800200 */
.L_x_443:
        /* <DEDUP_REMOVED lines=21> */
.L_x_446:
[----:B------:R-:W-:Y:S05]  /*c860*/  BSYNC.RECONVERGENT B0 ;  /* 0x0000000000007941 */ /* 0x000fea0003800200 */
.L_x_445:
        /* <DEDUP_REMOVED lines=21> */
.L_x_448:
[----:B------:R-:W-:Y:S05]  /*c9c0*/  BSYNC.RECONVERGENT B0 ;  /* 0x0000000000007941 */ /* 0x000fea0003800200 */
.L_x_447:
        /* <DEDUP_REMOVED lines=21> */
.L_x_450:
[----:B------:R-:W-:Y:S05]  /*cb20*/  BSYNC.RECONVERGENT B0 ;  /* 0x0000000000007941 */ /* 0x000fea0003800200 */
.L_x_449:
[----:B------:R-:W-:Y:S01]  /*cb30*/  @!P0 IMAD.MOV R0, RZ, RZ, R24 ;  /* 0x000000ffff008224 */ /* 0x000fe200078e0218 */
[----:B------:R-:W-:Y:S01]  /*cb40*/  BSSY.RECONVERGENT B0, `(.L_x_451) ;  /* 0x0000013000007945 */ /* 0x000fe20003800200 */
[----:B------:R-:W-:Y:S01]  /*cb50*/  @P0 IMAD.MOV R27, RZ, RZ, R17 ;  /* 0x000000ffff1b0224 */ /* 0x000fe200078e0211 */
[----:B012---:R-:W-:Y:S01]  /*cb60*/  SEL R6, R21, R28, P0 ;  /* 0x0000001c15067207 */ /* 0x007fe20000000000 */
[C-C-:B------:R-:W-:Y:S01]  /*cb70*/  @P0 IMAD R22, R0.reuse, 0x4, R33.reuse ;  /* 0x0000000400160824 */ /* 0x140fe200078e0221 */
        /* <DEDUP_REMOVED lines=15> */
.L_x_452:
[----:B------:R-:W-:Y:S05]  /*cc70*/  BSYNC.RECONVERGENT B0 ;  /* 0x0000000000007941 */ /* 0x000fea0003800200 */
.L_x_451:
[----:B------:R-:W-:Y:S01]  /*cc80*/  VIADD R26, R0, 0x1 ;  /* 0x00000001001a7836 */ /* 0x000fe20000000000 */
[----:B------:R-:W-:Y:S01]  /*cc90*/  BSSY.RECONVERGENT B0, `(.L_x_453) ;  /* 0x0000013000007945 */ /* 0x000fe20003800200 */
[----:B------:R-:W-:Y:S01]  /*cca0*/  @!P0 IMAD.MOV R26, RZ, RZ, R0 ;  /* 0x000000ffff1a8224 */ /* 0x000fe200078e0200 */
[----:B012---:R-:W-:Y:S01]  /*ccb0*/  SEL R7, R21, R28, P0 ;  /* 0x0000001c15077207 */ /* 0x007fe20000000000 */
[----:B------:R-:W-:Y:S02]  /*ccc0*/  @P0 IMAD.MOV R17, RZ, RZ, R27 ;  /* 0x000000ffff110224 */ /* 0x000fe400078e021b */
[C-C-:B------:R-:W-:Y:S01]  /*ccd0*/  @P0 IMAD R22, R26.reuse, 0x4, R33.reuse ;  /* 0x000000041a160824 */ /* 0x140fe200078e0221 */
        /* <DEDUP_REMOVED lines=14> */
.L_x_454:
[----:B------:R-:W-:Y:S05]  /*cdc0*/  BSYNC.RECONVERGENT B0 ;  /* 0x0000000000007941 */ /* 0x000fea0003800200 */
.L_x_453:
[----:B------:R-:W-:Y:S01]  /*cdd0*/  VIADD R24, R26, 0x1 ;  /* 0x000000011a187836 */ /* 0x000fe20000000000 */
[----:B0-----:R-:W-:Y:S01]  /*cde0*/  IADD3 R0, PT, PT, R17, 0x1, RZ ;  /* 0x0000000111007810 */ /* 0x001fe20007ffe0ff */
[----:B------:R-:W-:Y:S01]  /*cdf0*/  @!P0 IMAD.MOV R24, RZ, RZ, R26 ;  /* 0x000000ffff188224 */ /* 0x000fe200078e021a */
[----:B------:R-:W-:Y:S01]  /*ce00*/  BSSY.RECONVERGENT B0, `(.L_x_455) ;  /* 0x0000012000007945 */ /* 0x000fe20003800200 */
[----:B------:R-:W-:Y:S01]  /*ce10*/  @P0 IMAD.MOV R0, RZ, RZ, R17 ;  /* 0x000000ffff000224 */ /* 0x000fe200078e0211 */
[----:B-12---:R-:W-:Y:S01]  /*ce20*/  SEL R25, R21, R28, P0 ;  /* 0x0000001c15197207 */ /* 0x006fe20000000000 */
        /* <DEDUP_REMOVED lines=15> */
.L_x_456:
[----:B------:R-:W-:Y:S05]  /*cf20*/  BSYNC.RECONVERGENT B0 ;  /* 0x0000000000007941 */ /* 0x000fea0003800200 */
.L_x_455:
[----:B------:R-:W-:Y:S01]  /*cf30*/  VIADD R34, R24, 0x1 ;  /* 0x0000000118227836 */ /* 0x000fe20000000000 */
[----:B------:R-:W-:Y:S01]  /*cf40*/  BSSY.RECONVERGENT B0, `(.L_x_457) ;  /* 0x0000014000007945 */ /* 0x000fe20003800200 */
[----:B------:R-:W-:Y:S02]  /*cf50*/  @!P0 IMAD.MOV R34, RZ, RZ, R24 ;  /* 0x000000ffff228224 */ /* 0x000fe400078e0218 */
[----:B0-----:R-:W-:Y:S02]  /*cf60*/  VIADD R17, R0, 0x1 ;  /* 0x0000000100117836 */ /* 0x001fe40000000000 */
        /* <DEDUP_REMOVED lines=17> */
.L_x_458:
[----:B------:R-:W-:Y:S05]  /*d080*/  BSYNC.RECONVERGENT B0 ;  /* 0x0000000000007941 */ /* 0x000fea0003800200 */
.L_x_457:
[----:B------:R-:W-:Y:S01]  /*d090*/  VIADD R30, R34, 0x1 ;  /* 0x00000001221e7836 */ /* 0x000fe20000000000 */
[----:B------:R-:W-:Y:S01]  /*d0a0*/  BSSY.RECONVERGENT B0, `(.L_x_459) ;  /* 0x0000014000007945 */ /* 0x000fe20003800200 */
[----:B------:R-:W-:Y:S01]  /*d0b0*/  @!P0 IMAD.MOV R30, RZ, RZ, R34 ;  /* 0x000000ffff1e8224 */ /* 0x000fe200078e0222 */
[----:B-12---:R-:W-:Y:S01]  /*d0c0*/  SEL R35, R21, R28, P0 ;  /* 0x0000001c15237207 */ /* 0x006fe20000000000 */
[----:B------:R-:W-:Y:S02]  /*d0d0*/  VIADD R24, R17, 0x1 ;  /* 0x0000000111187836 */ /* 0x000fe40000000000 */
[----:B------:R-:W-:Y:S01]  /*d0e0*/  @P0 IMAD.MOV R24, RZ, RZ, R17 ;  /* 0x000000ffff180224 */ /* 0x000fe200078e0211 */
[C---:B------:R-:W-:Y:S02]  /*d0f0*/  ISETP.GE.AND P1, PT, R30.reuse, R29, PT ;  /* 0x0000001d1e00720c */ /* 0x040fe40003f26270 */
[----:B0-----:R-:W-:Y:S01]  /*d100*/  @P0 LEA R22, R30, R33, 0x2 ;  /* 0x000000211e160211 */ /* 0x001fe200078e10ff */
[----:B------:R-:W-:-:S04]  /*d110*/  @!P0 IMAD R17, R24, 0x4, R33 ;  /* 0x0000000418118824 */ /* 0x000fc800078e0221 */
        /* <DEDUP_REMOVED lines=12> */
.L_x_460:
[----:B------:R-:W-:Y:S05]  /*d1e0*/  BSYNC.RECONVERGENT B0 ;  /* 0x0000000000007941 */ /* 0x000fea0003800200 */
.L_x_459:
        /* <DEDUP_REMOVED lines=21> */
.L_x_462:
[----:B------:R-:W-:Y:S05]  /*d340*/  BSYNC.RECONVERGENT B0 ;  /* 0x0000000000007941 */ /* 0x000fea0003800200 */
.L_x_461:
[----:B------:R-:W-:Y:S01]  /*d350*/  VIADD R34, R36, 0x1 ;  /* 0x0000000124227836 */ /* 0x000fe20000000000 */
[----:B------:R-:W-:Y:S01]  /*d360*/  BSSY.RECONVERGENT B0, `(.L_x_463) ;  /* 0x0000014000007945 */ /* 0x000fe20003800200 */
[----:B------:R-:W-:Y:S02]  /*d370*/  @!P0 IMAD.MOV R34, RZ, RZ, R36 ;  /* 0x000000ffff228224 */ /* 0x000fe400078e0224 */
[----:B------:R-:W-:Y:S02]  /*d380*/  VIADD R30, R17, 0x1 ;  /* 0x00000001111e7836 */ /* 0x000fe40000000000 */
[----:B------:R-:W-:Y:S01]  /*d390*/  @P0 IMAD.MOV R30, RZ, RZ, R17 ;  /* 0x000000ffff1e0224 */ /* 0x000fe200078e0211 */
[C---:B------:R-:W-:Y:S01]  /*d3a0*/  ISETP.GE.AND P1, PT, R34.reuse, R29, PT ;  /* 0x0000001d2200720c */ /* 0x040fe20003f26270 */
[--C-:B0-----:R-:W-:Y:S01]  /*d3b0*/  @P0 IMAD R23, R34, 0x4, R33.reuse ;  /* 0x0000000422170824 */ /* 0x101fe200078e0221 */
        /* <DEDUP_REMOVED lines=14> */
.L_x_464:
[----:B------:R-:W-:Y:S05]  /*d4a0*/  BSYNC.RECONVERGENT B0 ;  /* 0x0000000000007941 */ /* 0x000fea0003800200 */
.L_x_463:
[----:B0-----:R-:W-:Y:S01]  /*d4b0*/  VIADD R23, R30, 0x1 ;  /* 0x000000011e177836 */ /* 0x001fe20000000000 */
[----:B-12---:R-:W-:Y:S01]  /*d4c0*/  SEL R22, R21, R28, P0 ;  /* 0x0000001c15167207 */ /* 0x006fe20000000000 */
[----:B------:R-:W-:Y:S01]  /*d4d0*/  @P0 IMAD.MOV R23, RZ, RZ, R30 ;  /* 0x000000ffff170224 */ /* 0x000fe200078e021e */
[----:B------:R-:W-:Y:S01]  /*d4e0*/  BSSY.RECONVERGENT B0, `(.L_x_465) ;  /* 0x0000013000007945 */ /* 0x000fe20003800200 */
[----:B------:R-:W-:Y:S02]  /*d4f0*/  VIADD R26, R34, 0x1 ;  /* 0x00000001221a7836 */ /* 0x000fe40000000000 */
[----:B------:R-:W-:Y:S01]  /*d500*/  @!P0 IMAD.MOV R26, RZ, RZ, R34 ;  /* 0x000000ffff1a8224 */ /* 0x000fe200078e0222 */
[----:B------:R-:W-:-:S03]  /*d510*/  @!P0 LEA R27, R23, R33, 0x2 ;  /* 0x00000021171b8211 */ /* 0x000fc600078e10ff */
[C---:B------:R-:W-:Y:S02]  /*d520*/  @P0 IMAD R34, R26.reuse, 0x4, R33 ;  /* 0x000000041a220824 */ /* 0x040fe400078e0221 */
        /* <DEDUP_REMOVED lines=14> */
.L_x_466:
[----:B------:R-:W-:Y:S05]  /*d610*/  BSYNC.RECONVERGENT B0 ;  /* 0x0000000000007941 */ /* 0x000fea0003800200 */
.L_x_465:
[C---:B------:R-:W-:Y:S01]  /*d620*/  ISETP.GE.U32.AND P0, PT, R31.reuse, 0x81, PT ;  /* 0x000000811f00780c */ /* 0x040fe20003f06070 */
[----:B------:R-:W-:-:S12]  /*d630*/  IMAD.SHL.U32 R31, R31, 0x2, RZ ;  /* 0x000000021f1f7824 */ /* 0x000fd800078e00ff */
[----:B------:R-:W-:Y:S05]  /*d640*/  @!P0 BRA `(.L_x_467) ;  /* 0xffffffe400188947 */ /* 0x000fea000383ffff */
[----:B------:R-:W0:Y:S01]  /*d650*/  LDCU.U8 UR4, c[0x0][0x380] ;  /* 0x00007000ff0477ac */ /* 0x000e220008000000 */
[C---:B------:R-:W-:Y:S02]  /*d660*/  VIADD R26, R3.reuse, 0x1a0 ;  /* 0x000001a0031a7836 */ /* 0x040fe40000000000 */
[C---:B-----5:R-:W-:Y:S02]  /*d670*/  VIADD R5, R3.reuse, 0x1c0 ;  /* 0x000001c003057836 */ /* 0x060fe40000000000 */
[C---:B------:R-:W-:Y:S02]  /*d680*/  VIADD R4, R3.reuse, 0x1e0 ;  /* 0x000001e003047836 */ /* 0x040fe40000000000 */
[C---:B------:R-:W-:Y:S02]  /*d690*/  VIADD R29, R3.reuse, 0x40 ;  /* 0x00000040031d7836 */ /* 0x040fe40000000000 */
[C---:B------:R-:W-:Y:S02]  /*d6a0*/  VIADD R31, R3.reuse, 0x60 ;  /* 0x00000060031f7836 */ /* 0x040fe40000000000 */
[----:B------:R-:W-:-:S02]  /*d6b0*/  VIADD R23, R3, 0x80 ;  /* 0x0000008003177836 */ /* 0x000fc40000000000 */
[----:B--2---:R-:W-:Y:S01]  /*d6c0*/  VIADD R21, R3, 0xa0 ;  /* 0x000000a003157836 */ /* 0x004fe20000000000 */
[----:B0-----:R-:W-:-:S04]  /*d6d0*/  UPRMT UR4, UR4, 0x8880, URZ ;  /* 0x0000888004047896 */ /* 0x001fc800080000ff */
[----:B------:R-:W-:Y:S01]  /*d6e0*/  UISETP.NE.AND UP0, UPT, UR4, URZ, UPT ;  /* 0x000000ff0400728c */ /* 0x000fe2000bf05270 */
[----:B------:R-:W-:Y:S08]  /*d6f0*/  BAR.SYNC.DEFER_BLOCKING 0x0 ;  /* 0x0000000000007b1d */ /* 0x000ff00000010000 */
[----:B------:R-:W-:Y:S05]  /*d700*/  BRA.U !UP0, `(.L_x_468) ;  /* 0x0000000508947547 */ /* 0x000fea000b800000 */
[----:B------:R-:W-:Y:S01]  /*d710*/  ISETP.NE.AND P0, PT, R20, RZ, PT ;  /* 0x000000ff1400720c */ /* 0x000fe20003f05270 */
[----:B------:R-:W-:Y:S01]  /*d720*/  STS [R19], R14 ;  /* 0x0000000e13007388 */ /* 0x000fe20000000800 */
[----:B------:R-:W0:Y:S03]  /*d730*/  LDCU.64 UR4, c[0x0][0x398] ;  /* 0x00007300ff0477ac */ /* 0x000e260008000a00 */
[----:B------:R-:W-:Y:S04]  /*d740*/  STS [R19+0x4], R15 ;  /* 0x0000040f13007388 */ /* 0x000fe80000000800 */
[----:B------:R1:W-:Y:S04]  /*d750*/  STS [R19+0x8], R12 ;  /* 0x0000080c13007388 */ /* 0x0003e80000000800 */
[----:B------:R-:W-:Y:S04]  /*d760*/  STS [R19+0xc], R13 ;  /* 0x00000c0d13007388 */ /* 0x000fe80000000800 */
[----:B------:R2:W-:Y:S04]  /*d770*/  STS [R19+0x10], R10 ;  /* 0x0000100a13007388 */ /* 0x0005e80000000800 */
        /* <DEDUP_REMOVED lines=30> */
[----:B------:R-:W-:Y:S01]  /*d960*/  @!P0 STS [R33+0x4400], R18 ;  /* 0x0044001221008388 */ /* 0x000fe20000000800 */
[----:B------:R-:W-:Y:S06]  /*d970*/  BAR.SYNC.DEFER_BLOCKING 0x0 ;  /* 0x0000000000007b1d */ /* 0x000fec0000010000 */
[----:B-1----:R-:W1:Y:S01]  /*d980*/  S2R R12, SR_TID.X ;  /* 0x00000000000c7919 */ /* 0x002e620000002100 */
[----:B--2---:R-:W3:Y:S01]  /*d990*/  S2R R10, SR_TID.X ;  /* 0x00000000000a7919 */ /* 0x004ee20000002100 */
[----:B------:R2:W4:Y:S01]  /*d9a0*/  LDS R8, [R33+0x4400] ;  /* 0x0044000021087984 */ /* 0x0005220000000800 */
[----:B-1----:R-:W-:-:S02]  /*d9b0*/  LOP3.LUT R14, R12, 0x1f, RZ, 0xc0, !PT ;  /* 0x0000001f0c0e7812 */ /* 0x002fc400078ec0ff */
[----:B------:R-:W-:Y:S02]  /*d9c0*/  LOP3.LUT R12, R12, 0x3e0, RZ, 0xc0, !PT ;  /* 0x000003e00c0c7812 */ /* 0x000fe400078ec0ff */
[----:B---3--:R-:W-:Y:S01]  /*d9d0*/  LOP3.LUT R16, R10, 0x1f, RZ, 0xc0, !PT ;  /* 0x0000001f0a107812 */ /* 0x008fe200078ec0ff */
[----:B------:R-:W-:Y:S01]  /*d9e0*/  IMAD.IADD R14, R2, 0x1, R14 ;  /* 0x00000001020e7824 */ /* 0x000fe200078e020e */
[----:B------:R-:W-:Y:S01]  /*d9f0*/  LOP3.LUT R2, R10, 0x1f, RZ, 0xc0, !PT ;  /* 0x0000001f0a027812 */ /* 0x000fe200078ec0ff */
[----:B------:R-:W-:Y:S01]  /*da00*/  IMAD R20, R12, 0x11, RZ ;  /* 0x000000110c147824 */ /* 0x000fe200078e02ff */
[C---:B------:R-:W-:Y:S02]  /*da10*/  LOP3.LUT R12, R10.reuse, 0x3e0, RZ, 0xc0, !PT ;  /* 0x000003e00a0c7812 */ /* 0x040fe400078ec0ff */
[----:B------:R-:W-:Y:S02]  /*da20*/  LOP3.LUT R10, R10, 0x3e0, RZ, 0xc0, !PT ;  /* 0x000003e00a0a7812 */ /* 0x000fe400078ec0ff */
[----:B------:R-:W-:Y:S01]  /*da30*/  IADD3 R14, P0, PT, R20, R14, RZ ;  /* 0x0000000e140e7210 */ /* 0x000fe20007f1e0ff */
[----:B------:R-:W-:-:S02]  /*da40*/  IMAD R12, R12, 0x11, R2 ;  /* 0x000000110c0c7824 */ /* 0x000fc400078e0202 */
[----:B------:R-:W-:Y:S02]  /*da50*/  IMAD R10, R10, 0x11, R16 ;  /* 0x000000110a0a7824 */ /* 0x000fe400078e0210 */
[----:B--2---:R-:W-:Y:S01]  /*da60*/  IMAD.X R33, RZ, RZ, RZ, P0 ;  /* 0x000000ffff217224 */ /* 0x004fe200000e06ff */
[C---:B0-----:R-:W-:Y:S02]  /*da70*/  LEA R2, P0, R14.reuse, UR4, 0x2 ;  /* 0x000000040e027c11 */ /* 0x041fe4000f8010ff */
[-C--:B----4-:R-:W-:Y:S02]  /*da80*/  ISETP.GE.AND P2, PT, R3, R8.reuse, PT ;  /* 0x000000080300720c */ /* 0x090fe40003f46270 */
[----:B------:R-:W-:Y:S02]  /*da90*/  LEA.HI.X R3, R14, UR5, R33, 0x2, P0 ;  /* 0x000000050e037c11 */ /* 0x000fe400080f1421 */
[-C--:B------:R-:W-:Y:S01]  /*daa0*/  ISETP.GE.AND P1, PT, R31, R8.reuse, PT ;  /* 0x000000081f00720c */ /* 0x080fe20003f26270 */
[----:B------:R-:W-:Y:S01]  /*dab0*/  VIADD R31, R10, 0xe0 ;  /* 0x000000e00a1f7836 */ /* 0x000fe20000000000 */
[-C--:B------:R-:W-:Y:S01]  /*dac0*/  ISETP.GE.AND P0, PT, R29, R8.reuse, PT ;  /* 0x000000081d00720c */ /* 0x080fe20003f06270 */
[----:B------:R-:W-:Y:S01]  /*dad0*/  VIADD R29, R12, 0x20 ;  /* 0x000000200c1d7836 */ /* 0x000fe20000000000 */
[-C--:B------:R-:W-:Y:S01]  /*dae0*/  ISETP.GE.AND P6, PT, R21, R8.reuse, PT ;  /* 0x000000081500720c */ /* 0x080fe20003fc6270 */
[----:B------:R-:W-:Y:S01]  /*daf0*/  VIADD R21, R10, 0x100 ;  /* 0x000001000a157836 */ /* 0x000fe20000000000 */
[----:B------:R-:W-:-:S02]  /*db00*/  ISETP.GE.AND P4, PT, R23, R8, PT ;  /* 0x000000081700720c */ /* 0x000fc40003f86270 */
[-C--:B------:R-:W-:Y:S01]  /*db10*/  ISETP.GE.AND P5, PT, R29, R8.reuse, PT ;  /* 0x000000081d00720c */ /* 0x080fe20003fa6270 */
[----:B------:R0:W-:Y:S01]  /*db20*/  @!P2 STG.E desc[UR8][R2.64], R41 ;  /* 0x000000290200a986 */ /* 0x0001e2000c101908 */
[-C--:B------:R-:W-:Y:S01]  /*db30*/  ISETP.GE.AND P2, PT, R21, R8.reuse, PT ;  /* 0x000000081500720c */ /* 0x080fe20003f46270 */
[C---:B------:R-:W-:Y:S01]  /*db40*/  VIADD R29, R10.reuse, 0xc0 ;  /* 0x000000c00a1d7836 */ /* 0x040fe20000000000 */
[C---:B------:R-:W-:Y:S01]  /*db50*/  IADD3 R23, PT, PT, R10.reuse, 0x120, RZ ;  /* 0x000001200a177810 */ /* 0x040fe20007ffe0ff */
[----:B------:R0:W-:Y:S01]  /*db60*/  @!P1 STG.E desc[UR8][R2.64+0x180], R45 ;  /* 0x0001802d02009986 */ /* 0x0001e2000c101908 */
[-C--:B------:R-:W-:Y:S01]  /*db70*/  ISETP.GE.AND P3, PT, R31, R8.reuse, PT ;  /* 0x000000081f00720c */ /* 0x080fe20003f66270 */
[C---:B------:R-:W-:Y:S01]  /*db80*/  VIADD R21, R10.reuse, 0x140 ;  /* 0x000001400a157836 */ /* 0x040fe20000000000 */
[-C--:B------:R-:W-:Y:S01]  /*db90*/  ISETP.GE.AND P1, PT, R29, R8.reuse, PT ;  /* 0x000000081d00720c */ /* 0x080fe20003f26270 */
        /* <DEDUP_REMOVED lines=28> */
.L_x_468:
[----:B------:R-:W-:Y:S01]  /*dd60*/  ISETP.NE.AND P0, PT, R20, RZ, PT ;  /* 0x000000ff1400720c */ /* 0x000fe20003f05270 */
[----:B------:R-:W-:Y:S04]  /*dd70*/  STS [R19], R14 ;  /* 0x0000000e13007388 */ /* 0x000fe80000000800 */
        /* <DEDUP_REMOVED lines=15> */
[----:B------:R1:W-:Y:S01]  /*de70*/  STS [R19+0x40], R30 ;  /* 0x0000401e13007388 */ /* 0x0003e20000000800 */
        /* <DEDUP_REMOVED lines=20> */
[----:B0-----:R-:W1:Y:S01]  /*dfc0*/  S2R R17, SR_TID.X ;  /* 0x0000000000117919 */ /* 0x001e620000002100 */
[----:B------:R-:W0:Y:S01]  /*dfd0*/  LDS R24, [R33+0x4400] ;  /* 0x0044000021187984 */ /* 0x000e220000000800 */
[----:B-1----:R-:W-:-:S02]  /*dfe0*/  LOP3.LUT R19, R17, 0x1f, RZ, 0xc0, !PT ;  /* 0x0000001f11137812 */ /* 0x002fc400078ec0ff */
[----:B------:R-:W-:-:S05]  /*dff0*/  LOP3.LUT R20, R17, 0x3e0, RZ, 0xc0, !PT ;  /* 0x000003e011147812 */ /* 0x000fca00078ec0ff */
[----:B------:R-:W-:Y:S02]  /*e000*/  IMAD R19, R20, 0x11, R19 ;  /* 0x0000001114137824 */ /* 0x000fe400078e0213 */
[----:B------:R-:W1:Y:S02]  /*e010*/  S2R R20, SR_TID.X ;  /* 0x0000000000147919 */ /* 0x000e640000002100 */
[----:B------:R-:W-:Y:S01]  /*e020*/  VIADD R19, R19, 0x20 ;  /* 0x0000002013137836 */ /* 0x000fe20000000000 */
[----:B0-----:R-:W-:-:S04]  /*e030*/  ISETP.GE.AND P1, PT, R3, R24, PT ;  /* 0x000000180300720c */ /* 0x001fc80003f26270 */
[-C--:B------:R-:W-:Y:S02]  /*e040*/  ISETP.GE.AND P0, PT, R19, R24.reuse, PT ;  /* 0x000000181300720c */ /* 0x080fe40003f06270 */
[-C--:B------:R-:W-:Y:S02]  /*e050*/  ISETP.GE.AND P2, PT, R29, R24.reuse, PT ;  /* 0x000000181d00720c */ /* 0x080fe40003f46270 */
[----:B------:R-:W-:-:S05]  /*e060*/  ISETP.GE.AND P5, PT, R21, R24, PT ;  /* 0x000000181500720c */ /* 0x000fca0003fa6270 */
[----:B------:R-:W0:Y:S01]  /*e070*/  @!P1 LDC.64 R16, c[0x0][0x3b0] ;  /* 0x0000ec00ff109b82 */ /* 0x000e220000000a00 */
[----:B------:R-:W-:Y:S02]  /*e080*/  @!P1 IADD3 R22, P4, PT, R2, R3, RZ ;  /* 0x0000000302169210 */ /* 0x000fe40007f9e0ff */
[C---:B-1----:R-:W-:Y:S02]  /*e090*/  LOP3.LUT R29, R20.reuse, 0x1f, RZ, 0xc0, !PT ;  /* 0x0000001f141d7812 */ /* 0x042fe400078ec0ff */
[----:B------:R-:W-:-:S03]  /*e0a0*/  LOP3.LUT R20, R20, 0x3e0, RZ, 0xc0, !PT ;  /* 0x000003e014147812 */ /* 0x000fc600078ec0ff */
[----:B------:R-:W1:Y:S02]  /*e0b0*/  @!P0 LDC.64 R18, c[0x0][0x3b0] ;  /* 0x0000ec00ff128b82 */ /* 0x000e640000000a00 */
[----:B------:R-:W-:-:S04]  /*e0c0*/  IMAD R29, R20, 0x11, R29 ;  /* 0x00000011141d7824 */ /* 0x000fc800078e021d */
[----:B------:R-:W-:Y:S01]  /*e0d0*/  VIADD R33, R29, 0xc0 ;  /* 0x000000c01d217836 */ /* 0x000fe20000000000 */
[----:B0-----:R-:W-:Y:S01]  /*e0e0*/  @!P1 LEA R36, P3, R22, R16, 0x2 ;  /* 0x0000001016249211 */ /* 0x001fe200078610ff */
[----:B------:R-:W-:-:S05]  /*e0f0*/  @!P1 IMAD.X R16, RZ, RZ, RZ, P4 ;  /* 0x000000ffff109224 */ /* 0x000fca00020e06ff */
[----:B------:R-:W-:Y:S02]  /*e100*/  @!P1 LEA.HI.X R37, R22, R17, R16, 0x2, P3 ;  /* 0x0000001116259211 */ /* 0x000fe400018f1410 */
[CC--:B------:R-:W-:Y:S02]  /*e110*/  @!P0 IADD3 R16, P4, PT, R2.reuse, R3.reuse, RZ ;  /* 0x0000000302108210 */ /* 0x0c0fe40007f9e0ff */
[----:B------:R-:W-:Y:S01]  /*e120*/  ISETP.GE.AND P3, PT, R31, R24, PT ;  /* 0x000000181f00720c */ /* 0x000fe20003f66270 */
[----:B------:R0:W-:Y:S01]  /*e130*/  @!P1 STG.E desc[UR8][R36.64], R34 ;  /* 0x0000002224009986 */ /* 0x0001e2000c101908 */
[----:B------:R-:W-:Y:S01]  /*e140*/  @!P2 IADD3 R22, P1, PT, R2, R3, RZ ;  /* 0x000000030216a210 */ /* 0x000fe20007f3e0ff */
[----:B------:R-:W-:Y:S01]  /*e150*/  @!P0 IMAD.X R17, RZ, RZ, RZ, P4 ;  /* 0x000000ffff118224 */ /* 0x000fe200020e06ff */
[----:B-1----:R-:W-:-:S04]  /*e160*/  @!P0 LEA R30, P4, R16, R18, 0x2 ;  /* 0x00000012101e8211 */ /* 0x002fc800078810ff */
[----:B------:R-:W-:Y:S02]  /*e170*/  @!P0 LEA.HI.X R31, R16, R19, R17, 0x2, P4 ;  /* 0x00000013101f8211 */ /* 0x000fe400020f1411 */
[----:B------:R-:W1:Y:S01]  /*e180*/  @!P2 LDC.64 R18, c[0x0][0x3b0] ;  /* 0x0000ec00ff12ab82 */ /* 0x000e620000000a00 */
[-C--:B------:R-:W-:Y:S01]  /*e190*/  ISETP.GE.AND P4, PT, R23, R24.reuse, PT ;  /* 0x000000181700720c */ /* 0x080fe20003f86270 */
[----:B------:R-:W-:Y:S01]  /*e1a0*/  @!P2 IMAD.X R23, RZ, RZ, RZ, P1 ;  /* 0x000000ffff17a224 */ /* 0x000fe200008e06ff */
[----:B------:R2:W-:Y:S01]  /*e1b0*/  @!P0 STG.E desc[UR8][R30.64+0x80], R32 ;  /* 0x000080201e008986 */ /* 0x0005e2000c101908 */
[----:B------:R-:W-:-:S04]  /*e1c0*/  ISETP.GE.AND P0, PT, R33, R24, PT ;  /* 0x000000182100720c */ /* 0x000fc80003f06270 */
[----:B------:R-:W0:Y:S08]  /*e1d0*/  @!P3 LDC.64 R16, c[0x0][0x3b0] ;  /* 0x0000ec00ff10bb82 */ /* 0x000e300000000a00 */
[----:B------:R-:W3:Y:S01]  /*e1e0*/  @!P4 LDC.64 R20, c[0x0][0x3b0] ;  /* 0x0000ec00ff14cb82 */ /* 0x000ee20000000a00 */
[----:B-1----:R-:W-:Y:S02]  /*e1f0*/  @!P2 LEA R38, P6, R22, R18, 0x2 ;  /* 0x000000121626a211 */ /* 0x002fe400078c10ff */
[----:B------:R-:W-:-:S02]  /*e200*/  @!P3 IADD3 R18, P1, PT, R2, R3, RZ ;  /* 0x000000030212b210 */ /* 0x000fc40007f3e0ff */
[----:B------:R-:W-:Y:S01]  /*e210*/  @!P2 LEA.HI.X R39, R22, R19, R23, 0x2, P6 ;  /* 0x000000131627a211 */ /* 0x000fe200030f1417 */
[----:B------:R-:W-:Y:S02]  /*e220*/  VIADD R19, R29, 0xe0 ;  /* 0x000000e01d137836 */ /* 0x000fe40000000000 */
[----:B------:R-:W1:Y:S01]  /*e230*/  @!P5 LDC.64 R22, c[0x0][0x3b0] ;  /* 0x0000ec00ff16db82 */ /* 0x000e620000000a00 */
[C---:B0-----:R-:W-:Y:S01]  /*e240*/  @!P3 LEA R34, P6, R18.reuse, R16, 0x2 ;  /* 0x000000101222b211 */ /* 0x041fe200078c10ff */
[----:B------:R-:W-:Y:S01]  /*e250*/  @!P3 IMAD.X R16, RZ, RZ, RZ, P1 ;  /* 0x000000ffff10b224 */ /* 0x000fe200008e06ff */
[----:B------:R-:W-:Y:S01]  /*e260*/  ISETP.GE.AND P1, PT, R19, R24, PT ;  /* 0x000000181300720c */ /* 0x000fe20003f26270 */
[----:B------:R-:W-:Y:S03]  /*e270*/  @!P2 STG.E desc[UR8][R38.64+0x100], R28 ;  /* 0x0001001c2600a986 */ /* 0x000fe6000c101908 */
[----:B------:R-:W-:Y:S01]  /*e280*/  @!P3 LEA.HI.X R35, R18, R17, R16, 0x2, P6 ;  /* 0x000000111223b211 */ /* 0x000fe200030f1410 */
[----:B------:R-:W-:Y:S01]  /*e290*/  VIADD R17, R29, 0x100 ;  /* 0x000001001d117836 */ /* 0x000fe20000000000 */
[----:B--2---:R-:W-:-:S03]  /*e2a0*/  @!P4 IADD3 R30, P6, PT, R2, R3, RZ ;  /* 0x00000003021ec210 */ /* 0x004fc60007fde0ff */
[----:B------:R0:W-:Y:S01]  /*e2b0*/  @!P3 STG.E desc[UR8][R34.64+0x180], R27 ;  /* 0x0001801b2200b986 */ /* 0x0001e2000c101908 */
[----:B---3--:R-:W-:Y:S01]  /*e2c0*/  @!P4 LEA R32, P3, R30, R20, 0x2 ;  /* 0x000000141e20c211 */ /* 0x008fe200078610ff */
[----:B------:R-:W-:Y:S01]  /*e2d0*/  @!P4 IMAD.X R31, RZ, RZ, RZ, P6 ;  /* 0x000000ffff1fc224 */ /* 0x000fe200030e06ff */
[----:B------:R-:W-:Y:S01]  /*e2e0*/  ISETP.GE.AND P2, PT, R17, R24, PT ;  /* 0x000000181100720c */ /* 0x000fe20003f46270 */
[----:B------:R-:W2:Y:S01]  /*e2f0*/  @!P1 LDC.64 R18, c[0x0][0x3b0] ;  /* 0x0000ec00ff129b82 */ /* 0x000ea20000000a00 */
[----:B------:R-:W-:Y:S02]  /*e300*/  @!P5 IADD3 R20, P6, PT, R2, R3, RZ ;  /* 0x000000030214d210 */ /* 0x000fe40007fde0ff */
[----:B------:R-:W-:Y:S01]  /*e310*/  @!P4 LEA.HI.X R33, R30, R21, R31, 0x2, P3 ;  /* 0x000000151e21c211 */ /* 0x000fe200018f141f */
[----:B------:R-:W-:Y:S02]  /*e320*/  VIADD R31, R29, 0x120 ;  /* 0x000001201d1f7836 */ /* 0x000fe40000000000 */
[----:B------:R-:W-:Y:S01]  /*e330*/  @!P5 IMAD.X R21, RZ, RZ, RZ, P6 ;  /* 0x000000ffff15d224 */ /* 0x000fe200030e06ff */
[C---:B-1----:R-:W-:Y:S01]  /*e340*/  @!P5 LEA R30, P6, R20.reuse, R22, 0x2 ;  /* 0x00000016141ed211 */ /* 0x042fe200078c10ff */
[----:B------:R-:W1:Y:S01]  /*e350*/  @!P0 LDC.64 R16, c[0x0][0x3b0] ;  /* 0x0000ec00ff108b82 */ /* 0x000e620000000a00 */
[----:B------:R-:W-:Y:S01]  /*e360*/  ISETP.GE.AND P3, PT, R31, R24, PT ;  /* 0x000000181f00720c */ /* 0x000fe20003f66270 */
[----:B------:R3:W-:Y:S01]  /*e370*/  @!P4 STG.E desc[UR8][R32.64+0x200], R26 ;  /* 0x0002001a2000c986 */ /* 0x0007e2000c101908 */
[----:B------:R-:W-:-:S02]  /*e380*/  @!P5 LEA.HI.X R31, R20, R23, R21, 0x2, P6 ;  /* 0x00000017141fd211 */ /* 0x000fc400030f1415 */
[CC--:B0-----:R-:W-:Y:S02]  /*e390*/  @!P0 IADD3 R27, P4, PT, R2.reuse, R3.reuse, RZ ;  /* 0x00000003021b8210 */ /* 0x0c1fe40007f9e0ff */
[----:B------:R-:W-:Y:S01]  /*e3a0*/  IADD3 R35, PT, PT, R29, 0x140, RZ ;  /* 0x000001401d237810 */ /* 0x000fe20007ffe0ff */
[----:B------:R-:W0:Y:S01]  /*e3b0*/  @!P2 LDC.64 R20, c[0x0][0x3b0] ;  /* 0x0000ec00ff14ab82 */ /* 0x000e220000000a00 */
[----:B------:R4:W-:Y:S01]  /*e3c0*/  @!P5 STG.E desc[UR8][R30.64+0x280], R25 ;  /* 0x000280191e00d986 */ /* 0x0009e2000c101908 */
[----:B------:R-:W-:Y:S01]  /*e3d0*/  @!P0 IMAD.X R28, RZ, RZ, RZ, P4 ;  /* 0x000000ffff1c8224 */ /* 0x000fe200020e06ff */
[----:B------:R-:W-:Y:S02]  /*e3e0*/  @!P1 IADD3 R34, P6, PT, R2, R3, RZ ;  /* 0x0000000302229210 */ /* 0x000fe40007fde0ff */
[----:B------:R-:W-:-:S03]  /*e3f0*/  ISETP.GE.AND P5, PT, R35, R24, PT ;  /* 0x000000182300720c */ /* 0x000fc60003fa6270 */
[----:B------:R-:W5:Y:S01]  /*e400*/  @!P3 LDC.64 R22, c[0x0][0x3b0] ;  /* 0x0000ec00ff16bb82 */ /* 0x000f620000000a00 */
[----:B---3--:R-:W-:Y:S01]  /*e410*/  @!P1 IMAD.X R26, RZ, RZ, RZ, P6 ;  /* 0x000000ffff1a9224 */ /* 0x008fe200030e06ff */
[----:B----4-:R-:W-:Y:S01]  /*e420*/  @!P3 IADD3 R30, P6, PT, R2, R3, RZ ;  /* 0x00000003021eb210 */ /* 0x010fe20007fde0ff */
[----:B------:R-:W-:Y:S01]  /*e430*/  VIADD R31, R29, 0x180 ;  /* 0x000001801d1f7836 */ /* 0x000fe20000000000 */
[----:B-1----:R-:W-:-:S04]  /*e440*/  @!P0 LEA R16, P4, R27, R16, 0x2 ;  /* 0x000000101b108211 */ /* 0x002fc800078810ff */
[----:B------:R-:W-:Y:S01]  /*e450*/  @!P0 LEA.HI.X R17, R27, R17, R28, 0x2, P4 ;  /* 0x000000111b118211 */ /* 0x000fe200020f141c */
[----:B------:R-:W-:Y:S01]  /*e460*/  VIADD R27, R29, 0x160 ;  /* 0x000001601d1b7836 */ /* 0x000fe20000000000 */
[----:B--2---:R-:W-:-:S03]  /*e470*/  @!P1 LEA R18, P4, R34, R18, 0x2 ;  /* 0x0000001222129211 */ /* 0x004fc600078810ff */
[----:B------:R1:W-:Y:S01]  /*e480*/  @!P0 STG.E desc[UR8][R16.64+0x300], R6 ;  /* 0x0003000610008986 */ /* 0x0003e2000c101908 */
[----:B------:R-:W-:Y:S02]  /*e490*/  @!P1 LEA.HI.X R19, R34, R19, R26, 0x2, P4 ;  /* 0x0000001322139211 */ /* 0x000fe400020f141a */
[-C--:B------:R-:W-:Y:S02]  /*e4a0*/  ISETP.GE.AND P4, PT, R27, R24.reuse, PT ;  /* 0x000000181b00720c */ /* 0x080fe40003f86270 */
[----:B------:R-:W2:Y:S01]  /*e4b0*/  @!P5 LDC.64 R26, c[0x0][0x3b0] ;  /* 0x0000ec00ff1adb82 */ /* 0x000ea20000000a00 */
[----:B------:R-:W-:Y:S01]  /*e4c0*/  @!P2 IADD3 R25, P0, PT, R2, R3, RZ ;  /* 0x000000030219a210 */ /* 0x000fe20007f1e0ff */
[----:B------:R3:W-:Y:S01]  /*e4d0*/  @!P1 STG.E desc[UR8][R18.64+0x380], R7 ;  /* 0x0003800712009986 */ /* 0x0007e2000c101908 */
[----:B------:R-:W-:Y:S01]  /*e4e0*/  ISETP.GE.AND P1, PT, R31, R24, PT ;  /* 0x000000181f00720c */ /* 0x000fe20003f26270 */
[----:B------:R-:W-:Y:S02]  /*e4f0*/  VIADD R31, R29, 0x1a0 ;  /* 0x000001a01d1f7836 */ /* 0x000fe40000000000 */
[----:B------:R-:W-:Y:S01]  /*e500*/  @!P2 IMAD.X R28, RZ, RZ, RZ, P0 ;  /* 0x000000ffff1ca224 */ /* 0x000fe200000e06ff */
[----:B0-----:R-:W-:Y:S01]  /*e510*/  @!P2 LEA R20, P0, R25, R20, 0x2 ;  /* 0x000000141914a211 */ /* 0x001fe200078010ff */
[----:B-1----:R-:W-:Y:S01]  /*e520*/  @!P3 IMAD.X R16, RZ, RZ, RZ, P6 ;  /* 0x000000ffff10b224 */ /* 0x002fe200030e06ff */
[----:B-----5:R-:W-:Y:S01]  /*e530*/  @!P3 LEA R22, P6, R30, R22, 0x2 ;  /* 0x000000161e16b211 */ /* 0x020fe200078c10ff */
[----:B------:R-:W-:Y:S01]  /*e540*/  VIADD R29, R29, 0x200 ;  /* 0x000002001d1d7836 */ /* 0x000fe20000000000 */
[----:B------:R-:W-:-:S02]  /*e550*/  @!P2 LEA.HI.X R21, R25, R21, R28, 0x2, P0 ;  /* 0x000000151915a211 */ /* 0x000fc400000f141c */
[----:B------:R-:W-:Y:S01]  /*e560*/  @!P3 LEA.HI.X R23, R30, R23, R16, 0x2, P6 ;  /* 0x000000171e17b211 */ /* 0x000fe200030f1410 */
[----:B---3--:R-:W0:Y:S01]  /*e570*/  @!P4 LDC.64 R6, c[0x0][0x3b0] ;  /* 0x0000ec00ff06cb82 */ /* 0x008e220000000a00 */
[-C--:B------:R-:W-:Y:S01]  /*e580*/  ISETP.GE.AND P0, PT, R31, R24.reuse, PT ;  /* 0x000000181f00720c */ /* 0x080fe20003f06270 */
[----:B------:R1:W-:Y:S01]  /*e590*/  @!P2 STG.E desc[UR8][R20.64+0x400], R8 ;  /* 0x000400081400a986 */ /* 0x0003e2000c101908 */
[-C--:B------:R-:W-:Y:S02]  /*e5a0*/  ISETP.GE.AND P6, PT, R5, R24.reuse, PT ;  /* 0x000000180500720c */ /* 0x080fe40003fc6270 */
[----:B------:R-:W-:Y:S01]  /*e5b0*/  ISETP.GE.AND P2, PT, R4, R24, PT ;  /* 0x000000180400720c */ /* 0x000fe20003f46270 */
[----:B------:R3:W-:Y:S01]  /*e5c0*/  @!P3 STG.E desc[UR8][R22.64+0x480], R9 ;  /* 0x000480091600b986 */ /* 0x0007e2000c101908 */
[----:B------:R-:W-:Y:S01]  /*e5d0*/  @!P5 IADD3 R18, P3, PT, R2, R3, RZ ;  /* 0x000000030212d210 */ /* 0x000fe20007f7e0ff */
[----:B------:R-:W4:Y:S04]  /*e5e0*/  @!P1 LDC.64 R4, c[0x0][0x3b0] ;  /* 0x0000ec00ff049b82 */ /* 0x000f280000000a00 */
[----:B------:R-:W-:Y:S01]  /*e5f0*/  @!P5 IMAD.X R19, RZ, RZ, RZ, P3 ;  /* 0x000000ffff13d224 */ /* 0x000fe200018e06ff */
[----:B--2---:R-:W-:-:S03]  /*e600*/  @!P5 LEA R26, P3, R18, R26, 0x2 ;  /* 0x0000001a121ad211 */ /* 0x004fc600078610ff */
[----:B------:R-:W2:Y:S01]  /*e610*/  @!P0 LDC.64 R16, c[0x0][0x3b0] ;  /* 0x0000ec00ff108b82 */ /* 0x000ea20000000a00 */
[----:B------:R-:W-:Y:S02]  /*e620*/  @!P5 LEA.HI.X R27, R18, R27, R19, 0x2, P3 ;  /* 0x0000001b121bd211 */ /* 0x000fe400018f1413 */
[----:B------:R-:W-:-:S03]  /*e630*/  @!P4 IADD3 R25, P3, PT, R2, R3, RZ ;  /* 0x000000030219c210 */ /* 0x000fc60007f7e0ff */
[----:B------:R5:W-:Y:S02]  /*e640*/  @!P5 STG.E desc[UR8][R26.64+0x500], R10 ;  /* 0x0005000a1a00d986 */ /* 0x000be4000c101908 */
[----:B------:R-:W2:Y:S01]  /*e650*/  @!P6 LDC.64 R18, c[0x0][0x3b0] ;  /* 0x0000ec00ff12eb82 */ /* 0x000ea20000000a00 */
[----:B-1----:R-:W-:Y:S01]  /*e660*/  @!P4 IMAD.X R8, RZ, RZ, RZ, P3 ;  /* 0x000000ffff08c224 */ /* 0x002fe200018e06ff */
[----:B0-----:R-:W-:-:S04]  /*e670*/  @!P4 LEA R6, P3, R25, R6, 0x2 ;  /* 0x000000061906c211 */ /* 0x001fc800078610ff */
[----:B------:R-:W-:Y:S02]  /*e680*/  @!P4 LEA.HI.X R7, R25, R7, R8, 0x2, P3 ;  /* 0x000000071907c211 */ /* 0x000fe400018f1408 */
[CC--:B------:R-:W-:Y:S01]  /*e690*/  @!P1 IADD3 R8, P5, PT, R2.reuse, R3.reuse, RZ ;  /* 0x0000000302089210 */ /* 0x0c0fe20007fbe0ff */
[----:B------:R-:W0:Y:S01]  /*e6a0*/  @!P2 LDC.64 R20, c[0x0][0x3b0] ;  /* 0x0000ec00ff14ab82 */ /* 0x000e220000000a00 */
[-C--:B---3--:R-:W-:Y:S01]  /*e6b0*/  @!P0 IADD3 R22, P3, PT, R2, R3.reuse, RZ ;  /* 0x0000000302168210 */ /* 0x088fe20007f7e0ff */
[----:B------:R1:W-:Y:S01]  /*e6c0*/  @!P4 STG.E desc[UR8][R6.64+0x580], R11 ;  /* 0x0005800b0600c986 */ /* 0x0003e2000c101908 */
[----:B----4-:R-:W-:Y:S01]  /*e6d0*/  @!P1 LEA R4, P4, R8, R4, 0x2 ;  /* 0x0000000408049211 */ /* 0x010fe200078810ff */
[----:B------:R-:W-:Y:S01]  /*e6e0*/  @!P1 IMAD.X R9, RZ, RZ, RZ, P5 ;  /* 0x000000ffff099224 */ /* 0x000fe200028e06ff */
[----:B-----5:R-:W-:Y:S01]  /*e6f0*/  @!P2 IADD3 R10, P5, PT, R2, R3, RZ ;  /* 0x00000003020aa210 */ /* 0x020fe20007fbe0ff */
[----:B------:R-:W-:Y:S01]  /*e700*/  @!P0 IMAD.X R23, RZ, RZ, RZ, P3 ;  /* 0x000000ffff178224 */ /* 0x000fe200018e06ff */
[----:B--2---:R-:W-:-:S02]  /*e710*/  @!P0 LEA R16, P3, R22, R16, 0x2 ;  /* 0x0000001016108211 */ /* 0x004fc400078610ff */
[----:B------:R-:W-:Y:S02]  /*e720*/  @!P1 LEA.HI.X R5, R8, R5, R9, 0x2, P4 ;  /* 0x0000000508059211 */ /* 0x000fe400020f1409 */
[----:B------:R-:W-:Y:S02]  /*e730*/  @!P6 IADD3 R8, P4, PT, R2, R3, RZ ;  /* 0x000000030208e210 */ /* 0x000fe40007f9e0ff */
[----:B------:R-:W-:Y:S01]  /*e740*/  @!P0 LEA.HI.X R17, R22, R17, R23, 0x2, P3 ;  /* 0x0000001116118211 */ /* 0x000fe200018f1417 */
[----:B-1----:R-:W-:Y:S01]  /*e750*/  @!P2 IMAD.X R6, RZ, RZ, RZ, P5 ;  /* 0x000000ffff06a224 */ /* 0x002fe200028e06ff */
[C---:B------:R-:W-:Y:S01]  /*e760*/  @!P6 LEA R18, P3, R8.reuse, R18, 0x2 ;  /* 0x000000120812e211 */ /* 0x040fe200078610ff */
[----:B------:R-:W-:Y:S01]  /*e770*/  @!P6 IMAD.X R9, RZ, RZ, RZ, P4 ;  /* 0x000000ffff09e224 */ /* 0x000fe200020e06ff */
[----:B------:R1:W-:Y:S04]  /*e780*/  @!P1 STG.E desc[UR8][R4.64+0x600], R12 ;  /* 0x0006000c04009986 */ /* 0x0003e8000c101908 */
[----:B------:R-:W-:Y:S01]  /*e790*/  @!P6 LEA.HI.X R19, R8, R19, R9, 0x2, P3 ;  /* 0x000000130813e211 */ /* 0x000fe200018f1409 */
[----:B------:R1:W-:Y:S01]  /*e7a0*/  @!P0 STG.E desc[UR8][R16.64+0x680], R13 ;  /* 0x0006800d10008986 */ /* 0x0003e2000c101908 */
[----:B------:R-:W-:-:S02]  /*e7b0*/  ISETP.GE.AND P3, PT, R29, R24, PT ;  /* 0x000000181d00720c */ /* 0x000fc40003f66270 */
[C---:B0-----:R-:W-:Y:S01]  /*e7c0*/  @!P2 LEA R20, P4, R10.reuse, R20, 0x2 ;  /* 0x000000140a14a211 */ /* 0x041fe200078810ff */
[----:B------:R1:W-:Y:S03]  /*e7d0*/  @!P6 STG.E desc[UR8][R18.64+0x700], R14 ;  /* 0x0007000e1200e986 */ /* 0x0003e6000c101908 */
[----:B------:R-:W-:-:S05]  /*e7e0*/  @!P2 LEA.HI.X R21, R10, R21, R6, 0x2, P4 ;  /* 0x000000150a15a211 */ /* 0x000fca00020f1406 */
[----:B------:R1:W-:Y:S02]  /*e7f0*/  @!P2 STG.E desc[UR8][R20.64+0x780], R15 ;  /* 0x0007800f1400a986 */ /* 0x0003e4000c101908 */
[----:B------:R-:W-:Y:S05]  /*e800*/  @P3 EXIT ;  /* 0x000000000000394d */ /* 0x000fea0003800000 */
[----:B------:R-:W0:Y:S01]  /*e810*/  LDCU.64 UR4, c[0x0][0x3b0] ;  /* 0x00007600ff0477ac */ /* 0x000e220008000a00 */
[----:B------:R-:W-:-:S05]  /*e820*/  IADD3 R3, P0, PT, R2, R3, RZ ;  /* 0x0000000302037210 */ /* 0x000fca0007f1e0ff */
[----:B-1----:R-:W-:Y:S01]  /*e830*/  IMAD.X R4, RZ, RZ, RZ, P0 ;  /* 0x000000ffff047224 */ /* 0x002fe200000e06ff */
[----:B0-----:R-:W-:-:S04]  /*e840*/  LEA R2, P0, R3, UR4, 0x2 ;  /* 0x0000000403027c11 */ /* 0x001fc8000f8010ff */
[----:B------:R-:W-:-:S05]  /*e850*/  LEA.HI.X R3, R3, UR5, R4, 0x2, P0 ;  /* 0x0000000503037c11 */ /* 0x000fca00080f1404 */
[----:B------:R-:W-:Y:S01]  /*e860*/  STG.E desc[UR8][R2.64+0x800], R0 ;  /* 0x0008000002007986 */ /* 0x000fe2000c101908 */
[----:B------:R-:W-:Y:S05]  /*e870*/  EXIT ;  /* 0x000000000000794d */ /* 0x000fea0003800000 */
.L_x_469:
        /* <DEDUP_REMOVED lines=16> */
.L_x_1360:


//--------------------- .text._ZN3cub18CUB_300001_SM_10006detail10merge_sort26DeviceMergeSortMergeKernelINS2_10policy_hubIN6thrust24THRUST_300001_SM_1000_NS10device_ptrIiEEE9Policy600ES8_PNS0_8NullTypeES8_SC_m4cmpfiSB_EEvbT2_T3_T4_PT6_PT7_T5_PSG_SG_NS1_7vsmem_tE --------------------------
	.section	.text._ZN3cub18CUB_300001_SM_10006detail10merge_sort26DeviceMergeSortMergeKernelINS2_10policy_hubIN6thrust24THRUST_300001_SM_1000_NS10device_ptrIiEEE9Policy600ES8_PNS0_8NullTypeES8_SC_m4cmpfiSB_EEvbT2_T3_T4_PT6_PT7_T5_PSG_SG_NS1_7vsmem_tE,"ax",@progbits
	.align	128
        .global         _ZN3cub18CUB_300001_SM_10006detail10merge_sort26DeviceMergeSortMergeKernelINS2_10policy_hubIN6thrust24THRUST_300001_SM_1000_NS10device_ptrIiEEE9Policy600ES8_PNS0_8NullTypeES8_SC_m4cmpfiSB_EEvbT2_T3_T4_PT6_PT7_T5_PSG_SG_NS1_7vsmem_tE
        .type           _ZN3cub18CUB_300001_SM_10006detail10merge_sort26DeviceMergeSortMergeKernelINS2_10policy_hubIN6thrust24THRUST_300001_SM_1000_NS10device_ptrIiEEE9Policy600ES8_PNS0_8NullTypeES8_SC_m4cmpfiSB_EEvbT2_T3_T4_PT6_PT7_T5_PSG_SG_NS1_7vsmem_tE,@function
        .size           _ZN3cub18CUB_300001_SM_10006detail10merge_sort26DeviceMergeSortMergeKernelINS2_10policy_hubIN6thrust24THRUST_300001_SM_1000_NS10device_ptrIiEEE9Policy600ES8_PNS0_8NullTypeES8_SC_m4cmpfiSB_EEvbT2_T3_T4_PT6_PT7_T5_PSG_SG_NS1_7vsmem_tE,(.L_x_1361 - _ZN3cub18CUB_300001_SM_10006detail10merge_sort26DeviceMergeSortMergeKernelINS2_10policy_hubIN6thrust24THRUST_300001_SM_1000_NS10device_ptrIiEEE9Policy600ES8_PNS0_8NullTypeES8_SC_m4cmpfiSB_EEvbT2_T3_T4_PT6_PT7_T5_PSG_SG_NS1_7vsmem_tE)
        .other          _ZN3cub18CUB_300001_SM_10006detail10merge_sort26DeviceMergeSortMergeKernelINS2_10policy_hubIN6thrust24THRUST_300001_SM_1000_NS10device_ptrIiEEE9Policy600ES8_PNS0_8NullTypeES8_SC_m4cmpfiSB_EEvbT2_T3_T4_PT6_PT7_T5_PSG_SG_NS1_7vsmem_tE,@"STO_CUDA_ENTRY STV_DEFAULT"
_ZN3cub18CUB_300001_SM_10006detail10merge_sort26DeviceMergeSortMergeKernelINS2_10policy_hubIN6thrust24THRUST_300001_SM_1000_NS10device_ptrIiEEE9Policy600ES8_PNS0_8NullTypeES8_SC_m4cmpfiSB_EEvbT2_T3_T4_PT6_PT7_T5_PSG_SG_NS1_7vsmem_tE:
.text._ZN3cub18CUB_300001_SM_10006detail10merge_sort26DeviceMergeSortMergeKernelINS2_10policy_hubIN6thrust24THRUST_300001_SM_1000_NS10device_ptrIiEEE9Policy600ES8_PNS0_8NullTypeES8_SC_m4cmpfiSB_EEvbT2_T3_T4_PT6_PT7_T5_PSG_SG_NS1_7vsmem_tE:
        /* <DEDUP_REMOVED lines=18> */
[----:B------:R-:W-:Y:S01]  /*0120*/  SHF.R.U32.HI R31, RZ, 0x1, R15 ;  /* 0x00000001ff1f7819 */ /* 0x000fe2000001160f */
[----:B---3--:R-:W-:Y:S01]  /*0130*/  UPRMT UR4, UR4, 0x8880, URZ ;  /* 0x0000888004047896 */ /* 0x008fe200080000ff */
[CC--:B------:R-:W-:Y:S02]  /*0140*/  LOP3.LUT R13, R3.reuse, R0.reuse, RZ, 0xc0, !PT ;  /* 0x00000000030d7212 */ /* 0x0c0fe400078ec0ff */
[----:B------:R-:W-:Y:S01]  /*0150*/  LOP3.LUT R4, R3, R0, RZ, 0xfc, !PT ;  /* 0x0000000003047212 */ /* 0x000fe200078efcff */
[----:B------:R-:W-:Y:S01]  /*0160*/  IMAD R31, R31, 0x1100, RZ ;  /* 0x000011001f1f7824 */ /* 0x000fe200078e02ff */
[----:B------:R-:W-:Y:S01]  /*0170*/  IADD3 R18, P0, PT, R0, -R13, RZ ;  /* 0x8000000d00127210 */ /* 0x000fe20007f1e0ff */
[----:B------:R-:W-:Y:S01]  /*0180*/  IMAD.WIDE.U32 R12, R13, 0x1100, RZ ;  /* 0x000011000d0c7825 */ /* 0x000fe200078e00ff */
[----:B------:R-:W-:-:S03]  /*0190*/  UISETP.NE.AND UP0, UPT, UR4, URZ, UPT ;  /* 0x000000ff0400728c */ /* 0x000fc6000bf05270 */
[----:B------:R-:W-:Y:S01]  /*01a0*/  IMAD.X R19, RZ, RZ, -0x1, P0 ;  /* 0xffffffffff137424 */ /* 0x000fe200000e06ff */
[----:B------:R-:W-:Y:S01]  /*01b0*/  ISETP.NE.U32.AND P0, PT, R4, -0x1, PT ;  /* 0xffffffff0400780c */ /* 0x000fe20003f05070 */
[----:B------:R-:W-:Y:S02]  /*01c0*/  IMAD.IADD R5, R13, 0x1, R5 ;  /* 0x000000010d057824 */ /* 0x000fe400078e0205 */
[----:B0-----:R-:W-:-:S04]  /*01d0*/  IMAD.WIDE.U32 R6, R18, 0x1100, RZ ;  /* 0x0000110012067825 */ /* 0x001fc800078e00ff */
[----:B------:R-:W-:Y:S01]  /*01e0*/  IMAD R19, R19, 0x1100, RZ ;  /* 0x0000110013137824 */ /* 0x000fe200078e02ff */
[----:B------:R-:W-:Y:S01]  /*01f0*/  ISETP.GT.U32.AND P3, PT, R6, -0x1101, PT ;  /* 0xffffeeff0600780c */ /* 0x000fe20003f64070 */
[----:B------:R-:W-:Y:S02]  /*0200*/  IMAD.X R18, RZ, RZ, ~R15, P1 ;  /* 0x000000ffff127224 */ /* 0x000fe400008e0e0f */
[----:B------:R-:W-:Y:S01]  /*0210*/  IMAD.IADD R27, R7, 0x1, R19 ;  /* 0x00000001071b7824 */ /* 0x000fe200078e0213 */
[----:B--2---:R-:W-:Y:S02]  /*0220*/  IADD3 R19, P1, PT, -R12, R16, RZ ;  /* 0x000000100c137210 */ /* 0x004fe40007f3e1ff */
[----:B------:R-:W-:Y:S02]  /*0230*/  ISETP.NE.AND.EX P0, PT, R18, -0x1, PT, P0 ;  /* 0xffffffff1200780c */ /* 0x000fe40003f05300 */
[----:B------:R-:W-:Y:S01]  /*0240*/  ISETP.GT.U32.AND.EX P3, PT, R27, -0x1, PT, P3 ;  /* 0xffffffff1b00780c */ /* 0x000fe20003f64130 */
[----:B------:R-:W-:-:S03]  /*0250*/  IMAD.X R22, R17, 0x1, ~R5, P1 ;  /* 0x0000000111167824 */ /* 0x000fc600008e0e05 */
[----:B------:R-:W-:-:S04]  /*0260*/  SEL R21, R6, 0xffffeeff, P3 ;  /* 0xffffeeff06157807 */ /* 0x000fc80001800000 */
[----:B------:R-:W-:Y:S02]  /*0270*/  LOP3.LUT R21, RZ, R21, RZ, 0x33, !PT ;  /* 0x00000015ff157212 */ /* 0x000fe400078e33ff */
[-C--:B----4-:R-:W-:Y:S02]  /*0280*/  IADD3 R3, P2, PT, R8, -R12.reuse, RZ ;  /* 0x8000000c08037210 */ /* 0x090fe40007f5e0ff */
[----:B------:R-:W-:Y:S02]  /*0290*/  SEL R8, R27, 0xffffffff, P3 ;  /* 0xffffffff1b087807 */ /* 0x000fe40001800000 */
[----:B-----5:R-:W-:Y:S01]  /*02a0*/  IADD3 R7, P5, PT, R10, -R12, RZ ;  /* 0x8000000c0a077210 */ /* 0x020fe20007fbe0ff */
[----:B------:R-:W-:Y:S01]  /*02b0*/  IMAD.X R25, R9, 0x1, ~R5, P2 ;  /* 0x0000000109197824 */ /* 0x000fe200010e0e05 */
[----:B------:R-:W-:Y:S02]  /*02c0*/  SHF.R.U64 R9, R14, 0x1, R15 ;  /* 0x000000010e097819 */ /* 0x000fe4000000120f */
[-C--:B------:R-:W-:Y:S01]  /*02d0*/  IADD3 R33, P2, PT, -R7, R6.reuse, RZ ;  /* 0x0000000607217210 */ /* 0x080fe20007f5e1ff */
[----:B------:R-:W-:Y:S01]  /*02e0*/  IMAD.X R16, R11, 0x1, ~R5, P5 ;  /* 0x000000010b107824 */ /* 0x000fe200028e0e05 */
[----:B------:R-:W-:Y:S01]  /*02f0*/  IADD3 R21, P3, P4, -R3, R6, R21 ;  /* 0x0000000603157210 */ /* 0x000fe20007c7e115 */
[----:B------:R-:W-:Y:S01]  /*0300*/  IMAD.WIDE.U32 R14, R9, 0x1100, RZ ;  /* 0x00001100090e7825 */ /* 0x000fe200078e00ff */
[----:B------:R-:W-:-:S03]  /*0310*/  LOP3.LUT R6, RZ, R8, RZ, 0x33, !PT ;  /* 0x00000008ff067212 */ /* 0x000fc600078e33ff */
[----:B------:R-:W-:Y:S01]  /*0320*/  IMAD.IADD R17, R15, 0x1, R31 ;  /* 0x000000010f117824 */ /* 0x000fe200078e021f */
[-C--:B------:R-:W-:Y:S01]  /*0330*/  ISETP.GT.U32.AND P1, PT, R19, R14.reuse, PT ;  /* 0x0000000e1300720c */ /* 0x080fe20003f24070 */
[----:B------:R-:W-:Y:S01]  /*0340*/  IMAD.X R16, R27, 0x1, ~R16, P2 ;  /* 0x000000011b107824 */ /* 0x000fe200010e0e10 */
[----:B------:R-:W-:Y:S02]  /*0350*/  IADD3.X R6, PT, PT, ~R25, R27, R6, P3, P4 ;  /* 0x0000001b19067210 */ /* 0x000fe40001fe8506 */
[----:B------:R-:W-:Y:S02]  /*0360*/  ISETP.GT.U32.AND.EX P1, PT, R22, R17, PT, P1 ;  /* 0x000000111600720c */ /* 0x000fe40003f24110 */
[----:B------:R-:W-:Y:S02]  /*0370*/  SEL R8, R14, R21, !P0 ;  /* 0x000000150e087207 */ /* 0x000fe40004000000 */
[----:B------:R-:W-:Y:S02]  /*0380*/  SEL R23, R19, R14, P1 ;  /* 0x0000000e13177207 */ /* 0x000fe40000800000 */
[----:B------:R-:W-:-:S02]  /*0390*/  SEL R20, R22, R17, P1 ;  /* 0x0000001116147207 */ /* 0x000fc40000800000 */
[----:B------:R-:W-:Y:S02]  /*03a0*/  IADD3 R18, P1, PT, R23, -R14, RZ ;  /* 0x8000000e17127210 */ /* 0x000fe40007f3e0ff */
[----:B------:R-:W-:Y:S02]  /*03b0*/  ISETP.LT.U32.AND P2, PT, R14, R19, PT ;  /* 0x000000130e00720c */ /* 0x000fe40003f41070 */
[----:B------:R-:W-:Y:S01]  /*03c0*/  SEL R6, R17, R6, !P0 ;  /* 0x0000000611067207 */ /* 0x000fe20004000000 */
[----:B------:R-:W-:Y:S01]  /*03d0*/  IMAD.X R21, R20, 0x1, ~R17, P1 ;  /* 0x0000000114157824 */ /* 0x000fe200008e0e11 */
[-C--:B------:R-:W-:Y:S02]  /*03e0*/  ISETP.LT.U32.AND P1, PT, R33, R18.reuse, PT ;  /* 0x000000122100720c */ /* 0x080fe40003f21070 */
[----:B------:R-:W-:Y:S02]  /*03f0*/  ISETP.LT.U32.AND P3, PT, R8, R18, PT ;  /* 0x000000120800720c */ /* 0x000fe40003f61070 */
[----:B------:R-:W-:-:S02]  /*0400*/  ISETP.LT.U32.AND.EX P2, PT, R17, R22, PT, P2 ;  /* 0x000000161100720c */ /* 0x000fc40003f41120 */
[-C--:B------:R-:W-:Y:S02]  /*0410*/  ISETP.LT.U32.AND.EX P1, PT, R16, R21.reuse, PT, P1 ;  /* 0x000000151000720c */ /* 0x080fe40003f21110 */
[----:B------:R-:W-:Y:S02]  /*0420*/  ISETP.LT.U32.AND.EX P3, PT, R6, R21, PT, P3 ;  /* 0x000000150600720c */ /* 0x000fe40003f61130 */
[----:B------:R-:W-:Y:S02]  /*0430*/  @!P0 SEL R3, R14, R19, P2 ;  /* 0x000000130e038207 */ /* 0x000fe40001000000 */
[-C--:B------:R-:W-:Y:S02]  /*0440*/  SEL R33, R33, R18.reuse, P1 ;  /* 0x0000001221217207 */ /* 0x080fe40000800000 */
[----:B------:R-:W-:Y:S01]  /*0450*/  SEL R8, R8, R18, P3 ;  /* 0x0000001208087207 */ /* 0x000fe20001800000 */
[----:B------:R-:W-:Y:S01]  /*0460*/  IMAD.IADD R7, R3, 0x1, -R7 ;  /* 0x0000000103077824 */ /* 0x000fe200078e0a07 */
[----:B------:R-:W-:-:S03]  /*0470*/  SEL R16, R16, R21, P1 ;  /* 0x0000001510107207 */ /* 0x000fc60000800000 */
[----:B------:R-:W-:Y:S01]  /*0480*/  IMAD.IADD R8, R8, 0x1, -R33 ;  /* 0x0000000108087824 */ /* 0x000fe200078e0a21 */
[----:B------:R-:W-:Y:S06]  /*0490*/  BRA.U !UP0, `(.L_x_471) ;  /* 0x0000000508407547 */ /* 0x000fec000b800000 */
[----:B------:R-:W0:Y:S01]  /*04a0*/  LDCU.64 UR4, c[0x0][0x388] ;  /* 0x00007100ff0477ac */ /* 0x000e220008000a00 */
[----:B------:R-:W-:Y:S01]  /*04b0*/  IADD3 R6, P2, PT, R10, R2, RZ ;  /* 0x000000020a067210 */ /* 0x000fe20007f5e0ff */
[C---:B------:R-:W-:Y:S01]  /*04c0*/  VIADD R4, R2.reuse, 0x100 ;  /* 0x0000010002047836 */ /* 0x040fe20000000000 */
[----:B------:R-:W-:Y:S01]  /*04d0*/  IADD3 R12, P0, P1, R33, R12, R14 ;  /* 0x0000000c210c7210 */ /* 0x000fe2000791e00e */
[C---:B------:R-:W-:Y:S02]  /*04e0*/  IMAD.IADD R3, R2.reuse, 0x1, -R7 ;  /* 0x0000000102037824 */ /* 0x040fe400078e0a07 */
[----:B------:R-:W-:Y:S01]  /*04f0*/  IMAD.X R11, RZ, RZ, R11, P2 ;  /* 0x000000ffff0b7224 */ /* 0x000fe200010e060b */
[-C--:B------:R-:W-:Y:S02]  /*0500*/  ISETP.GE.AND P2, PT, R2, R7.reuse, PT ;  /* 0x000000070200720c */ /* 0x080fe40003f46270 */
[----:B------:R-:W-:Y:S01]  /*0510*/  ISETP.GE.AND P3, PT, R4, R7, PT ;  /* 0x000000070400720c */ /* 0x000fe20003f66270 */
[----:B------:R-:W-:Y:S01]  /*0520*/  VIADD R4, R2, 0x200 ;  /* 0x0000020002047836 */ /* 0x000fe20000000000 */
[----:B------:R-:W-:-:S02]  /*0530*/  IADD3.X R14, PT, PT, R16, R5, R17, P0, P1 ;  /* 0x00000005100e7210 */ /* 0x000fc400007e2411 */
[----:B------:R-:W-:Y:S02]  /*0540*/  IADD3 R5, P1, PT, R3, R12, RZ ;  /* 0x0000000c03057210 */ /* 0x000fe40007f3e0ff */
[----:B------:R-:W-:Y:S02]  /*0550*/  ISETP.GE.AND P4, PT, R4, R7, PT ;  /* 0x000000070400720c */ /* 0x000fe40003f86270 */
[----:B0-----:R-:W-:-:S04]  /*0560*/  LEA R10, P0, R6, UR4, 0x2 ;  /* 0x00000004060a7c11 */ /* 0x001fc8000f8010ff */
[----:B------:R-:W-:Y:S02]  /*0570*/  LEA.HI.X R11, R6, UR5, R11, 0x2, P0 ;  /* 0x00000005060b7c11 */ /* 0x000fe400080f140b */
[----:B------:R-:W-:Y:S02]  /*0580*/  LEA.HI.X.SX32 R6, R3, R14, 0x1, P1 ;  /* 0x0000000e03067211 */ /* 0x000fe400008f0eff */
[C---:B------:R-:W-:Y:S01]  /*0590*/  LEA R14, P0, R5.reuse, UR4, 0x2 ;  /* 0x00000004050e7c11 */ /* 0x040fe2000f8010ff */
[----:B------:R0:W5:Y:S03]  /*05a0*/  @!P2 LDG.E R9, desc[UR6][R10.64] ;  /* 0x000000060a09a981 */ /* 0x000166000c1e1900 */
[----:B------:R-:W-:-:S05]  /*05b0*/  LEA.HI.X R15, R5, UR5, R6, 0x2, P0 ;  /* 0x00000005050f7c11 */ /* 0x000fca00080f1406 */
[----:B------:R0:W5:Y:S04]  /*05c0*/  @P3 LDG.E R28, desc[UR6][R14.64+0x400] ;  /* 0x000400060e1c3981 */ /* 0x000168000c1e1900 */
[----:B------:R0:W5:Y:S01]  /*05d0*/  @P4 LDG.E R29, desc[UR6][R14.64+0x800] ;  /* 0x000800060e1d4981 */ /* 0x000162000c1e1900 */
[C---:B------:R-:W-:Y:S01]  /*05e0*/  VIADD R4, R2.reuse, 0x300 ;  /* 0x0000030002047836 */ /* 0x040fe20000000000 */
[----:B------:R-:W-:-:S04]  /*05f0*/  LOP3.LUT R6, R2, 0x400, RZ, 0xfc, !PT ;  /* 0x0000040002067812 */ /* 0x000fc800078efcff */
[-C--:B------:R-:W-:Y:S01]  /*0600*/  ISETP.GE.AND P5, PT, R4, R7.reuse, PT ;  /* 0x000000070400720c */ /* 0x080fe20003fa6270 */
[----:B------:R-:W-:Y:S01]  /*0610*/  VIADD R4, R2, 0x500 ;  /* 0x0000050002047836 */ /* 0x000fe20000000000 */
[-C--:B------:R-:W-:Y:S01]  /*0620*/  ISETP.GE.AND P6, PT, R6, R7.reuse, PT ;  /* 0x000000070600720c */ /* 0x080fe20003fc6270 */
[C---:B------:R-:W-:Y:S02]  /*0630*/  VIADD R6, R2.reuse, 0x600 ;  /* 0x0000060002067836 */ /* 0x040fe40000000000 */
[----:B------:R-:W-:Y:S01]  /*0640*/  VIADD R12, R2, 0x700 ;  /* 0x00000700020c7836 */ /* 0x000fe20000000000 */
[-C--:B------:R-:W-:Y:S02]  /*0650*/  ISETP.GE.AND P0, PT, R4, R7.reuse, PT ;  /* 0x000000070400720c */ /* 0x080fe40003f06270 */
[----:B------:R-:W-:Y:S02]  /*0660*/  ISETP.GE.AND P1, PT, R6, R7, PT ;  /* 0x000000070600720c */ /* 0x000fe40003f26270 */
[----:B------:R-:W-:-:S03]  /*0670*/  LOP3.LUT R4, R2, 0x800, RZ, 0xfc, !PT ;  /* 0x0000080002047812 */ /* 0x000fc600078efcff */
        /* <DEDUP_REMOVED lines=9> */
[----:B------:R-:W-:-:S03]  /*0710*/  ISETP.GE.AND P4, PT, R12, R7, PT ;  /* 0x000000070c00720c */ /* 0x000fc60003f86270 */
[----:B------:R0:W5:Y:S04]  /*0720*/  @P0 LDG.E R4, desc[UR6][R14.64+0x1400] ;  /* 0x001400060e040981 */ /* 0x000168000c1e1900 */
[----:B------:R0:W5:Y:S04]  /*0730*/  @P2 LDG.E R12, desc[UR6][R14.64+0x1c00] ;  /* 0x001c00060e0c2981 */ /* 0x000168000c1e1900 */
[----:B------:R0:W5:Y:S04]  /*0740*/  @P3 LDG.E R30, desc[UR6][R14.64+0x2000] ;  /* 0x002000060e1e3981 */ /* 0x000168000c1e1900 */
[----:B------:R0:W5:Y:S01]  /*0750*/  @P4 LDG.E R16, desc[UR6][R14.64+0x2400] ;  /* 0x002400060e104981 */ /* 0x000162000c1e1900 */
[----:B------:R-:W-:-:S02]  /*0760*/  VIADD R18, R2, 0xa00 ;  /* 0x00000a0002127836 */ /* 0x000fc40000000000 */
[----:B------:R-:W-:Y:S01]  /*0770*/  VIADD R20, R2, 0xb00 ;  /* 0x00000b0002147836 */ /* 0x000fe20000000000 */
[----:B------:R0:W5:Y:S02]  /*0780*/  @!P5 LDG.E R6, desc[UR6][R10.64+0xc00] ;  /* 0x000c00060a06d981 */ /* 0x000164000c1e1900 */
[-C--:B------:R-:W-:Y:S02]  /*0790*/  ISETP.GE.AND P5, PT, R18, R7.reuse, PT ;  /* 0x000000071200720c */ /* 0x080fe40003fa6270 */
[----:B------:R-:W-:Y:S01]  /*07a0*/  LOP3.LUT R18, R2, 0xc00, RZ, 0xfc, !PT ;  /* 0x00000c0002127812 */ /* 0x000fe200078efcff */
[----:B------:R0:W5:Y:S01]  /*07b0*/  @!P6 LDG.E R5, desc[UR6][R10.64+0x1000] ;  /* 0x001000060a05e981 */ /* 0x000162000c1e1900 */
[-C--:B------:R-:W-:Y:S01]  /*07c0*/  ISETP.GE.AND P6, PT, R20, R7.reuse, PT ;  /* 0x000000071400720c */ /* 0x080fe20003fc6270 */
[----:B------:R-:W-:Y:S02]  /*07d0*/  VIADD R20, R2, 0xd00 ;  /* 0x00000d0002147836 */ /* 0x000fe40000000000 */
[----:B------:R0:W5:Y:S03]  /*07e0*/  @!P1 LDG.E R3, desc[UR6][R10.64+0x1800] ;  /* 0x001800060a039981 */ /* 0x000166000c1e1900 */
[----:B------:R-:W-:Y:S01]  /*07f0*/  ISETP.GE.AND P1, PT, R20, R7, PT ;  /* 0x000000071400720c */ /* 0x000fe20003f26270 */
[----:B------:R-:W-:-:S12]  /*0800*/  VIADD R20, R2, 0xf00 ;  /* 0x00000f0002147836 */ /* 0x000fd80000000000 */
[----:B------:R0:W5:Y:S04]  /*0810*/  @P1 LDG.E R24, desc[UR6][R14.64+0x3400] ;  /* 0x003400060e181981 */ /* 0x000168000c1e1900 */
[----:B------:R0:W5:Y:S01]  /*0820*/  @!P0 LDG.E R4, desc[UR6][R10.64+0x1400] ;  /* 0x001400060a048981 */ /* 0x000162000c1e1900 */
[-C--:B------:R-:W-:Y:S01]  /*0830*/  ISETP.GE.AND P0, PT, R18, R7.reuse, PT ;  /* 0x000000071200720c */ /* 0x080fe20003f06270 */
[----:B------:R-:W-:Y:S02]  /*0840*/  VIADD R18, R2, 0xe00 ;  /* 0x00000e0002127836 */ /* 0x000fe40000000000 */
[----:B------:R0:W5:Y:S03]  /*0850*/  @!P2 LDG.E R12, desc[UR6][R10.64+0x1c00] ;  /* 0x001c00060a0ca981 */ /* 0x000166000c1e1900 */
[----:B------:R-:W-:Y:S01]  /*0860*/  ISETP.GE.AND P2, PT, R18, R7, PT ;  /* 0x000000071200720c */ /* 0x000fe20003f46270 */
[----:B------:R0:W5:Y:S01]  /*0870*/  @!P3 LDG.E R30, desc[UR6][R10.64+0x2000] ;  /* 0x002000060a1eb981 */ /* 0x000162000c1e1900 */
[----:B------:R-:W-:-:S02]  /*0880*/  LOP3.LUT R18, R2, 0x1000, RZ, 0xfc, !PT ;  /* 0x0000100002127812 */ /* 0x000fc400078efcff */
[-C--:B------:R-:W-:Y:S01]  /*0890*/  ISETP.GE.AND P3, PT, R20, R7.reuse, PT ;  /* 0x000000071400720c */ /* 0x080fe20003f66270 */
[----:B------:R0:W5:Y:S01]  /*08a0*/  @!P4 LDG.E R16, desc[UR6][R10.64+0x2400] ;  /* 0x002400060a10c981 */ /* 0x000162000c1e1900 */
[----:B------:R-:W-:-:S03]  /*08b0*/  ISETP.GE.AND P4, PT, R18, R7, PT ;  /* 0x000000071200720c */ /* 0x000fc60003f86270 */
[----:B------:R0:W5:Y:S04]  /*08c0*/  @P5 LDG.E R18, desc[UR6][R14.64+0x2800] ;  /* 0x002800060e125981 */ /* 0x000168000c1e1900 */
[----:B------:R0:W5:Y:S04]  /*08d0*/  @P6 LDG.E R20, desc[UR6][R14.64+0x2c00] ;  /* 0x002c00060e146981 */ /* 0x000168000c1e1900 */
        /* <DEDUP_REMOVED lines=12> */
.L_x_471:
[----:B------:R-:W-:Y:S01]  /*09a0*/  IMAD.MOV.U32 R4, RZ, RZ, R12 ;  /* 0x000000ffff047224 */ /* 0x000fe200078e000c */
[----:B------:R-:W0:Y:S01]  /*09b0*/  LDCU.64 UR4, c[0x0][0x3a0] ;  /* 0x00007400ff0477ac */ /* 0x000e220008000a00 */
[C---:B------:R-:W-:Y:S01]  /*09c0*/  IMAD.IADD R15, R2.reuse, 0x1, -R7 ;  /* 0x00000001020f7824 */ /* 0x040fe200078e0a07 */
[C---:B------:R-:W-:Y:S01]  /*09d0*/  ISETP.GE.AND P1, PT, R2.reuse, R7, PT ;  /* 0x000000070200720c */ /* 0x040fe20003f26270 */
[----:B------:R-:W-:Y:S01]  /*09e0*/  IMAD.WIDE.U32 R4, R9, 0x1100, R4 ;  /* 0x0000110009047825 */ /* 0x000fe200078e0004 */
[C---:B------:R-:W-:Y:S02]  /*09f0*/  LOP3.LUT R26, R2.reuse, 0x400, RZ, 0xfc, !PT ;  /* 0x00000400021a7812 */ /* 0x040fe400078efcff */
[C---:B------:R-:W-:Y:S01]  /*0a00*/  SEL R3, R2.reuse, R15, !P1 ;  /* 0x0000000f02037207 */ /* 0x040fe20004800000 */
[C---:B------:R-:W-:Y:S01]  /*0a10*/  VIADD R24, R2.reuse, 0x500 ;  /* 0x0000050002187836 */ /* 0x040fe20000000000 */
[----:B------:R-:W-:Y:S01]  /*0a20*/  IADD3 R33, P0, PT, R33, R4, RZ ;  /* 0x0000000421217210 */ /* 0x000fe20007f1e0ff */
[C---:B------:R-:W-:Y:S01]  /*0a30*/  VIADD R4, R2.reuse, 0x100 ;  /* 0x0000010002047836 */ /* 0x040fe20000000000 */
[----:B------:R-:W-:Y:S01]  /*0a40*/  SHF.R.S32.HI R20, RZ, 0x1f, R15 ;  /* 0x0000001fff147819 */ /* 0x000fe2000001140f */
[----:B------:R-:W-:Y:S01]  /*0a50*/  VIADD R28, R2, 0xa00 ;  /* 0x00000a00021c7836 */ /* 0x000fe20000000000 */
[----:B------:R-:W-:Y:S01]  /*0a60*/  IADD3.X R31, PT, PT, R16, R31, R5, P0, !PT ;  /* 0x0000001f101f7210 */ /* 0x000fe200007fe405 */
[----:B------:R-:W-:Y:S01]  /*0a70*/  VIADD R16, R2, 0x200 ;  /* 0x0000020002107836 */ /* 0x000fe20000000000 */
[C---:B------:R-:W-:Y:S01]  /*0a80*/  ISETP.GE.AND P2, PT, R4.reuse, R7, PT ;  /* 0x000000070400720c */ /* 0x040fe20003f46270 */
[--C-:B------:R-:W-:Y:S01]  /*0a90*/  IMAD.IADD R12, R4, 0x1, -R7.reuse ;  /* 0x00000001040c7824 */ /* 0x100fe200078e0a07 */
[----:B------:R-:W-:Y:S01]  /*0aa0*/  SEL R14, R10, R33, !P1 ;  /* 0x000000210a0e7207 */ /* 0x000fe20004800000 */
[C-C-:B------:R-:W-:Y:S01]  /*0ab0*/  IMAD.IADD R13, R16.reuse, 0x1, -R7.reuse ;  /* 0x00000001100d7824 */ /* 0x140fe200078e0a07 */
[----:B------:R-:W-:Y:S01]  /*0ac0*/  ISETP.GE.AND P6, PT, R16, R7, PT ;  /* 0x000000071000720c */ /* 0x000fe20003fc6270 */
[----:B------:R-:W-:Y:S01]  /*0ad0*/  IMAD.IADD R34, R28, 0x1, -R7 ;  /* 0x000000011c227824 */ /* 0x000fe200078e0a07 */
[----:B------:R-:W-:-:S02]  /*0ae0*/  SEL R5, R4, R12, !P2 ;  /* 0x0000000c04057207 */ /* 0x000fc40005000000 */
[----:B------:R-:W-:Y:S02]  /*0af0*/  SEL R6, R10, R33, !P2 ;  /* 0x000000210a067207 */ /* 0x000fe40005000000 */
[----:B------:R-:W-:Y:S02]  /*0b00*/  SHF.R.S32.HI R12, RZ, 0x1f, R12 ;  /* 0x0000001fff0c7819 */ /* 0x000fe4000001140c */
[----:B------:R-:W-:Y:S02]  /*0b10*/  SEL R9, R16, R13, !P6 ;  /* 0x0000000d10097207 */ /* 0x000fe40007000000 */
[----:B------:R-:W-:Y:S02]  /*0b20*/  SEL R4, R10, R33, !P6 ;  /* 0x000000210a047207 */ /* 0x000fe40007000000 */
[----:B------:R-:W-:Y:S01]  /*0b30*/  IADD3 R5, P3, PT, R5, R6, RZ ;  /* 0x0000000605057210 */ /* 0x000fe20007f7e0ff */
[----:B------:R-:W-:Y:S01]  /*0b40*/  VIADD R6, R2, 0x300 ;  /* 0x0000030002067836 */ /* 0x000fe20000000000 */
[----:B------:R-:W-:-:S02]  /*0b50*/  IADD3 R3, P4, PT, R3, R14, RZ ;  /* 0x0000000e03037210 */ /* 0x000fc40007f9e0ff */
[CC--:B------:R-:W-:Y:S02]  /*0b60*/  SEL R15, R11.reuse, R31.reuse, !P1 ;  /* 0x0000001f0b0f7207 */ /* 0x0c0fe40004800000 */
[----:B------:R-:W-:Y:S02]  /*0b70*/  SEL R20, R20, RZ, P1 ;  /* 0x000000ff14147207 */ /* 0x000fe40000800000 */
[----:B------:R-:W-:Y:S02]  /*0b80*/  SHF.R.S32.HI R13, RZ, 0x1f, R13 ;  /* 0x0000001fff0d7819 */ /* 0x000fe4000001140d */
[-C--:B------:R-:W-:Y:S01]  /*0b90*/  SEL R17, R11, R31.reuse, !P2 ;  /* 0x0000001f0b117207 */ /* 0x080fe20005000000 */
[----:B------:R-:W-:Y:S01]  /*0ba0*/  IMAD.X R20, R20, 0x1, R15, P4 ;  /* 0x0000000114147824 */ /* 0x000fe200020e060f */
[----:B------:R-:W-:Y:S02]  /*0bb0*/  SEL R12, R12, RZ, P2 ;  /* 0x000000ff0c0c7207 */ /* 0x000fe40001000000 */
[----:B------:R-:W-:Y:S01]  /*0bc0*/  IADD3 R9, P5, PT, R9, R4, RZ ;  /* 0x0000000409097210 */ /* 0x000fe20007fbe0ff */
[----:B------:R-:W-:Y:S01]  /*0bd0*/  IMAD.IADD R4, R6, 0x1, -R7 ;  /* 0x0000000106047824 */ /* 0x000fe200078e0a07 */
[----:B------:R-:W-:Y:S01]  /*0be0*/  SEL R13, R13, RZ, P6 ;  /* 0x000000ff0d0d7207 */ /* 0x000fe20003000000 */
[----:B------:R-:W-:Y:S01]  /*0bf0*/  IMAD.X R12, R12, 0x1, R17, P3 ;  /* 0x000000010c0c7824 */ /* 0x000fe200018e0611 */
[----:B------:R-:W-:-:S02]  /*0c00*/  SEL R18, R11, R31, !P6 ;  /* 0x0000001f0b127207 */ /* 0x000fc40007000000 */
[C---:B------:R-:W-:Y:S02]  /*0c10*/  ISETP.GE.AND P0, PT, R6.reuse, R7, PT ;  /* 0x000000070600720c */ /* 0x040fe40003f06270 */
[----:B0-----:R-:W-:Y:S01]  /*0c20*/  LEA R22, P3, R3, UR4, 0x2 ;  /* 0x0000000403167c11 */ /* 0x001fe2000f8610ff */
[----:B------:R-:W-:Y:S01]  /*0c30*/  IMAD.X R18, R13, 0x1, R18, P5 ;  /* 0x000000010d127824 */ /* 0x000fe200028e0612 */
[----:B------:R-:W-:Y:S01]  /*0c40*/  SEL R25, R6, R4, !P0 ;  /* 0x0000000406197207 */ /* 0x000fe20004000000 */
[--C-:B------:R-:W-:Y:S01]  /*0c50*/  IMAD.IADD R6, R26, 0x1, -R7.reuse ;  /* 0x000000011a067824 */ /* 0x100fe200078e0a07 */
[----:B------:R-:W-:Y:S02]  /*0c60*/  SEL R14, R10, R33, !P0 ;  /* 0x000000210a0e7207 */ /* 0x000fe40004000000 */
[----:B------:R-:W-:Y:S02]  /*0c70*/  LEA R16, P5, R5, UR4, 0x2 ;  /* 0x0000000405107c11 */ /* 0x000fe4000f8a10ff */
[----:B------:R-:W-:Y:S01]  /*0c80*/  LEA.HI.X R23, R3, UR5, R20, 0x2, P3 ;  /* 0x0000000503177c11 */ /* 0x000fe200098f1414 */
[----:B------:R-:W-:Y:S01]  /*0c90*/  VIADD R20, R2, 0x600 ;  /* 0x0000060002147836 */ /* 0x000fe20000000000 */
[----:B------:R-:W-:Y:S01]  /*0ca0*/  IADD3 R25, P4, PT, R25, R14, RZ ;  /* 0x0000000e19197210 */ /* 0x000fe20007f9e0ff */
[----:B------:R-:W-:Y:S01]  /*0cb0*/  IMAD.IADD R14, R24, 0x1, -R7 ;  /* 0x00000001180e7824 */ /* 0x000fe200078e0a07 */
[----:B------:R-:W-:-:S02]  /*0cc0*/  ISETP.GE.AND P1, PT, R26, R7, PT ;  /* 0x000000071a00720c */ /* 0x000fc40003f26270 */
[----:B------:R-:W-:Y:S01]  /*0cd0*/  LEA.HI.X R17, R5, UR5, R12, 0x2, P5 ;  /* 0x0000000505117c11 */ /* 0x000fe2000a8f140c */
[----:B------:R-:W-:Y:S01]  /*0ce0*/  IMAD.IADD R5, R20, 0x1, -R7 ;  /* 0x0000000114057824 */ /* 0x000fe200078e0a07 */
[-C--:B------:R-:W-:Y:S02]  /*0cf0*/  ISETP.GE.AND P3, PT, R24, R7.reuse, PT ;  /* 0x000000071800720c */ /* 0x080fe40003f66270 */
[----:B------:R-:W-:Y:S02]  /*0d00*/  LEA R12, P6, R9, UR4, 0x2 ;  /* 0x00000004090c7c11 */ /* 0x000fe4000f8c10ff */
[----:B------:R-:W-:Y:S02]  /*0d10*/  ISETP.GE.AND P5, PT, R20, R7, PT ;  /* 0x000000071400720c */ /* 0x000fe40003fa6270 */
[----:B------:R-:W-:Y:S02]  /*0d20*/  SEL R26, R26, R6, !P1 ;  /* 0x000000061a1a7207 */ /* 0x000fe40004800000 */
[----:B------:R-:W-:-:S02]  /*0d30*/  SEL R15, R10, R33, !P1 ;  /* 0x000000210a0f7207 */ /* 0x000fc40004800000 */
[----:B------:R-:W-:Y:S02]  /*0d40*/  LEA.HI.X R13, R9, UR5, R18, 0x2, P6 ;  /* 0x00000005090d7c11 */ /* 0x000fe4000b0f1412 */
[----:B------:R-:W-:Y:S02]  /*0d50*/  SHF.R.S32.HI R4, RZ, 0x1f, R4 ;  /* 0x0000001fff047819 */ /* 0x000fe40000011404 */
[----:B------:R-:W-:Y:S01]  /*0d60*/  SEL R3, R24, R14, !P3 ;  /* 0x0000000e18037207 */ /* 0x000fe20005800000 */
[----:B------:R-:W5:Y:S01]  /*0d70*/  LDG.E R29, desc[UR6][R12.64] ;  /* 0x000000060c1d7981 */ /* 0x000f62000c1e1900 */
[----:B------:R-:W-:Y:S02]  /*0d80*/  SEL R9, R20, R5, !P5 ;  /* 0x0000000514097207 */ /* 0x000fe40006800000 */
[----:B------:R-:W-:Y:S02]  /*0d90*/  SEL R18, R10, R33, !P5 ;  /* 0x000000210a127207 */ /* 0x000fe40006800000 */
[----:B------:R-:W-:-:S02]  /*0da0*/  SHF.R.S32.HI R6, RZ, 0x1f, R6 ;  /* 0x0000001fff067819 */ /* 0x000fc40000011406 */
[----:B------:R-:W-:Y:S02]  /*0db0*/  LOP3.LUT R24, R2, 0x800, RZ, 0xfc, !PT ;  /* 0x0000080002187812 */ /* 0x000fe400078efcff */
[----:B------:R-:W-:Y:S02]  /*0dc0*/  SEL R20, R10, R33, !P3 ;  /* 0x000000210a147207 */ /* 0x000fe40005800000 */
[----:B------:R-:W-:Y:S02]  /*0dd0*/  IADD3 R26, P2, PT, R26, R15, RZ ;  /* 0x0000000f1a1a7210 */ /* 0x000fe40007f5e0ff */
[----:B------:R-:W-:Y:S02]  /*0de0*/  SEL R32, R4, RZ, P0 ;  /* 0x000000ff04207207 */ /* 0x000fe40000000000 */
[-C--:B------:R-:W-:Y:S02]  /*0df0*/  SEL R15, R11, R31.reuse, !P0 ;  /* 0x0000001f0b0f7207 */ /* 0x080fe40004000000 */
[----:B------:R-:W-:Y:S01]  /*0e00*/  IADD3 R4, P0, PT, R9, R18, RZ ;  /* 0x0000001209047210 */ /* 0x000fe20007f1e0ff */
[----:B------:R-:W-:Y:S01]  /*0e10*/  IMAD.IADD R18, R24, 0x1, -R7 ;  /* 0x0000000118127824 */ /* 0x000fe200078e0a07 */
[----:B------:R-:W-:Y:S01]  /*0e20*/  SEL R27, R11, R31, !P1 ;  /* 0x0000001f0b1b7207 */ /* 0x000fe20004800000 */
[----:B------:R-:W-:Y:S01]  /*0e30*/  IMAD.X R32, R32, 0x1, R15, P4 ;  /* 0x0000000120207824 */ /* 0x000fe200020e060f */
[----:B------:R-:W-:-:S02]  /*0e40*/  SEL R6, R6, RZ, P1 ;  /* 0x000000ff06067207 */ /* 0x000fc40000800000 */
[----:B------:R-:W-:Y:S01]  /*0e50*/  IADD3 R3, P6, PT, R3, R20, RZ ;  /* 0x0000001403037210 */ /* 0x000fe20007fde0ff */
[----:B------:R-:W-:Y:S01]  /*0e60*/  VIADD R20, R2, 0x700 ;  /* 0x0000070002147836 */ /* 0x000fe20000000000 */
[----:B------:R-:W-:Y:S01]  /*0e70*/  ISETP.GE.AND P1, PT, R24, R7, PT ;  /* 0x000000071800720c */ /* 0x000fe20003f26270 */
[----:B------:R-:W-:Y:S01]  /*0e80*/  IMAD.X R27, R6, 0x1, R27, P2 ;  /* 0x00000001061b7824 */ /* 0x000fe200010e061b */
[----:B------:R-:W-:Y:S01]  /*0e90*/  SHF.R.S32.HI R14, RZ, 0x1f, R14 ;  /* 0x0000001fff0e7819 */ /* 0x000fe2000001140e */
[----:B------:R-:W-:Y:S01]  /*0ea0*/  IMAD.IADD R9, R20, 0x1, -R7 ;  /* 0x0000000114097824 */ /* 0x000fe200078e0a07 */
[----:B------:R-:W-:Y:S02]  /*0eb0*/  SEL R15, R24, R18, !P1 ;  /* 0x00000012180f7207 */ /* 0x000fe40004800000 */
[----:B------:R-:W-:Y:S02]  /*0ec0*/  SEL R6, R10, R33, !P1 ;  /* 0x000000210a067207 */ /* 0x000fe40004800000 */
[----:B------:R-:W-:-:S02]  /*0ed0*/  SEL R14, R14, RZ, P3 ;  /* 0x000000ff0e0e7207 */ /* 0x000fc40001800000 */
[----:B------:R-:W-:Y:S02]  /*0ee0*/  SEL R19, R11, R31, !P3 ;  /* 0x0000001f0b137207 */ /* 0x000fe40005800000 */
[----:B------:R-:W-:Y:S02]  /*0ef0*/  ISETP.GE.AND P4, PT, R20, R7, PT ;  /* 0x000000071400720c */ /* 0x000fe40003f86270 */
[----:B------:R-:W-:Y:S02]  /*0f00*/  SHF.R.S32.HI R5, RZ, 0x1f, R5 ;  /* 0x0000001fff057819 */ /* 0x000fe40000011405 */
[----:B------:R-:W-:Y:S01]  /*0f10*/  IADD3 R15, P2, PT, R15, R6, RZ ;  /* 0x000000060f0f7210 */ /* 0x000fe20007f5e0ff */
[----:B------:R-:W-:Y:S01]  /*0f20*/  IMAD.X R6, R14, 0x1, R19, P6 ;  /* 0x000000010e067824 */ /* 0x000fe200030e0613 */
[----:B------:R-:W-:Y:S02]  /*0f30*/  SEL R35, R20, R9, !P4 ;  /* 0x0000000914237207 */ /* 0x000fe40006000000 */
[----:B------:R-:W-:-:S02]  /*0f40*/  SEL R20, R10, R33, !P4 ;  /* 0x000000210a147207 */ /* 0x000fc40006000000 */
[----:B------:R-:W-:Y:S02]  /*0f50*/  SEL R14, R11, R31, !P5 ;  /* 0x0000001f0b0e7207 */ /* 0x000fe40006800000 */
[----:B------:R-:W-:Y:S02]  /*0f60*/  SEL R5, R5, RZ, P5 ;  /* 0x000000ff05057207 */ /* 0x000fe40002800000 */
[----:B------:R-:W-:Y:S02]  /*0f70*/  ISETP.GE.AND P5, PT, R28, R7, PT ;  /* 0x000000071c00720c */ /* 0x000fe40003fa6270 */
[----:B------:R-:W-:Y:S01]  /*0f80*/  SHF.R.S32.HI R9, RZ, 0x1f, R9 ;  /* 0x0000001fff097819 */ /* 0x000fe20000011409 */
[----:B------:R-:W-:Y:S01]  /*0f90*/  IMAD.X R5, R5, 0x1, R14, P0 ;  /* 0x0000000105057824 */ /* 0x000fe200000e060e */
[----:B------:R-:W-:Y:S01]  /*0fa0*/  IADD3 R35, P3, PT, R35, R20, RZ ;  /* 0x0000001423237210 */ /* 0x000fe20007f7e0ff */
[----:B------:R-:W-:Y:S01]  /*0fb0*/  VIADD R20, R2, 0x900 ;  /* 0x0000090002147836 */ /* 0x000fe20000000000 */
[----:B------:R-:W-:-:S02]  /*0fc0*/  SEL R19, R28, R34, !P5 ;  /* 0x000000221c137207 */ /* 0x000fc40006800000 */
[----:B------:R-:W-:Y:S01]  /*0fd0*/  SEL R21, R9, RZ, P4 ;  /* 0x000000ff09157207 */ /* 0x000fe20002000000 */
[--C-:B------:R-:W-:Y:S01]  /*0fe0*/  IMAD.IADD R24, R20, 0x1, -R7.reuse ;  /* 0x0000000114187824 */ /* 0x100fe200078e0a07 */
[----:B------:R-:W-:Y:S02]  /*0ff0*/  SEL R14, R10, R33, !P5 ;  /* 0x000000210a0e7207 */ /* 0x000fe40006800000 */
[----:B------:R-:W-:Y:S02]  /*1000*/  SEL R28, R11, R31, !P4 ;  /* 0x0000001f0b1c7207 */ /* 0x000fe40006000000 */
[----:B------:R-:W-:Y:S02]  /*1010*/  ISETP.GE.AND P6, PT, R20, R7, PT ;  /* 0x000000071400720c */ /* 0x000fe40003fc6270 */
[----:B------:R-:W-:Y:S01]  /*1020*/  IADD3 R19, P4, PT, R19, R14, RZ ;  /* 0x0000000e13137210 */ /* 0x000fe20007f9e0ff */
[----:B------:R-:W-:Y:S01]  /*1030*/  IMAD.X R14, R21, 0x1, R28, P3 ;  /* 0x00000001150e7824 */ /* 0x000fe200018e061c */
[----:B------:R-:W-:Y:S01]  /*1040*/  SHF.R.S32.HI R18, RZ, 0x1f, R18 ;  /* 0x0000001fff127819 */ /* 0x000fe20000011412 */
[----:B------:R-:W-:Y:S01]  /*1050*/  VIADD R21, R2, 0xb00 ;  /* 0x00000b0002157836 */ /* 0x000fe20000000000 */
[----:B------:R-:W-:Y:S01]  /*1060*/  SEL R9, R10, R33, !P6 ;  /* 0x000000210a097207 */ /* 0x000fe20007000000 */
[----:B------:R0:W5:Y:S01]  /*1070*/  LDG.E R28, desc[UR6][R16.64] ;  /* 0x00000006101c7981 */ /* 0x000162000c1e1900 */
[----:B------:R-:W-:Y:S01]  /*1080*/  SEL R20, R20, R24, !P6 ;  /* 0x0000001814147207 */ /* 0x000fe20007000000 */
[----:B------:R-:W-:Y:S01]  /*1090*/  IMAD.IADD R30, R21, 0x1, -R7 ;  /* 0x00000001151e7824 */ /* 0x000fe200078e0a07 */
[----:B------:R-:W-:-:S02]  /*10a0*/  SEL R37, R11, R31, !P1 ;  /* 0x0000001f0b257207 */ /* 0x000fc40004800000 */
[----:B------:R-:W-:Y:S02]  /*10b0*/  SEL R18, R18, RZ, P1 ;  /* 0x000000ff12127207 */ /* 0x000fe40000800000 */
[----:B------:R-:W-:Y:S02]  /*10c0*/  LOP3.LUT R36, R2, 0xc00, RZ, 0xfc, !PT ;  /* 0x00000c0002247812 */ /* 0x000fe400078efcff */
[C---:B------:R-:W-:Y:S01]  /*10d0*/  ISETP.GE.AND P3, PT, R21.reuse, R7, PT ;  /* 0x000000071500720c */ /* 0x040fe20003f66270 */
[----:B------:R-:W-:Y:S01]  /*10e0*/  IMAD.X R18, R18, 0x1, R37, P2 ;  /* 0x0000000112127824 */ /* 0x000fe200010e0625 */
[----:B------:R-:W-:Y:S01]  /*10f0*/  IADD3 R20, P0, PT, R20, R9, RZ ;  /* 0x0000000914147210 */ /* 0x000fe20007f1e0ff */
[C---:B0-----:R-:W-:Y:S01]  /*1100*/  IMAD.IADD R16, R36.reuse, 0x1, -R7 ;  /* 0x0000000124107824 */ /* 0x041fe200078e0a07 */
[----:B------:R0:W5:Y:S01]  /*1110*/  LDG.E R9, desc[UR6][R22.64] ;  /* 0x0000000616097981 */ /* 0x000162000c1e1900 */
[----:B------:R-:W-:Y:S02]  /*1120*/  SEL R21, R21, R30, !P3 ;  /* 0x0000001e15157207 */ /* 0x000fe40005800000 */
[----:B------:R-:W-:-:S02]  /*1130*/  ISETP.GE.AND P2, PT, R36, R7, PT ;  /* 0x000000072400720c */ /* 0x000fc40003f46270 */
[----:B------:R-:W-:Y:S02]  /*1140*/  SHF.R.S32.HI R24, RZ, 0x1f, R24 ;  /* 0x0000001fff187819 */ /* 0x000fe40000011418 */
[----:B------:R-:W-:Y:S02]  /*1150*/  SHF.R.S32.HI R34, RZ, 0x1f, R34 ;  /* 0x0000001fff227819 */ /* 0x000fe40000011422 */
[----:B0-----:R-:W-:Y:S02]  /*1160*/  SEL R22, R10, R33, !P3 ;  /* 0x000000210a167207 */ /* 0x001fe40005800000 */
[----:B------:R-:W-:Y:S02]  /*1170*/  SEL R23, R36, R16, !P2 ;  /* 0x0000001024177207 */ /* 0x000fe40005000000 */
[----:B------:R-:W-:Y:S02]  /*1180*/  IADD3 R21, P1, PT, R21, R22, RZ ;  /* 0x0000001615157210 */ /* 0x000fe40007f3e0ff */
[----:B------:R-:W-:-:S02]  /*1190*/  SEL R36, R11, R31, !P6 ;  /* 0x0000001f0b247207 */ /* 0x000fc40007000000 */
[----:B------:R-:W-:Y:S02]  /*11a0*/  SEL R17, R24, RZ, P6 ;  /* 0x000000ff18117207 */ /* 0x000fe40003000000 */
[----:B------:R-:W-:Y:S02]  /*11b0*/  SEL R22, R34, RZ, P5 ;  /* 0x000000ff22167207 */ /* 0x000fe40002800000 */
[----:B------:R-:W-:Y:S01]  /*11c0*/  SEL R13, R11, R31, !P5 ;  /* 0x0000001f0b0d7207 */ /* 0x000fe20006800000 */
[----:B------:R-:W-:Y:S01]  /*11d0*/  IMAD.X R17, R17, 0x1, R36, P0 ;  /* 0x0000000111117824 */ /* 0x000fe200000e0624 */
[----:B------:R-:W-:-:S03]  /*11e0*/  LEA R24, P0, R25, UR4, 0x2 ;  /* 0x0000000419187c11 */ /* 0x000fc6000f8010ff */
[----:B------:R-:W-:Y:S01]  /*11f0*/  IMAD.X R22, R22, 0x1, R13, P4 ;  /* 0x0000000116167824 */ /* 0x000fe200020e060d */
[----:B------:R-:W-:Y:S02]  /*1200*/  LEA R36, P4, R26, UR4, 0x2 ;  /* 0x000000041a247c11 */ /* 0x000fe4000f8810ff */
[----:B------:R-:W-:Y:S01]  /*1210*/  SEL R12, R10, R33, !P2 ;  /* 0x000000210a0c7207 */ /* 0x000fe20005000000 */
[----:B------:R-:W-:Y:S01]  /*1220*/  VIADD R34, R2, 0xd00 ;  /* 0x00000d0002227836 */ /* 0x000fe20000000000 */
[----:B------:R-:W-:Y:S02]  /*1230*/  LEA.HI.X R25, R25, UR5, R32, 0x2, P0 ;  /* 0x0000000519197c11 */ /* 0x000fe400080f1420 */
[----:B------:R-:W-:Y:S02]  /*1240*/  LEA.HI.X R37, R26, UR5, R27, 0x2, P4 ;  /* 0x000000051a257c11 */ /* 0x000fe4000a0f141b */
[----:B------:R-:W-:Y:S02]  /*1250*/  LEA R26, P0, R3, UR4, 0x2 ;  /* 0x00000004031a7c11 */ /* 0x000fe4000f8010ff */
[----:B------:R-:W-:-:S02]  /*1260*/  IADD3 R23, P5, PT, R23, R12, RZ ;  /* 0x0000000c17177210 */ /* 0x000fc40007fbe0ff */
[----:B------:R-:W-:Y:S01]  /*1270*/  LEA R12, P4, R4, UR4, 0x2 ;  /* 0x00000004040c7c11 */ /* 0x000fe2000f8810ff */
[C---:B------:R-:W-:Y:S01]  /*1280*/  IMAD.IADD R32, R34.reuse, 0x1, -R7 ;  /* 0x0000000122207824 */ /* 0x040fe200078e0a07 */
[----:B------:R-:W-:Y:S02]  /*1290*/  LEA.HI.X R27, R3, UR5, R6, 0x2, P0 ;  /* 0x00000005031b7c11 */ /* 0x000fe400080f1406 */
[----:B------:R0:W5:Y:S01]  /*12a0*/  LDG.E R6, desc[UR6][R24.64] ;  /* 0x0000000618067981 */ /* 0x000162000c1e1900 */
[----:B------:R-:W-:Y:S02]  /*12b0*/  ISETP.GE.AND P6, PT, R34, R7, PT ;  /* 0x000000072200720c */ /* 0x000fe40003fc6270 */
[----:B------:R-:W-:Y:S02]  /*12c0*/  LEA.HI.X R13, R4, UR5, R5, 0x2, P4 ;  /* 0x00000005040d7c11 */ /* 0x000fe4000a0f1405 */
[----:B------:R-:W-:Y:S01]  /*12d0*/  SHF.R.S32.HI R30, RZ, 0x1f, R30 ;  /* 0x0000001fff1e7819 */ /* 0x000fe2000001141e */
[----:B------:R1:W5:Y:S01]  /*12e0*/  LDG.E R4, desc[UR6][R26.64] ;  /* 0x000000061a047981 */ /* 0x000362000c1e1900 */
[----:B0-----:R-:W-:Y:S01]  /*12f0*/  VIADD R24, R2, 0xe00 ;  /* 0x00000e0002187836 */ /* 0x001fe20000000000 */
[----:B------:R-:W-:-:S02]  /*1300*/  SEL R25, R34, R32, !P6 ;  /* 0x0000002022197207 */ /* 0x000fc40007000000 */
[----:B------:R0:W5:Y:S01]  /*1310*/  LDG.E R3, desc[UR6][R12.64] ;  /* 0x000000060c037981 */ /* 0x000162000c1e1900 */
[C---:B------:R-:W-:Y:S01]  /*1320*/  IMAD.IADD R34, R24.reuse, 0x1, -R7 ;  /* 0x0000000118227824 */ /* 0x040fe200078e0a07 */
[C---:B------:R-:W-:Y:S02]  /*1330*/  ISETP.GE.AND P0, PT, R24.reuse, R7, PT ;  /* 0x000000071800720c */ /* 0x040fe40003f06270 */
[----:B------:R2:W5:Y:S01]  /*1340*/  LDG.E R5, desc[UR6][R36.64] ;  /* 0x0000000624057981 */ /* 0x000562000c1e1900 */
[----:B------:R-:W-:Y:S02]  /*1350*/  SHF.R.S32.HI R32, RZ, 0x1f, R32 ;  /* 0x0000001fff207819 */ /* 0x000fe40000011420 */
[----:B-1----:R-:W-:Y:S02]  /*1360*/  SEL R27, R24, R34, !P0 ;  /* 0x00000022181b7207 */ /* 0x002fe40004000000 */
[CC--:B0-----:R-:W-:Y:S02]  /*1370*/  SEL R12, R10.reuse, R33.reuse, !P6 ;  /* 0x000000210a0c7207 */ /* 0x0c1fe40007000000 */
[----:B------:R-:W-:-:S02]  /*1380*/  SEL R24, R10, R33, !P0 ;  /* 0x000000210a187207 */ /* 0x000fc40004000000 */
[----:B------:R-:W-:Y:S02]  /*1390*/  IADD3 R25, P4, PT, R25, R12, RZ ;  /* 0x0000000c19197210 */ /* 0x000fe40007f9e0ff */
[CC--:B--2---:R-:W-:Y:S02]  /*13a0*/  SEL R37, R11.reuse, R31.reuse, !P3 ;  /* 0x0000001f0b257207 */ /* 0x0c4fe40005800000 */
[----:B------:R-:W-:Y:S02]  /*13b0*/  SEL R30, R30, RZ, P3 ;  /* 0x000000ff1e1e7207 */ /* 0x000fe40001800000 */
[----:B------:R-:W-:Y:S02]  /*13c0*/  SEL R32, R32, RZ, P6 ;  /* 0x000000ff20207207 */ /* 0x000fe40003000000 */
[----:B------:R-:W-:Y:S02]  /*13d0*/  SEL R13, R11, R31, !P6 ;  /* 0x0000001f0b0d7207 */ /* 0x000fe40007000000 */
[----:B------:R-:W-:-:S02]  /*13e0*/  SHF.R.S32.HI R34, RZ, 0x1f, R34 ;  /* 0x0000001fff227819 */ /* 0x000fc40000011422 */
[----:B------:R-:W-:Y:S01]  /*13f0*/  IADD3 R27, P3, PT, R27, R24, RZ ;  /* 0x000000181b1b7210 */ /* 0x000fe20007f7e0ff */
[----:B------:R-:W-:Y:S01]  /*1400*/  IMAD.X R24, R30, 0x1, R37, P1 ;  /* 0x000000011e187824 */ /* 0x000fe200008e0625 */
[----:B------:R-:W-:Y:S01]  /*1410*/  SEL R30, R34, RZ, P0 ;  /* 0x000000ff221e7207 */ /* 0x000fe20000000000 */
[----:B------:R-:W-:Y:S01]  /*1420*/  IMAD.X R32, R32, 0x1, R13, P4 ;  /* 0x0000000120207824 */ /* 0x000fe200020e060d */
[----:B------:R-:W-:Y:S02]  /*1430*/  SEL R13, R11, R31, !P0 ;  /* 0x0000001f0b0d7207 */ /* 0x000fe40004000000 */
[C---:B------:R-:W-:Y:S02]  /*1440*/  LEA R12, P0, R35.reuse, UR4, 0x2 ;  /* 0x00000004230c7c11 */ /* 0x040fe4000f8010ff */
[----:B------:R-:W-:Y:S01]  /*1450*/  SHF.R.S32.HI R16, RZ, 0x1f, R16 ;  /* 0x0000001fff107819 */ /* 0x000fe20000011410 */
[----:B------:R-:W-:Y:S01]  /*1460*/  IMAD.X R30, R30, 0x1, R13, P3 ;  /* 0x000000011e1e7824 */ /* 0x000fe200018e060d */
[----:B------:R-:W-:-:S02]  /*1470*/  LEA.HI.X R13, R35, UR5, R14, 0x2, P0 ;  /* 0x00000005230d7c11 */ /* 0x000fc400080f140e */
[----:B------:R-:W-:Y:S02]  /*1480*/  SEL R16, R16, RZ, P2 ;  /* 0x000000ff10107207 */ /* 0x000fe40001000000 */
[----:B------:R-:W-:Y:S01]  /*1490*/  SEL R37, R11, R31, !P2 ;  /* 0x0000001f0b257207 */ /* 0x000fe20005000000 */
[----:B------:R-:W-:Y:S01]  /*14a0*/  VIADD R34, R2, 0xf00 ;  /* 0x00000f0002227836 */ /* 0x000fe20000000000 */
[C---:B------:R-:W-:Y:S01]  /*14b0*/  LEA R14, P0, R15.reuse, UR4, 0x2 ;  /* 0x000000040f0e7c11 */ /* 0x040fe2000f8010ff */
[----:B------:R1:W5:Y:S02]  /*14c0*/  LDG.E R12, desc[UR6][R12.64] ;  /* 0x000000060c0c7981 */ /* 0x000364000c1e1900 */
[----:B------:R-:W-:Y:S01]  /*14d0*/  IMAD.X R26, R16, 0x1, R37, P5 ;  /* 0x00000001101a7824 */ /* 0x000fe200028e0625 */
[----:B------:R-:W-:Y:S02]  /*14e0*/  LEA.HI.X R15, R15, UR5, R18, 0x2, P0 ;  /* 0x000000050f0f7c11 */ /* 0x000fe400080f1412 */
[----:B------:R-:W-:-:S02]  /*14f0*/  LEA R18, P0, R19, UR4, 0x2 ;  /* 0x0000000413127c11 */ /* 0x000fc4000f8010ff */
[C---:B------:R-:W-:Y:S02]  /*1500*/  LEA R16, P1, R20.reuse, UR4, 0x2 ;  /* 0x0000000414107c11 */ /* 0x040fe4000f8210ff */
[----:B------:R-:W-:Y:S02]  /*1510*/  LEA.HI.X R19, R19, UR5, R22, 0x2, P0 ;  /* 0x0000000513137c11 */ /* 0x000fe400080f1416 */
[----:B------:R-:W-:Y:S02]  /*1520*/  LEA.HI.X R17, R20, UR5, R17, 0x2, P1 ;  /* 0x0000000514117c11 */ /* 0x000fe400088f1411 */
[----:B------:R-:W-:Y:S01]  /*1530*/  LEA R22, P0, R23, UR4, 0x2 ;  /* 0x0000000417167c11 */ /* 0x000fe2000f8010ff */
[----:B------:R1:W5:Y:S01]  /*1540*/  LDG.E R18, desc[UR6][R18.64] ;  /* 0x0000000612127981 */ /* 0x000362000c1e1900 */
[----:B------:R-:W-:Y:S02]  /*1550*/  LEA R20, P1, R21, UR4, 0x2 ;  /* 0x0000000415147c11 */ /* 0x000fe4000f8210ff */
[----:B------:R-:W-:Y:S01]  /*1560*/  LEA.HI.X R23, R23, UR5, R26, 0x2, P0 ;  /* 0x0000000517177c11 */ /* 0x000fe200080f141a */
[----:B------:R1:W5:Y:S01]  /*1570*/  LDG.E R16, desc[UR6][R16.64] ;  /* 0x0000000610107981 */ /* 0x000362000c1e1900 */
[----:B------:R-:W-:-:S02]  /*1580*/  LEA.HI.X R21, R21, UR5, R24, 0x2, P1 ;  /* 0x0000000515157c11 */ /* 0x000fc400088f1418 */
[----:B------:R-:W-:Y:S01]  /*1590*/  LEA R26, P0, R27, UR4, 0x2 ;  /* 0x000000041b1a7c11 */ /* 0x000fe2000f8010ff */
[----:B------:R1:W5:Y:S01]  /*15a0*/  LDG.E R22, desc[UR6][R22.64] ;  /* 0x0000000616167981 */ /* 0x000362000c1e1900 */
[----:B------:R-:W-:Y:S02]  /*15b0*/  LEA R24, P1, R25, UR4, 0x2 ;  /* 0x0000000419187c11 */ /* 0x000fe4000f8210ff */
[----:B------:R-:W-:Y:S01]  /*15c0*/  LEA.HI.X R27, R27, UR5, R30, 0x2, P0 ;  /* 0x000000051b1b7c11 */ /* 0x000fe200080f141e */
[C---:B------:R-:W-:Y:S01]  /*15d0*/  IMAD.IADD R30, R34.reuse, 0x1, -R7 ;  /* 0x00000001221e7824 */ /* 0x040fe200078e0a07 */
[----:B------:R-:W-:Y:S01]  /*15e0*/  LEA.HI.X R25, R25, UR5, R32, 0x2, P1 ;  /* 0x0000000519197c11 */ /* 0x000fe200088f1420 */
[----:B------:R1:W5:Y:S01]  /*15f0*/  LDG.E R20, desc[UR6][R20.64] ;  /* 0x0000000614147981 */ /* 0x000362000c1e1900 */
[C---:B------:R-:W-:Y:S02]  /*1600*/  ISETP.GE.AND P1, PT, R34.reuse, R7, PT ;  /* 0x000000072200720c */ /* 0x040fe40003f26270 */
[----:B------:R-:W-:Y:S01]  /*1610*/  SHF.R.S32.HI R32, RZ, 0x1f, R30 ;  /* 0x0000001fff207819 */ /* 0x000fe2000001141e */
[----:B------:R1:W5:Y:S01]  /*1620*/  LDG.E R24, desc[UR6][R24.64] ;  /* 0x0000000618187981 */ /* 0x000362000c1e1900 */
[----:B------:R-:W-:-:S02]  /*1630*/  SEL R34, R34, R30, !P1 ;  /* 0x0000001e22227207 */ /* 0x000fc40004800000 */
[----:B------:R-:W-:Y:S01]  /*1640*/  SEL R35, R10, R33, !P1 ;  /* 0x000000210a237207 */ /* 0x000fe20004800000 */
[----:B------:R1:W5:Y:S01]  /*1650*/  LDG.E R26, desc[UR6][R26.64] ;  /* 0x000000061a1a7981 */ /* 0x000362000c1e1900 */
[----:B------:R-:W-:Y:S02]  /*1660*/  SEL R32, R32, RZ, P1 ;  /* 0x000000ff20207207 */ /* 0x000fe40000800000 */
[----:B------:R-:W-:Y:S02]  /*1670*/  IADD3 R30, P0, PT, R34, R35, RZ ;  /* 0x00000023221e7210 */ /* 0x000fe40007f1e0ff */
[----:B------:R-:W-:-:S05]  /*1680*/  SEL R35, R11, R31, !P1 ;  /* 0x0000001f0b237207 */ /* 0x000fca0004800000 */
[----:B------:R-:W-:Y:S01]  /*1690*/  IMAD.X R35, R32, 0x1, R35, P0 ;  /* 0x0000000120237824 */ /* 0x000fe200000e0623 */
[----:B------:R-:W-:-:S04]  /*16a0*/  LEA R34, P0, R30, UR4, 0x2 ;  /* 0x000000041e227c11 */ /* 0x000fc8000f8010ff */
[----:B------:R-:W-:Y:S02]  /*16b0*/  LEA.HI.X R35, R30, UR5, R35, 0x2, P0 ;  /* 0x000000051e237c11 */ /* 0x000fe400080f1423 */
[----:B------:R-:W-:-:S03]  /*16c0*/  LOP3.LUT R30, R2, 0x1000, RZ, 0xfc, !PT ;  /* 0x00001000021e7812 */ /* 0x000fc600078efcff */
[----:B------:R1:W5:Y:S01]  /*16d0*/  LDG.E R34, desc[UR6][R34.64] ;  /* 0x0000000622227981 */ /* 0x000362000c1e1900 */
[----:B------:R-:W-:-:S04]  /*16e0*/  ISETP.GE.AND P1, PT, R30, R7, PT ;  /* 0x000000071e00720c */ /* 0x000fc80003f26270 */
[----:B------:R-:W-:Y:S01]  /*16f0*/  SEL R33, R10, R33, !P1 ;  /* 0x000000210a217207 */ /* 0x000fe20004800000 */
[----:B------:R-:W-:-:S05]  /*1700*/  IMAD.IADD R10, R30, 0x1, -R7 ;  /* 0x000000011e0a7824 */ /* 0x000fca00078e0a07 */
[----:B------:R-:W-:Y:S02]  /*1710*/  SEL R30, R30, R10, !P1 ;  /* 0x0000000a1e1e7207 */ /* 0x000fe40004800000 */
        /* <DEDUP_REMOVED lines=9> */
.L_x_472:
[----:B01----:R-:W0:Y:S01]  /*17b0*/  S2R R11, SR_CgaCtaId ;  /* 0x00000000000b7919 */ /* 0x003e220000008800 */
        /* <DEDUP_REMOVED lines=21> */
[----:B0-----:R-:W0:Y:S01]  /*1910*/  LDC.64 R16, c[0x4][0x8] ;  /* 0x01000200ff107b82 */ /* 0x001e220000000a00 */
[----:B------:R-:W-:-:S02]  /*1920*/  IMAD R4, R2, 0x11, RZ ;  /* 0x0000001102047824 */ /* 0x000fc400078e02ff */
[C---:B------:R-:W-:Y:S02]  /*1930*/  IMAD.IADD R3, R7.reuse, 0x1, R8 ;  /* 0x0000000107037824 */ /* 0x040fe400078e0208 */
[----:B------:R-:W-:-:S03]  /*1940*/  IMAD R6, R7, 0x4, R10 ;  /* 0x0000000407067824 */ /* 0x000fc600078e020a */
[----:B------:R-:W-:Y:S01]  /*1950*/  PREEXIT ;  /* 0x000000000000782d */ /* 0x000fe20000000000 */
[----:B------:R-:W-:-:S04]  /*1960*/  VIMNMX R9, PT, PT, R3, R4, PT ;  /* 0x0000000403097248 */ /* 0x000fc80003fe0100 */
        /* <DEDUP_REMOVED lines=9> */
.L_x_475:
        /* <DEDUP_REMOVED lines=10> */
[----:B------:R-:W2:Y:S01]  /*1aa0*/  LD.E R13, desc[UR6][R12.64] ;  /* 0x000000060c0d7980 */ /* 0x000ea2000c101900 */
[----:B-1----:R-:W-:-:S06]  /*1ab0*/  IMAD.WIDE R4, R5, 0x4, R16 ;  /* 0x0000000405047825 */ /* 0x002fcc00078e0210 */
[----:B------:R-:W2:Y:S02]  /*1ac0*/  LD.E R4, desc[UR6][R4.64] ;  /* 0x0000000604047980 */ /* 0x000ea4000c101900 */
[----:B--2---:R-:W-:-:S04]  /*1ad0*/  FSETP.GEU.AND P0, PT, R4, R13, PT ;  /* 0x0000000d0400720b */ /* 0x004fc80003f0e000 */
[----:B------:R-:W-:-:S09]  /*1ae0*/  SEL R11, R11, R14, P0 ;  /* 0x0000000e0b0b7207 */ /* 0x000fd20000000000 */
[----:B------:R-:W-:-:S05]  /*1af0*/  @P0 VIADD R8, R14, 0x1 ;  /* 0x000000010e080836 */ /* 0x000fca0000000000 */
[----:B------:R-:W-:-:S13]  /*1b00*/  ISETP.GE.AND P0, PT, R8, R11, PT ;  /* 0x0000000b0800720c */ /* 0x000fda0003f06270 */
[----:B------:R-:W-:Y:S05]  /*1b10*/  @!P0 BRA `(.L_x_475) ;  /* 0xfffffffc00b88947 */ /* 0x000fea000383ffff */
.L_x_474:
[----:B------:R-:W-:Y:S05]  /*1b20*/  BSYNC.RECONVERGENT B0 ;  /* 0x0000000000007941 */ /* 0x000fea0003800200 */
.L_x_473:
        /* <DEDUP_REMOVED lines=15> */
[----:B------:R-:W2:Y:S04]  /*1c20*/  LD.E R12, desc[UR6][R12.64] ;  /* 0x000000060c0c7980 */ /* 0x000ea8000c101900 */
[----:B------:R-:W2:Y:S02]  /*1c30*/  LD.E R15, desc[UR6][R14.64] ;  /* 0x000000060e0f7980 */ /* 0x000ea4000c101900 */
[----:B--2---:R-:W-:-:S13]  /*1c40*/  FSETP.LT.AND P0, PT, R12, R15, PT ;  /* 0x0000000f0c00720b */ /* 0x004fda0003f01000 */
.L_x_477:
[----:B------:R-:W-:Y:S05]  /*1c50*/  BSYNC.RECONVERGENT B0 ;  /* 0x0000000000007941 */ /* 0x000fea0003800200 */
.L_x_476:
        /* <DEDUP_REMOVED lines=18> */
[----:B------:R-:W2:Y:S04]  /*1d80*/  LD.E R8, desc[UR6][R8.64] ;  /* 0x0000000608087980 */ /* 0x000ea8000c101900 */
[----:B------:R-:W2:Y:S02]  /*1d90*/  LD.E R13, desc[UR6][R12.64] ;  /* 0x000000060c0d7980 */ /* 0x000ea4000c101900 */
[----:B--2---:R-:W-:-:S13]  /*1da0*/  FSETP.LT.AND P0, PT, R8, R13, PT ;  /* 0x0000000d0800720b */ /* 0x004fda0003f01000 */
.L_x_479:
[----:B------:R-:W-:Y:S05]  /*1db0*/  BSYNC.RECONVERGENT B0 ;  /* 0x0000000000007941 */ /* 0x000fea0003800200 */
.L_x_478:
        /* <DEDUP_REMOVED lines=18> */
[----:B------:R-:W2:Y:S04]  /*1ee0*/  LD.E R12, desc[UR6][R12.64] ;  /* 0x000000060c0c7980 */ /* 0x000ea8000c101900 */
[----:B------:R-:W2:Y:S02]  /*1ef0*/  LD.E R15, desc[UR6][R14.64] ;  /* 0x000000060e0f7980 */ /* 0x000ea4000c101900 */
[----:B--2---:R-:W-:-:S13]  /*1f00*/  FSETP.LT.AND P0, PT, R12, R15, PT ;  /* 0x0000000f0c00720b */ /* 0x004fda0003f01000 */
.L_x_481:
[----:B------:R-:W-:Y:S05]  /*1f10*/  BSYNC.RECONVERGENT B0 ;  /* 0x0000000000007941 */ /* 0x000fea0003800200 */
.L_x_480:
        /* <DEDUP_REMOVED lines=21> */
.L_x_483:
[----:B------:R-:W-:Y:S05]  /*2070*/  BSYNC.RECONVERGENT B0 ;  /* 0x0000000000007941 */ /* 0x000fea0003800200 */
.L_x_482:
        /* <DEDUP_REMOVED lines=18> */
[----:B------:R-:W2:Y:S04]  /*21a0*/  LD.E R14, desc[UR6][R14.64] ;  /* 0x000000060e0e7980 */ /* 0x000ea8000c101900 */
[----:B------:R-:W2:Y:S02]  /*21b0*/  LD.E R13, desc[UR6][R12.64] ;  /* 0x000000060c0d7980 */ /* 0x000ea4000c101900 */
[----:B--2---:R-:W-:-:S13]  /*21c0*/  FSETP.LT.AND P0, PT, R14, R13, PT ;  /* 0x0000000d0e00720b */ /* 0x004fda0003f01000 */
.L_x_485:
[----:B------:R-:W-:Y:S05]  /*21d0*/  BSYNC.RECONVERGENT B0 ;  /* 0x0000000000007941 */ /* 0x000fea0003800200 */
.L_x_484:
        /* <DEDUP_REMOVED lines=21> */
.L_x_487:
[----:B------:R-:W-:Y:S05]  /*2330*/  BSYNC.RECONVERGENT B0 ;  /* 0x0000000000007941 */ /* 0x000fea0003800200 */
.L_x_486:
        /* <DEDUP_REMOVED lines=21> */
.L_x_489:
[----:B------:R-:W-:Y:S05]  /*2490*/  BSYNC.RECONVERGENT B0 ;  /* 0x0000000000007941 */ /* 0x000fea0003800200 */
.L_x_488:
        /* <DEDUP_REMOVED lines=21> */
.L_x_491:
[----:B------:R-:W-:Y:S05]  /*25f0*/  BSYNC.RECONVERGENT B0 ;  /* 0x0000000000007941 */ /* 0x000fea0003800200 */
.L_x_490:
        /* <DEDUP_REMOVED lines=21> */
.L_x_493:
[----:B------:R-:W-:Y:S05]  /*2750*/  BSYNC.RECONVERGENT B0 ;  /* 0x0000000000007941 */ /* 0x000fea0003800200 */
.L_x_492:
        /* <DEDUP_REMOVED lines=21> */
.L_x_495:
[----:B------:R-:W-:Y:S05]  /*28b0*/  BSYNC.RECONVERGENT B0 ;  /* 0x0000000000007941 */ /* 0x000fea0003800200 */
.L_x_494:
        /* <DEDUP_REMOVED lines=21> */
.L_x_497:
[----:B------:R-:W-:Y:S05]  /*2a10*/  BSYNC.RECONVERGENT B0 ;  /* 0x0000000000007941 */ /* 0x000fea0003800200 */
.L_x_496:
        /* <DEDUP_REMOVED lines=21> */
.L_x_499:
[----:B------:R-:W-:Y:S05]  /*2b70*/  BSYNC.RECONVERGENT B0 ;  /* 0x0000000000007941 */ /* 0x000fea0003800200 */
.L_x_498:
        /* <DEDUP_REMOVED lines=21> */
.L_x_501:
[----:B------:R-:W-:Y:S05]  /*2cd0*/  BSYNC.RECONVERGENT B0 ;  /* 0x0000000000007941 */ /* 0x000fea0003800200 */
.L_x_500:
        /* <DEDUP_REMOVED lines=21> */
.L_x_503:
[----:B------:R-:W-:Y:S05]  /*2e30*/  BSYNC.RECONVERGENT B0 ;  /* 0x0000000000007941 */ /* 0x000fea0003800200 */
.L_x_502:
        /* <DEDUP_REMOVED lines=21> */
.L_x_505:
[----:B------:R-:W-:Y:S05]  /*2f90*/  BSYNC.RECONVERGENT B0 ;  /* 0x0000000000007941 */ /* 0x000fea0003800200 */
.L_x_504:
        /* <DEDUP_REMOVED lines=20> */
.L_x_507:
[----:B------:R-:W-:Y:S05]  /*30e0*/  BSYNC.RECONVERGENT B0 ;  /* 0x0000000000007941 */ /* 0x000fea0003800200 */
.L_x_506:
[----:B------:R-:W-:Y:S01]  /*30f0*/  @P0 IMAD.MOV R30, RZ, RZ, R31 ;  /* 0x000000ffff1e0224 */ /* 0x000fe200078e021f */
[----:B-12---:R-:W-:Y:S01]  /*3100*/  SEL R20, R5, R4, P0 ;  /* 0x0000000405147207 */ /* 0x006fe20000000000 */
[----:B0-----:R-:W-:Y:S01]  /*3110*/  VIADD R18, R28, 0x1 ;  /* 0x000000011c127836 */ /* 0x001fe20000000000 */
[----:B------:R-:W-:Y:S01]  /*3120*/  BSSY.RECONVERGENT B0, `(.L_x_508) ;  /* 0x0000012000007945 */ /* 0x000fe20003800200 */
        /* <DEDUP_REMOVED lines=13> */
[----:B------:R-:W2:Y:S04]  /*3200*/  LD.E R18, desc[UR6][R18.64] ;  /* 0x0000000612127980 */ /* 0x000ea8000c101900 */
[----:B------:R-:W2:Y:S02]  /*3210*/  LD.E R17, desc[UR6][R16.64] ;  /* 0x0000000610117980 */ /* 0x000ea4000c101900 */
[----:B--2---:R-:W-:-:S04]  /*3220*/  FSETP.GEU.AND P0, PT, R18, R17, PT ;  /* 0x000000111200720b */ /* 0x004fc80003f0e000 */
[----:B------:R-:W-:-:S09]  /*3230*/  SEL R21, R5, R4, !P0 ;  /* 0x0000000405157207 */ /* 0x000fd20004000000 */
.L_x_509:
[----:B------:R-:W-:Y:S05]  /*3240*/  BSYNC.RECONVERGENT B0 ;  /* 0x0000000000007941 */ /* 0x000fea0003800200 */
.L_x_508:
        /* <DEDUP_REMOVED lines=10> */
[----:B------:R-:W-:Y:S01]  /*32f0*/  IMAD R10, R3, 0x4, R10 ;  /* 0x00000004030a7824 */ /* 0x000fe200078e020a */
        /* <DEDUP_REMOVED lines=25> */
[----:B--2---:R-:W-:-:S03]  /*3490*/  LEA.HI.X R5, R2, UR5, R3, 0x2, P0 ;  /* 0x0000000502057c11 */ /* 0x004fc600080f1403 */
        /* <DEDUP_REMOVED lines=33> */
.L_x_510:
        /* <DEDUP_REMOVED lines=70> */
.L_x_470:
        /* <DEDUP_REMOVED lines=93> */
.L_x_514:
[----:B------:R-:W-:Y:S05]  /*40e0*/  BSYNC.RECONVERGENT B1 ;  /* 0x0000000000017941 */ /* 0x000fea0003800200 */
.L_x_513:
[----:B------:R-:W-:Y:S04]  /*40f0*/  BSSY.RECONVERGENT B1, `(.L_x_515) ;  /* 0x0000005000017945 */ /* 0x000fe80003800200 */
[----:B------:R-:W-:Y:S05]  /*4100*/  @P1 BRA `(.L_x_516) ;  /* 0x00000000000c1947 */ /* 0x000fea0003800000 */
[----:B------:R-:W-:-:S13]  /*4110*/  ISETP.GE.AND P0, PT, R8, R25, PT ;  /* 0x000000190800720c */ /* 0x000fda0003f06270 */
[----:B------:R1:W5:Y:S04]  /*4120*/  @P0 LDG.E R20, desc[UR6][R26.64+0x400] ;  /* 0x000400061a140981 */ /* 0x000368000c1e1900 */
[----:B------:R1:W5:Y:S02]  /*4130*/  @!P0 LDG.E R20, desc[UR6][R18.64+0x400] ;  /* 0x0004000612148981 */ /* 0x000364000c1e1900 */
.L_x_516:
[----:B------:R-:W-:Y:S05]  /*4140*/  BSYNC.RECONVERGENT B1 ;  /* 0x0000000000017941 */ /* 0x000fea0003800200 */
.L_x_515:
[----:B------:R-:W-:Y:S04]  /*4150*/  BSSY.RECONVERGENT B1, `(.L_x_517) ;  /* 0x0000005000017945 */ /* 0x000fe80003800200 */
[----:B------:R-:W-:Y:S05]  /*4160*/  @P2 BRA `(.L_x_518) ;  /* 0x00000000000c2947 */ /* 0x000fea0003800000 */
[----:B------:R-:W-:-:S13]  /*4170*/  ISETP.GE.AND P0, PT, R10, R25, PT ;  /* 0x000000190a00720c */ /* 0x000fda0003f06270 */
[----:B------:R2:W5:Y:S04]  /*4180*/  @P0 LDG.E R3, desc[UR6][R26.64+0x800] ;  /* 0x000800061a030981 */ /* 0x000568000c1e1900 */
[----:B------:R2:W5:Y:S02]  /*4190*/  @!P0 LDG.E R3, desc[UR6][R18.64+0x800] ;  /* 0x0008000612038981 */ /* 0x000564000c1e1900 */
.L_x_518:
[----:B------:R-:W-:Y:S05]  /*41a0*/  BSYNC.RECONVERGENT B1 ;  /* 0x0000000000017941 */ /* 0x000fea0003800200 */
.L_x_517:
        /* <DEDUP_REMOVED lines=17> */
.L_x_520:
[----:B------:R-:W-:Y:S05]  /*42c0*/  BSYNC.RECONVERGENT B1 ;  /* 0x0000000000017941 */ /* 0x000fea0003800200 */
.L_x_519:
[----:B------:R-:W-:Y:S04]  /*42d0*/  BSSY.RECONVERGENT B1, `(.L_x_521) ;  /* 0x0000005000017945 */ /* 0x000fe80003800200 */
[----:B------:R-:W-:Y:S05]  /*42e0*/  @P0 BRA `(.L_x_522) ;  /* 0x00000000000c0947 */ /* 0x000fea0003800000 */
[----:B------:R-:W-:-:S13]  /*42f0*/  ISETP.GE.AND P0, PT, R6, R25, PT ;  /* 0x000000190600720c */ /* 0x000fda0003f06270 */
[----:B------:R4:W5:Y:S04]  /*4300*/  @P0 LDG.E R5, desc[UR6][R26.64+0x1000] ;  /* 0x001000061a050981 */ /* 0x000968000c1e1900 */
[----:B------:R4:W5:Y:S02]  /*4310*/  @!P0 LDG.E R5, desc[UR6][R18.64+0x1000] ;  /* 0x0010000612058981 */ /* 0x000964000c1e1900 */
.L_x_522:
[----:B------:R-:W-:Y:S05]  /*4320*/  BSYNC.RECONVERGENT B1 ;  /* 0x0000000000017941 */ /* 0x000fea0003800200 */
.L_x_521:
[----:B------:R-:W-:Y:S04]  /*4330*/  BSSY.RECONVERGENT B1, `(.L_x_523) ;  /* 0x0000005000017945 */ /* 0x000fe80003800200 */
[----:B------:R-:W-:Y:S05]  /*4340*/  @P1 BRA `(.L_x_524) ;  /* 0x00000000000c1947 */ /* 0x000fea0003800000 */
[----:B------:R-:W-:-:S13]  /*4350*/  ISETP.GE.AND P0, PT, R8, R25, PT ;  /* 0x000000190800720c */ /* 0x000fda0003f06270 */
[----:B------:R0:W5:Y:S04]  /*4360*/  @P0 LDG.E R6, desc[UR6][R26.64+0x1400] ;  /* 0x001400061a060981 */ /* 0x000168000c1e1900 */
[----:B------:R0:W5:Y:S02]  /*4370*/  @!P0 LDG.E R6, desc[UR6][R18.64+0x1400] ;  /* 0x0014000612068981 */ /* 0x000164000c1e1900 */
.L_x_524:
[----:B------:R-:W-:Y:S05]  /*4380*/  BSYNC.RECONVERGENT B1 ;  /* 0x0000000000017941 */ /* 0x000fea0003800200 */
.L_x_523:
[----:B------:R-:W-:Y:S01]  /*4390*/  BSSY.RECONVERGENT B1, `(.L_x_525) ;  /* 0x0000007000017945 */ /* 0x000fe20003800200 */
[C---:B------:R-:W-:Y:S02]  /*43a0*/  VIADD R24, R2.reuse, 0xa00 ;  /* 0x00000a0002187836 */ /* 0x040fe40000000000 */
[----:B------:R-:W-:Y:S01]  /*43b0*/  VIADD R28, R2, 0xb00 ;  /* 0x00000b00021c7836 */ /* 0x000fe20000000000 */
[----:B------:R-:W-:Y:S06]  /*43c0*/  @P2 BRA `(.L_x_526) ;  /* 0x00000000000c2947 */ /* 0x000fec0003800000 */
[----:B------:R-:W-:-:S13]  /*43d0*/  ISETP.GE.AND P0, PT, R10, R25, PT ;  /* 0x000000190a00720c */ /* 0x000fda0003f06270 */
[----:B------:R0:W5:Y:S04]  /*43e0*/  @P0 LDG.E R7, desc[UR6][R26.64+0x1800] ;  /* 0x001800061a070981 */ /* 0x000168000c1e1900 */
[----:B------:R0:W5:Y:S02]  /*43f0*/  @!P0 LDG.E R7, desc[UR6][R18.64+0x1800] ;  /* 0x0018000612078981 */ /* 0x000164000c1e1900 */
.L_x_526:
[----:B------:R-:W-:Y:S05]  /*4400*/  BSYNC.RECONVERGENT B1 ;  /* 0x0000000000017941 */ /* 0x000fea0003800200 */
.L_x_525:
[----:B------:R-:W-:Y:S04]  /*4410*/  BSSY.RECONVERGENT B1, `(.L_x_527) ;  /* 0x0000005000017945 */ /* 0x000fe80003800200 */
[----:B------:R-:W-:Y:S05]  /*4420*/  @P3 BRA `(.L_x_528) ;  /* 0x00000000000c3947 */ /* 0x000fea0003800000 */
[----:B------:R-:W-:-:S13]  /*4430*/  ISETP.GE.AND P0, PT, R12, R25, PT ;  /* 0x000000190c00720c */ /* 0x000fda0003f06270 */
[----:B------:R0:W5:Y:S04]  /*4440*/  @P0 LDG.E R8, desc[UR6][R26.64+0x1c00] ;  /* 0x001c00061a080981 */ /* 0x000168000c1e1900 */
[----:B------:R0:W5:Y:S02]  /*4450*/  @!P0 LDG.E R8, desc[UR6][R18.64+0x1c00] ;  /* 0x001c000612088981 */ /* 0x000164000c1e1900 */
.L_x_528:
[----:B------:R-:W-:Y:S05]  /*4460*/  BSYNC.RECONVERGENT B1 ;  /* 0x0000000000017941 */ /* 0x000fea0003800200 */
.L_x_527:
[----:B------:R-:W-:Y:S04]  /*4470*/  BSSY.RECONVERGENT B1, `(.L_x_529) ;  /* 0x0000005000017945 */ /* 0x000fe80003800200 */
[----:B------:R-:W-:Y:S05]  /*4480*/  @P4 BRA `(.L_x_530) ;  /* 0x00000000000c4947 */ /* 0x000fea0003800000 */
[----:B------:R-:W-:-:S13]  /*4490*/  ISETP.GE.AND P0, PT, R14, R25, PT ;  /* 0x000000190e00720c */ /* 0x000fda0003f06270 */
[----:B------:R0:W5:Y:S04]  /*44a0*/  @P0 LDG.E R9, desc[UR6][R26.64+0x2000] ;  /* 0x002000061a090981 */ /* 0x000168000c1e1900 */
[----:B------:R0:W5:Y:S02]  /*44b0*/  @!P0 LDG.E R9, desc[UR6][R18.64+0x2000] ;  /* 0x0020000612098981 */ /* 0x000164000c1e1900 */
.L_x_530:
[----:B------:R-:W-:Y:S05]  /*44c0*/  BSYNC.RECONVERGENT B1 ;  /* 0x0000000000017941 */ /* 0x000fea0003800200 */
.L_x_529:
[----:B------:R-:W-:Y:S04]  /*44d0*/  BSSY.RECONVERGENT B1, `(.L_x_531) ;  /* 0x0000005000017945 */ /* 0x000fe80003800200 */
[----:B------:R-:W-:Y:S05]  /*44e0*/  @P5 BRA `(.L_x_532) ;  /* 0x00000000000c5947 */ /* 0x000fea0003800000 */
[----:B------:R-:W-:-:S13]  /*44f0*/  ISETP.GE.AND P0, PT, R16, R25, PT ;  /* 0x000000191000720c */ /* 0x000fda0003f06270 */
[----:B------:R0:W5:Y:S04]  /*4500*/  @P0 LDG.E R10, desc[UR6][R26.64+0x2400] ;  /* 0x002400061a0a0981 */ /* 0x000168000c1e1900 */
[----:B------:R0:W5:Y:S02]  /*4510*/  @!P0 LDG.E R10, desc[UR6][R18.64+0x2400] ;  /* 0x00240006120a8981 */ /* 0x000164000c1e1900 */
.L_x_532:
[----:B------:R-:W-:Y:S05]  /*4520*/  BSYNC.RECONVERGENT B1 ;  /* 0x0000000000017941 */ /* 0x000fea0003800200 */
.L_x_531:
        /* <DEDUP_REMOVED lines=17> */
.L_x_534:
[----:B------:R-:W-:Y:S05]  /*4640*/  BSYNC.RECONVERGENT B1 ;  /* 0x0000000000017941 */ /* 0x000fea0003800200 */
.L_x_533:
[----:B------:R-:W-:Y:S04]  /*4650*/  BSSY.RECONVERGENT B1, `(.L_x_535) ;  /* 0x0000005000017945 */ /* 0x000fe80003800200 */
[----:B------:R-:W-:Y:S05]  /*4660*/  @P0 BRA `(.L_x_536) ;  /* 0x00000000000c0947 */ /* 0x000fea0003800000 */
[----:B------:R-:W-:-:S13]  /*4670*/  ISETP.GE.AND P0, PT, R28, R25, PT ;  /* 0x000000191c00720c */ /* 0x000fda0003f06270 */
[----:B------:R0:W5:Y:S04]  /*4680*/  @P0 LDG.E R12, desc[UR6][R26.64+0x2c00] ;  /* 0x002c00061a0c0981 */ /* 0x000168000c1e1900 */
[----:B------:R0:W5:Y:S02]  /*4690*/  @!P0 LDG.E R12, desc[UR6][R18.64+0x2c00] ;  /* 0x002c0006120c8981 */ /* 0x000164000c1e1900 */
.L_x_536:
[----:B------:R-:W-:Y:S05]  /*46a0*/  BSYNC.RECONVERGENT B1 ;  /* 0x0000000000017941 */ /* 0x000fea0003800200 */
.L_x_535:
[----:B------:R-:W-:Y:S04]  /*46b0*/  BSSY.RECONVERGENT B1, `(.L_x_537) ;  /* 0x0000005000017945 */ /* 0x000fe80003800200 */
[----:B------:R-:W-:Y:S05]  /*46c0*/  @P1 BRA `(.L_x_538) ;  /* 0x00000000000c1947 */ /* 0x000fea0003800000 */
[----:B------:R-:W-:-:S13]  /*46d0*/  ISETP.GE.AND P0, PT, R14, R25, PT ;  /* 0x000000190e00720c */ /* 0x000fda0003f06270 */
[----:B------:R0:W5:Y:S04]  /*46e0*/  @P0 LDG.E R13, desc[UR6][R26.64+0x3000] ;  /* 0x003000061a0d0981 */ /* 0x000168000c1e1900 */
[----:B------:R0:W5:Y:S02]  /*46f0*/  @!P0 LDG.E R13, desc[UR6][R18.64+0x3000] ;  /* 0x00300006120d8981 */ /* 0x000164000c1e1900 */
.L_x_538:
[----:B------:R-:W-:Y:S05]  /*4700*/  BSYNC.RECONVERGENT B1 ;  /* 0x0000000000017941 */ /* 0x000fea0003800200 */
.L_x_537:
[----:B------:R-:W-:Y:S04]  /*4710*/  BSSY.RECONVERGENT B1, `(.L_x_539) ;  /* 0x0000005000017945 */ /* 0x000fe80003800200 */
[----:B------:R-:W-:Y:S05]  /*4720*/  @P2 BRA `(.L_x_540) ;  /* 0x00000000000c2947 */ /* 0x000fea0003800000 */
[----:B------:R-:W-:-:S13]  /*4730*/  ISETP.GE.AND P0, PT, R16, R25, PT ;  /* 0x000000191000720c */ /* 0x000fda0003f06270 */
[----:B------:R0:W5:Y:S04]  /*4740*/  @P0 LDG.E R14, desc[UR6][R26.64+0x3400] ;  /* 0x003400061a0e0981 */ /* 0x000168000c1e1900 */
[----:B------:R0:W5:Y:S02]  /*4750*/  @!P0 LDG.E R14, desc[UR6][R18.64+0x3400] ;  /* 0x00340006120e8981 */ /* 0x000164000c1e1900 */
.L_x_540:
[----:B------:R-:W-:Y:S05]  /*4760*/  BSYNC.RECONVERGENT B1 ;  /* 0x0000000000017941 */ /* 0x000fea0003800200 */
.L_x_539:
[----:B------:R-:W-:Y:S04]  /*4770*/  BSSY.RECONVERGENT B1, `(.L_x_541) ;  /* 0x0000005000017945 */ /* 0x000fe80003800200 */
[----:B------:R-:W-:Y:S05]  /*4780*/  @P3 BRA `(.L_x_542) ;  /* 0x00000000000c3947 */ /* 0x000fea0003800000 */
[----:B------:R-:W-:-:S13]  /*4790*/  ISETP.GE.AND P0, PT, R30, R25, PT ;  /* 0x000000191e00720c */ /* 0x000fda0003f06270 */
[----:B------:R0:W5:Y:S04]  /*47a0*/  @P0 LDG.E R15, desc[UR6][R26.64+0x3800] ;  /* 0x003800061a0f0981 */ /* 0x000168000c1e1900 */
[----:B------:R0:W5:Y:S02]  /*47b0*/  @!P0 LDG.E R15, desc[UR6][R18.64+0x3800] ;  /* 0x00380006120f8981 */ /* 0x000164000c1e1900 */
.L_x_542:
[----:B------:R-:W-:Y:S05]  /*47c0*/  BSYNC.RECONVERGENT B1 ;  /* 0x0000000000017941 */ /* 0x000fea0003800200 */
.L_x_541:
[----:B------:R-:W-:Y:S04]  /*47d0*/  BSSY.RECONVERGENT B1, `(.L_x_543) ;  /* 0x0000005000017945 */ /* 0x000fe80003800200 */
[----:B------:R-:W-:Y:S05]  /*47e0*/  @P4 BRA `(.L_x_544) ;  /* 0x00000000000c4947 */ /* 0x000fea0003800000 */
[----:B------:R-:W-:-:S13]  /*47f0*/  ISETP.GE.AND P0, PT, R32, R25, PT ;  /* 0x000000192000720c */ /* 0x000fda0003f06270 */
[----:B------:R0:W5:Y:S04]  /*4800*/  @P0 LDG.E R16, desc[UR6][R26.64+0x3c00] ;  /* 0x003c00061a100981 */ /* 0x000168000c1e1900 */
[----:B------:R0:W5:Y:S02]  /*4810*/  @!P0 LDG.E R16, desc[UR6][R18.64+0x3c00] ;  /* 0x003c000612108981 */ /* 0x000164000c1e1900 */
.L_x_544:
[----:B------:R-:W-:Y:S05]  /*4820*/  BSYNC.RECONVERGENT B1 ;  /* 0x0000000000017941 */ /* 0x000fea0003800200 */
.L_x_543:
[----:B------:R-:W-:Y:S05]  /*4830*/  @P5 BRA `(.L_x_545) ;  /* 0x0000001000205947 */ /* 0x000fea0003800000 */
[----:B------:R-:W-:-:S13]  /*4840*/  ISETP.GE.AND P0, PT, R34, R25, PT ;  /* 0x000000192200720c */ /* 0x000fda0003f06270 */
[----:B------:R0:W5:Y:S04]  /*4850*/  @P0 LDG.E R17, desc[UR6][R26.64+0x4000] ;  /* 0x004000061a110981 */ /* 0x000168000c1e1900 */
[----:B------:R0:W5:Y:S01]  /*4860*/  @!P0 LDG.E R17, desc[UR6][R18.64+0x4000] ;  /* 0x0040000612118981 */ /* 0x000162000c1e1900 */
[----:B------:R-:W-:Y:S05]  /*4870*/  BRA `(.L_x_545) ;  /* 0x0000001000107947 */ /* 0x000fea0003800000 */
.L_x_512:
        /* <DEDUP_REMOVED lines=260> */
.L_x_545:
[----:B------:R-:W-:Y:S05]  /*58c0*/  BSYNC.RECONVERGENT B0 ;  /* 0x0000000000007941 */ /* 0x000fea0003800200 */
.L_x_511:
        /* <DEDUP_REMOVED lines=36> */
.L_x_548:
        /* <DEDUP_REMOVED lines=18> */
.L_x_547:
[----:B------:R-:W-:Y:S05]  /*5c30*/  BSYNC.RECONVERGENT B0 ;  /* 0x0000000000007941 */ /* 0x000fea0003800200 */
.L_x_546:
        /* <DEDUP_REMOVED lines=18> */
.L_x_550:
[----:B------:R-:W-:Y:S05]  /*5d60*/  BSYNC.RECONVERGENT B0 ;  /* 0x0000000000007941 */ /* 0x000fea0003800200 */
.L_x_549:
        /* <DEDUP_REMOVED lines=21> */
.L_x_552:
[----:B------:R-:W-:Y:S05]  /*5ec0*/  BSYNC.RECONVERGENT B0 ;  /* 0x0000000000007941 */ /* 0x000fea0003800200 */
.L_x_551:
        /* <DEDUP_REMOVED lines=21> */
.L_x_554:
[----:B------:R-:W-:Y:S05]  /*6020*/  BSYNC.RECONVERGENT B0 ;  /* 0x0000000000007941 */ /* 0x000fea0003800200 */
.L_x_553:
        /* <DEDUP_REMOVED lines=21> */
.L_x_556:
[----:B------:R-:W-:Y:S05]  /*6180*/  BSYNC.RECONVERGENT B0 ;  /* 0x0000000000007941 */ /* 0x000fea0003800200 */
.L_x_555:
        /* <DEDUP_REMOVED lines=21> */
.L_x_558:
[----:B------:R-:W-:Y:S05]  /*62e0*/  BSYNC.RECONVERGENT B0 ;  /* 0x0000000000007941 */ /* 0x000fea0003800200 */
.L_x_557:
        /* <DEDUP_REMOVED lines=21> */
.L_x_560:
[----:B------:R-:W-:Y:S05]  /*6440*/  BSYNC.RECONVERGENT B0 ;  /* 0x0000000000007941 */ /* 0x000fea0003800200 */
.L_x_559:
        /* <DEDUP_REMOVED lines=21> */
.L_x_562:
[----:B------:R-:W-:Y:S05]  /*65a0*/  BSYNC.RECONVERGENT B0 ;  /* 0x0000000000007941 */ /* 0x000fea0003800200 */
.L_x_561:
        /* <DEDUP_REMOVED lines=21> */
.L_x_564:
[----:B------:R-:W-:Y:S05]  /*6700*/  BSYNC.RECONVERGENT B0 ;  /* 0x0000000000007941 */ /* 0x000fea0003800200 */
.L_x_563:
        /* <DEDUP_REMOVED lines=21> */
.L_x_566:
[----:B------:R-:W-:Y:S05]  /*6860*/  BSYNC.RECONVERGENT B0 ;  /* 0x0000000000007941 */ /* 0x000fea0003800200 */
.L_x_565:
        /* <DEDUP_REMOVED lines=21> */
.L_x_568:
[----:B------:R-:W-:Y:S05]  /*69c0*/  BSYNC.RECONVERGENT B0 ;  /* 0x0000000000007941 */ /* 0x000fea0003800200 */
.L_x_567:
        /* <DEDUP_REMOVED lines=21> */
.L_x_570:
[----:B------:R-:W-:Y:S05]  /*6b20*/  BSYNC.RECONVERGENT B0 ;  /* 0x0000000000007941 */ /* 0x000fea0003800200 */
.L_x_569:
        /* <DEDUP_REMOVED lines=21> */
.L_x_572:
[----:B------:R-:W-:Y:S05]  /*6c80*/  BSYNC.RECONVERGENT B0 ;  /* 0x0000000000007941 */ /* 0x000fea0003800200 */
.L_x_571:
        /* <DEDUP_REMOVED lines=21> */
.L_x_574:
[----:B------:R-:W-:Y:S05]  /*6de0*/  BSYNC.RECONVERGENT B0 ;  /* 0x0000000000007941 */ /* 0x000fea0003800200 */
.L_x_573:
        /* <DEDUP_REMOVED lines=21> */
.L_x_576:
[----:B------:R-:W-:Y:S05]  /*6f40*/  BSYNC.RECONVERGENT B0 ;  /* 0x0000000000007941 */ /* 0x000fea0003800200 */
.L_x_575:
        /* <DEDUP_REMOVED lines=21> */
.L_x_578:
[----:B------:R-:W-:Y:S05]  /*70a0*/  BSYNC.RECONVERGENT B0 ;  /* 0x0000000000007941 */ /* 0x000fea0003800200 */
.L_x_577:
        /* <DEDUP_REMOVED lines=20> */
.L_x_580:
[----:B------:R-:W-:Y:S05]  /*71f0*/  BSYNC.RECONVERGENT B0 ;  /* 0x0000000000007941 */ /* 0x000fea0003800200 */
.L_x_579:
        /* <DEDUP_REMOVED lines=21> */
.L_x_582:
[----:B------:R-:W-:Y:S05]  /*7350*/  BSYNC.RECONVERGENT B0 ;  /* 0x0000000000007941 */ /* 0x000fea0003800200 */
.L_x_581:
        /* <DEDUP_REMOVED lines=108> */
.L_x_583:
        /* <DEDUP_REMOVED lines=108> */
.L_x_584:
        /* <DEDUP_REMOVED lines=10> */
.L_x_1361:


//--------------------- .text._ZN3cub18CUB_300001_SM_10006detail10merge_sort30DeviceMergeSortPartitionKernelIN6thrust24THRUST_300001_SM_1000_NS10device_ptrIiEEm4cmpfiEEvbT_PT2_T0_SC_PSC_T1_SC_i --------------------------
	.section	.text._ZN3cub18CUB_300001_SM_10006detail10merge_sort30DeviceMergeSortPartitionKernelIN6thrust24THRUST_300001_SM_1000_NS10device_ptrIiEEm4cmpfiEEvbT_PT2_T0_SC_PSC_T1_SC_i,"ax",@progbits
	.align	128
        .global         _ZN3cub18CUB_300001_SM_10006detail10merge_sort30DeviceMergeSortPartitionKernelIN6thrust24THRUST_300001_SM_1000_NS10device_ptrIiEEm4cmpfiEEvbT_PT2_T0_SC_PSC_T1_SC_i
        .type           _ZN3cub18CUB_300001_SM_10006detail10merge_sort30DeviceMergeSortPartitionKernelIN6thrust24THRUST_300001_SM_1000_NS10device_ptrIiEEm4cmpfiEEvbT_PT2_T0_SC_PSC_T1_SC_i,@function
        .size           _ZN3cub18CUB_300001_SM_10006detail10merge_sort30DeviceMergeSortPartitionKernelIN6thrust24THRUST_300001_SM_1000_NS10device_ptrIiEEm4cmpfiEEvbT_PT2_T0_SC_PSC_T1_SC_i,(.L_x_1362 - _ZN3cub18CUB_300001_SM_10006detail10merge_sort30DeviceMergeSortPartitionKernelIN6thrust24THRUST_300001_SM_1000_NS10device_ptrIiEEm4cmpfiEEvbT_PT2_T0_SC_PSC_T1_SC_i)
        .other          _ZN3cub18CUB_300001_SM_10006detail10merge_sort30DeviceMergeSortPartitionKernelIN6thrust24THRUST_300001_SM_1000_NS10device_ptrIiEEm4cmpfiEEvbT_PT2_T0_SC_PSC_T1_SC_i,@"STO_CUDA_ENTRY STV_DEFAULT"
_ZN3cub18CUB_300001_SM_10006detail10merge_sort30DeviceMergeSortPartitionKernelIN6thrust24THRUST_300001_SM_1000_NS10device_ptrIiEEm4cmpfiEEvbT_PT2_T0_SC_PSC_T1_SC_i:
.text._ZN3cub18CUB_300001_SM_10006detail10merge_sort30DeviceMergeSortPartitionKernelIN6thrust24THRUST_300001_SM_1000_NS10device_ptrIiEEm4cmpfiEEvbT_PT2_T0_SC_PSC_T1_SC_i:
        /* <DEDUP_REMOVED lines=27> */
[----:B------:R-:W-:Y:S02]  /*01b0*/  IMAD.IADD R10, R13, 0x1, R7 ;  /* 0x000000010d0a7824 */ /* 0x000fe400078e0207 */
[----:B------:R-:W-:Y:S01]  /*01c0*/  IMAD.X R7, RZ, RZ, RZ, P2 ;  /* 0x000000ffff077224 */ /* 0x000fe200010e06ff */
[----:B------:R-:W-:Y:S02]  /*01d0*/  ISETP.LT.U32.AND P1, PT, R12, R5, PT ;  /* 0x000000050c00720c */ /* 0x000fe40003f21070 */
[----:B------:R-:W-:Y:S02]  /*01e0*/  LOP3.LUT R4, RZ, R3, RZ, 0x33, !PT ;  /* 0x00000003ff047212 */ /* 0x000fe400078e33ff */
[----:B------:R-:W-:-:S02]  /*01f0*/  ISETP.NE.AND.EX P0, PT, R7, UR11, PT, P0 ;  /* 0x0000000b07007c0c */ /* 0x000fc4000bf05300 */
        /* <DEDUP_REMOVED lines=31> */
[----:B0-----:R-:W-:Y:S01]  /*03f0*/  IADD3 R13, P0, PT, R15, -R7, RZ ;  /* 0x800000070f0d7210 */ /* 0x001fe20007f1e0ff */
[----:B------:R-:W-:Y:S01]  /*0400*/  BSSY.RECONVERGENT B0, `(.L_x_585) ;  /* 0x000007c000007945 */ /* 0x000fe20003800200 */
[----:B------:R-:W-:-:S06]  /*0410*/  UIADD3 UR4, UPT, UPT, UR6, -0x1, URZ ;  /* 0xffffffff06047890 */ /* 0x000fcc000fffe0ff */
[----:B------:R-:W-:-:S05]  /*0420*/  LOP3.LUT R19, R6, UR4, RZ, 0xc0, !PT ;  /* 0x0000000406137c12 */ /* 0x000fca000f8ec0ff */
[----:B------:R-:W-:Y:S01]  /*0430*/  IMAD.WIDE.U32 R2, R19, R0, RZ ;  /* 0x0000000013027225 */ /* 0x000fe200078e00ff */
        /* <DEDUP_REMOVED lines=32> */
.L_x_589:
        /* <DEDUP_REMOVED lines=13> */
[----:B------:R-:W-:Y:S02]  /*0710*/  LEA R8, P1, R9, UR4, 0x2 ;  /* 0x0000000409087c11 */ /* 0x000fe4000f8210ff */
[----:B------:R-:W-:Y:S02]  /*0720*/  LEA.HI.X R17, R11, UR5, R12, 0x2, P0 ;  /* 0x000000050b117c11 */ /* 0x000fe400080f140c */
[----:B------:R-:W-:-:S03]  /*0730*/  LEA.HI.X R9, R9, UR5, R10, 0x2, P1 ;  /* 0x0000000509097c11 */ /* 0x000fc600088f140a */
[----:B------:R-:W2:Y:S04]  /*0740*/  LDG.E R11, desc[UR8][R16.64] ;  /* 0x00000008100b7981 */ /* 0x000ea8000c1e1900 */
[----:B------:R-:W3:Y:S01]  /*0750*/  LDG.E R9, desc[UR8][R8.64] ;  /* 0x0000000808097981 */ /* 0x000ee2000c1e1900 */
[----:B--2--5:R-:W-:-:S04]  /*0760*/  IMAD.WIDE R10, R11, 0x4, R2 ;  /* 0x000000040b0a7825 */ /* 0x024fc800078e0202 */
[----:B---3--:R-:W-:Y:S02]  /*0770*/  IMAD.WIDE R12, R9, 0x4, R2 ;  /* 0x00000004090c7825 */ /* 0x008fe400078e0202 */
[----:B------:R-:W2:Y:S04]  /*0780*/  LD.E R11, desc[UR8][R10.64] ;  /* 0x000000080a0b7980 */ /* 0x000ea8000c101900 */
[----:B------:R-:W2:Y:S01]  /*0790*/  LD.E R12, desc[UR8][R12.64] ;  /* 0x000000080c0c7980 */ /* 0x000ea2000c101900 */
[----:B------:R-:W-:-:S05]  /*07a0*/  IADD3 R23, P1, PT, R18, 0x1, RZ ;  /* 0x0000000112177810 */ /* 0x000fca0007f3e0ff */
[----:B------:R-:W-:Y:S01]  /*07b0*/  IMAD.X R25, RZ, RZ, R20, P1 ;  /* 0x000000ffff197224 */ /* 0x000fe200008e0614 */
[----:B--2---:R-:W-:-:S04]  /*07c0*/  FSETP.GEU.AND P0, PT, R12, R11, PT ;  /* 0x0000000b0c00720b */ /* 0x004fc80003f0e000 */
[----:B------:R-:W-:Y:S02]  /*07d0*/  SEL R4, R23, R4, P0 ;  /* 0x0000000417047207 */ /* 0x000fe40000000000 */
[----:B------:R-:W-:Y:S02]  /*07e0*/  SEL R15, R15, R18, P0 ;  /* 0x000000120f0f7207 */ /* 0x000fe40000000000 */
[----:B------:R-:W-:Y:S02]  /*07f0*/  SEL R0, R25, R0, P0 ;  /* 0x0000000019007207 */ /* 0x000fe40000000000 */
[----:B------:R-:W-:Y:S02]  /*0800*/  SEL R21, R21, R20, P0 ;  /* 0x0000001415157207 */ /* 0x000fe40000000000 */
[----:B------:R-:W-:-:S04]  /*0810*/  ISETP.GE.U32.AND P0, PT, R4, R15, PT ;  /* 0x0000000f0400720c */ /* 0x000fc80003f06070 */
[----:B------:R-:W-:-:S13]  /*0820*/  ISETP.GE.U32.AND.EX P0, PT, R0, R21, PT, P0 ;  /* 0x000000150000720c */ /* 0x000fda0003f06100 */
[----:B------:R-:W-:Y:S05]  /*0830*/  @!P0 BRA `(.L_x_589) ;  /* 0xfffffffc00808947 */ /* 0x000fea000383ffff */
.L_x_588:
[----:B------:R-:W-:Y:S05]  /*0840*/  BSYNC.RECONVERGENT B1 ;  /* 0x0000000000017941 */ /* 0x000fea0003800200 */
.L_x_587:
[----:B------:R-:W-:Y:S05]  /*0850*/  BRA `(.L_x_590) ;  /* 0x0000000000d87947 */ /* 0x000fea0003800000 */
.L_x_586:
        /* <DEDUP_REMOVED lines=22> */
.L_x_591:
        /* <DEDUP_REMOVED lines=32> */
.L_x_590:
[----:B------:R-:W-:Y:S05]  /*0bc0*/  BSYNC.RECONVERGENT B0 ;  /* 0x0000000000007941 */ /* 0x000fea0003800200 */
.L_x_585:
[----:B------:R-:W0:Y:S01]  /*0bd0*/  LDCU.64 UR6, c[0x0][0x3a8] ;  /* 0x00007500ff0677ac */ /* 0x000e220008000a00 */
[----:B------:R-:W-:-:S05]  /*0be0*/  IADD3 R4, P0, PT, R4, R7, RZ ;  /* 0x0000000704047210 */ /* 0x000fca0007f1e0ff */
[----:B------:R-:W-:Y:S01]  /*0bf0*/  IMAD.X R5, R0, 0x1, R5, P0 ;  /* 0x0000000100057824 */ /* 0x000fe200000e0605 */
[----:B0-----:R-:W-:-:S04]  /*0c00*/  LEA R2, P1, R6, UR6, 0x3 ;  /* 0x0000000606027c11 */ /* 0x001fc8000f8218ff */
[----:B------:R-:W-:-:S05]  /*0c10*/  LEA.HI.X R3, R6, UR7, RZ, 0x3, P1 ;  /* 0x0000000706037c11 */ /* 0x000fca00088f1cff */
[----:B------:R-:W-:Y:S01]  /*0c20*/  STG.E.64 desc[UR8][R2.64], R4 ;  /* 0x0000000402007986 */ /* 0x000fe2000c101b08 */
[----:B------:R-:W-:Y:S05]  /*0c30*/  EXIT ;  /* 0x000000000000794d */ /* 0x000fea0003800000 */
.L_x_592:
        /* <DEDUP_REMOVED lines=12> */
.L_x_1362:


//--------------------- .text._ZN3cub18CUB_300001_SM_10006detail10merge_sort30DeviceMergeSortBlockSortKernelINS2_10policy_hubIN6thrust24THRUST_300001_SM_1000_NS10device_ptrIiEEE9Policy600ES8_PNS0_8NullTypeES8_SC_m4cmpfiSB_EEvbT0_T1_T2_T3_T4_PT6_PT7_T5_NS1_7vsmem_tE --------------------------
	.section	.text._ZN3cub18CUB_300001_SM_10006detail10merge_sort30DeviceMergeSortBlockSortKernelINS2_10policy_hubIN6thrust24THRUST_300001_SM_1000_NS10device_ptrIiEEE9Policy600ES8_PNS0_8NullTypeES8_SC_m4cmpfiSB_EEvbT0_T1_T2_T3_T4_PT6_PT7_T5_NS1_7vsmem_tE,"ax",@progbits
	.align	128
        .global         _ZN3cub18CUB_300001_SM_10006detail10merge_sort30DeviceMergeSortBlockSortKernelINS2_10policy_hubIN6thrust24THRUST_300001_SM_1000_NS10device_ptrIiEEE9Policy600ES8_PNS0_8NullTypeES8_SC_m4cmpfiSB_EEvbT0_T1_T2_T3_T4_PT6_PT7_T5_NS1_7vsmem_tE
        .type           _ZN3cub18CUB_300001_SM_10006detail10merge_sort30DeviceMergeSortBlockSortKernelINS2_10policy_hubIN6thrust24THRUST_300001_SM_1000_NS10device_ptrIiEEE9Policy600ES8_PNS0_8NullTypeES8_SC_m4cmpfiSB_EEvbT0_T1_T2_T3_T4_PT6_PT7_T5_NS1_7vsmem_tE,@function
        .size           _ZN3cub18CUB_300001_SM_10006detail10merge_sort30DeviceMergeSortBlockSortKernelINS2_10policy_hubIN6thrust24THRUST_300001_SM_1000_NS10device_ptrIiEEE9Policy600ES8_PNS0_8NullTypeES8_SC_m4cmpfiSB_EEvbT0_T1_T2_T3_T4_PT6_PT7_T5_NS1_7vsmem_tE,(.L_x_1363 - _ZN3cub18CUB_300001_SM_10006detail10merge_sort30DeviceMergeSortBlockSortKernelINS2_10policy_hubIN6thrust24THRUST_300001_SM_1000_NS10device_ptrIiEEE9Policy600ES8_PNS0_8NullTypeES8_SC_m4cmpfiSB_EEvbT0_T1_T2_T3_T4_PT6_PT7_T5_NS1_7vsmem_tE)
        .other          _ZN3cub18CUB_300001_SM_10006detail10merge_sort30DeviceMergeSortBlockSortKernelINS2_10policy_hubIN6thrust24THRUST_300001_SM_1000_NS10device_ptrIiEEE9Policy600ES8_PNS0_8NullTypeES8_SC_m4cmpfiSB_EEvbT0_T1_T2_T3_T4_PT6_PT7_T5_NS1_7vsmem_tE,@"STO_CUDA_ENTRY STV_DEFAULT"
_ZN3cub18CUB_300001_SM_10006detail10merge_sort30DeviceMergeSortBlockSortKernelINS2_10policy_hubIN6thrust24THRUST_300001_SM_1000_NS10device_ptrIiEEE9Policy600ES8_PNS0_8NullTypeES8_SC_m4cmpfiSB_EEvbT0_T1_T2_T3_T4_PT6_PT7_T5_NS1_7vsmem_tE:
.text._ZN3cub18CUB_300001_SM_10006detail10merge_sort30DeviceMergeSortBlockSortKernelINS2_10policy_hubIN6thrust24THRUST_300001_SM_1000_NS10device_ptrIiEEE9Policy600ES8_PNS0_8NullTypeES8_SC_m4cmpfiSB_EEvbT0_T1_T2_T3_T4_PT6_PT7_T5_NS1_7vsmem_tE:
[----:B------:R-:W-:Y:S08]  /*0000*/  LDC R1, c[0x0][0x37c] ;  /* 0x0000df00ff017b82 */ /* 0x000ff00000000800 */
[----:B------:R-:W0:Y:S01]  /*0010*/  S2UR UR10, SR_CTAID.X ;  /* 0x00000000000a79c3 */ /* 0x000e220000002500 */
[----:B------:R-:W1:Y:S01]  /*0020*/  LDCU UR4, c[0x0][0x370] ;  /* 0x00006e00ff0477ac */ /* 0x000e620008000800 */
[----:B------:R-:W2:Y:S01]  /*0030*/  LDCU.64 UR8, c[0x0][0x358] ;  /* 0x00006b00ff0877ac */ /* 0x000ea20008000a00 */
[----:B-1----:R-:W-:-:S04]  /*0040*/  UIADD3 UR4, UP0, UPT, UR4, -0x1, URZ ;  /* 0xffffffff04047890 */ /* 0x002fc8000ff1e0ff */
[----:B------:R-:W-:Y:S02]  /*0050*/  UIADD3.X UR6, UPT, UPT, URZ, -0x1, URZ, UP0, !UPT ;  /* 0xffffffffff067890 */ /* 0x000fe400087fe4ff */
[----:B0-----:R-:W-:Y:S02]  /*0060*/  UISETP.GT.U32.AND UP0, UPT, UR4, UR10, UPT ;  /* 0x0000000a0400728c */ /* 0x001fe4000bf04070 */
[----:B------:R-:W-:Y:S02]  /*0070*/  UIMAD.WIDE.U32 UR4, UR10, 0x1100, URZ ;  /* 0x000011000a0478a5 */ /* 0x000fe4000f8e00ff */
[----:B------:R-:W-:-:S09]  /*0080*/  UISETP.GT.U32.AND.EX UP0, UPT, UR6, URZ, UPT, UP0 ;  /* 0x000000ff0600728c */ /* 0x000fd2000bf04100 */
[----:B--2---:R-:W-:Y:S05]  /*0090*/  BRA.U !UP0, `(.L_x_593) ;  /* 0x0000006508147547 */ /* 0x004fea000b800000 */
[----:B------:R-:W0:Y:S01]  /*00a0*/  S2R R0, SR_TID.X ;  /* 0x0000000000007919 */ /* 0x000e220000002100 */
[----:B------:R-:W1:Y:S01]  /*00b0*/  LDCU.64 UR6, c[0x0][0x388] ;  /* 0x00007100ff0677ac */ /* 0x000e620008000a00 */
[----:B------:R-:W-:Y:S01]  /*00c0*/  ACQBULK ;  /* 0x000000000000782e */ /* 0x000fe20000000000 */
[----:B0-----:R-:W-:-:S05]  /*00d0*/  LOP3.LUT R2, R0, 0x3e0, RZ, 0xc0, !PT ;  /* 0x000003e000027812 */ /* 0x001fca00078ec0ff */
[----:B------:R-:W-:-:S05]  /*00e0*/  IMAD R3, R2, 0x11, RZ ;  /* 0x0000001102037824 */ /* 0x000fca00078e02ff */
[----:B------:R-:W-:-:S04]  /*00f0*/  LOP3.LUT R3, R3, 0x1f, R0, 0xf8, !PT ;  /* 0x0000001f03037812 */ /* 0x000fc800078ef800 */
[----:B------:R-:W-:-:S05]  /*0100*/  IADD3 R3, P0, PT, R3, UR4, RZ ;  /* 0x0000000403037c10 */ /* 0x000fca000ff1e0ff */
[----:B------:R-:W-:Y:S02]  /*0110*/  IMAD.X R4, RZ, RZ, UR5, P0 ;  /* 0x00000005ff047e24 */ /* 0x000fe400080e06ff */
        /* <DEDUP_REMOVED lines=48> */
[----:B------:R-:W1:Y:S04]  /*0420*/  LDS R8, [R5+0x4] ;  /* 0x0000040005087984 */ /* 0x000e680000000800 */
[----:B------:R-:W-:Y:S04]  /*0430*/  LDS R29, [R5+0x8] ;  /* 0x00000800051d7984 */ /* 0x000fe80000000800 */
[----:B------:R-:W-:Y:S04]  /*0440*/  LDS R36, [R5+0xc] ;  /* 0x00000c0005247984 */ /* 0x000fe80000000800 */
[----:B------:R-:W-:Y:S04]  /*0450*/  LDS R11, [R5+0x10] ;  /* 0x00001000050b7984 */ /* 0x000fe80000000800 */
[----:B------:R-:W2:Y:S04]  /*0460*/  LDS R30, [R5+0x14] ;  /* 0x00001400051e7984 */ /* 0x000ea80000000800 */
[----:B------:R-:W-:Y:S04]  /*0470*/  LDS R7, [R5+0x18] ;  /* 0x0000180005077984 */ /* 0x000fe80000000800 */
[----:B------:R-:W3:Y:S04]  /*0480*/  LDS R22, [R5+0x1c] ;  /* 0x00001c0005167984 */ /* 0x000ee80000000800 */
[----:B------:R-:W-:Y:S04]  /*0490*/  LDS R14, [R5+0x20] ;  /* 0x00002000050e7984 */ /* 0x000fe80000000800 */
[----:B------:R-:W4:Y:S04]  /*04a0*/  LDS R15, [R5+0x24] ;  /* 0x00002400050f7984 */ /* 0x000f280000000800 */
[----:B------:R-:W-:Y:S04]  /*04b0*/  LDS R35, [R5+0x28] ;  /* 0x0000280005237984 */ /* 0x000fe80000000800 */
[----:B------:R-:W5:Y:S04]  /*04c0*/  LDS R10, [R5+0x2c] ;  /* 0x00002c00050a7984 */ /* 0x000f680000000800 */
[----:B------:R-:W5:Y:S04]  /*04d0*/  LDS R28, [R5+0x30] ;  /* 0x00003000051c7984 */ /* 0x000f680000000800 */
[----:B------:R-:W-:Y:S04]  /*04e0*/  LDS R23, [R5+0x34] ;  /* 0x0000340005177984 */ /* 0x000fe80000000800 */
[----:B------:R-:W5:Y:S04]  /*04f0*/  LDS R9, [R5+0x38] ;  /* 0x0000380005097984 */ /* 0x000f680000000800 */
[----:B------:R-:W5:Y:S04]  /*0500*/  LDS R6, [R5+0x3c] ;  /* 0x00003c0005067984 */ /* 0x000f680000000800 */
[----:B------:R3:W5:Y:S01]  /*0510*/  LDS R33, [R5+0x40] ;  /* 0x0000400005217984 */ /* 0x0007620000000800 */
[----:B------:R-:W-:Y:S08]  /*0520*/  BAR.SYNC.DEFER_BLOCKING 0x0 ;  /* 0x0000000000007b1d */ /* 0x000ff00000010000 */
[----:B0-----:R-:W0:Y:S08]  /*0530*/  LDC.64 R16, c[0x4][0x8] ;  /* 0x01000200ff107b82 */ /* 0x001e300000000a00 */
[----:B------:R-:W-:Y:S01]  /*0540*/  PREEXIT ;  /* 0x000000000000782d */ /* 0x000fe20000000000 */
[----:B0-----:R-:W1:Y:S02]  /*0550*/  LDG.E.64 R16, desc[UR8][R16.64] ;  /* 0x0000000810107981 */ /* 0x001e64000c1e1b00 */
[----:B-1----:R-:W-:-:S04]  /*0560*/  IMAD.WIDE R12, R8, 0x4, R16 ;  /* 0x00000004080c7825 */ /* 0x002fc800078e0210 */
[--C-:B------:R-:W-:Y:S02]  /*0570*/  IMAD.WIDE R24, R31, 0x4, R16.reuse ;  /* 0x000000041f187825 */ /* 0x100fe400078e0210 */
[----:B------:R-:W5:Y:S02]  /*0580*/  LD.E R12, desc[UR8][R12.64] ;  /* 0x000000080c0c7980 */ /* 0x000f64000c101900 */
[--C-:B--2---:R-:W-:Y:S02]  /*0590*/  IMAD.WIDE R40, R30, 0x4, R16.reuse ;  /* 0x000000041e287825 */ /* 0x104fe400078e0210 */
[----:B------:R-:W2:Y:S02]  /*05a0*/  LD.E R25, desc[UR8][R24.64] ;  /* 0x0000000818197980 */ /* 0x000ea4000c101900 */
[--C-:B------:R-:W-:Y:S02]  /*05b0*/  IMAD.WIDE R38, R11, 0x4, R16.reuse ;  /* 0x000000040b267825 */ /* 0x100fe400078e0210 */
[----:B------:R-:W2:Y:S02]  /*05c0*/  LD.E R19, desc[UR8][R40.64] ;  /* 0x0000000828137980 */ /* 0x000ea4000c101900 */
[----:B------:R-:W-:-:S02]  /*05d0*/  IMAD.WIDE R26, R36, 0x4, R16 ;  /* 0x00000004241a7825 */ /* 0x000fc400078e0210 */
[----:B------:R-:W2:Y:S02]  /*05e0*/  LD.E R18, desc[UR8][R38.64] ;  /* 0x0000000826127980 */ /* 0x000ea4000c101900 */
[--C-:B------:R-:W-:Y:S02]  /*05f0*/  IMAD.WIDE R44, R29, 0x4, R16.reuse ;  /* 0x000000041d2c7825 */ /* 0x100fe400078e0210 */
[----:B---3--:R4:W3:Y:S04]  /*0600*/  LD.E R5, desc[UR8][R26.64] ;  /* 0x000000081a057980 */ /* 0x0088e8000c101900 */
[----:B------:R-:W3:Y:S01]  /*0610*/  LD.E R34, desc[UR8][R44.64] ;  /* 0x000000082c227980 */ /* 0x000ee2000c101900 */
[----:B------:R-:W-:-:S04]  /*0620*/  IMAD.WIDE R42, R22, 0x4, R16 ;  /* 0x00000004162a7825 */ /* 0x000fc800078e0210 */
[--C-:B------:R-:W-:Y:S01]  /*0630*/  IMAD.WIDE R20, R7, 0x4, R16.reuse ;  /* 0x0000000407147825 */ /* 0x100fe200078e0210 */
[----:B------:R-:W3:Y:S03]  /*0640*/  LD.E R13, desc[UR8][R42.64] ;  /* 0x000000082a0d7980 */ /* 0x000ee6000c101900 */
[--C-:B----4-:R-:W-:Y:S01]  /*0650*/  IMAD.WIDE R26, R15, 0x4, R16.reuse ;  /* 0x000000040f1a7825 */ /* 0x110fe200078e0210 */
[----:B------:R0:W4:Y:S03]  /*0660*/  LD.E R32, desc[UR8][R20.64] ;  /* 0x0000000814207980 */ /* 0x000126000c101900 */
[--C-:B-----5:R-:W-:Y:S01]  /*0670*/  IMAD.WIDE R40, R10, 0x4, R16.reuse ;  /* 0x000000040a287825 */ /* 0x120fe200078e0210 */
[----:B------:R1:W5:Y:S03]  /*0680*/  LD.E R37, desc[UR8][R26.64] ;  /* 0x000000081a257980 */ /* 0x000366000c101900 */
[----:B------:R-:W-:-:S04]  /*0690*/  IMAD.WIDE R38, R35, 0x4, R16 ;  /* 0x0000000423267825 */ /* 0x000fc800078e0210 */
[----:B0-----:R-:W-:-:S06]  /*06a0*/  IMAD.WIDE R20, R28, 0x4, R16 ;  /* 0x000000041c147825 */ /* 0x001fcc00078e0210 */
[----:B------:R-:W5:Y:S01]  /*06b0*/  LD.E R21, desc[UR8][R20.64] ;  /* 0x0000000814157980 */ /* 0x000f62000c101900 */
[----:B-1----:R-:W-:-:S06]  /*06c0*/  IMAD.WIDE R26, R9, 0x4, R16 ;  /* 0x00000004091a7825 */ /* 0x002fcc00078e0210 */
[----:B------:R-:W5:Y:S01]  /*06d0*/  LD.E R27, desc[UR8][R26.64] ;  /* 0x000000081a1b7980 */ /* 0x000f62000c101900 */
[----:B--2---:R-:W-:Y:S01]  /*06e0*/  FSETP.GEU.AND P0, PT, R12, R25, PT ;  /* 0x000000190c00720b */ /* 0x004fe20003f0e000 */
[----:B------:R-:W-:-:S05]  /*06f0*/  IMAD.WIDE R24, R14, 0x4, R16 ;  /* 0x000000040e187825 */ /* 0x000fca00078e0210 */
[----:B------:R0:W5:Y:S01]  /*0700*/  LD.E R12, desc[UR8][R24.64] ;  /* 0x00000008180c7980 */ /* 0x000162000c101900 */
[----:B------:R-:W-:Y:S01]  /*0710*/  FSETP.GEU.AND P5, PT, R19, R18, PT ;  /* 0x000000121300720b */ /* 0x000fe20003fae000 */
[----:B------:R-:W-:-:S06]  /*0720*/  IMAD.WIDE R18, R23, 0x4, R16 ;  /* 0x0000000417127825 */ /* 0x000fcc00078e0210 */
[----:B------:R-:W2:Y:S01]  /*0730*/  LD.E R18, desc[UR8][R18.64] ;  /* 0x0000000812127980 */ /* 0x000ea2000c101900 */
[----:B---3--:R-:W-:-:S03]  /*0740*/  FSETP.GEU.AND P1, PT, R5, R34, PT ;  /* 0x000000220500720b */ /* 0x008fc60003f2e000 */
[----:B------:R-:W3:Y:S04]  /*0750*/  LD.E R34, desc[UR8][R40.64] ;  /* 0x0000000828227980 */ /* 0x000ee8000c101900 */
[----:B------:R1:W3:Y:S01]  /*0760*/  LD.E R5, desc[UR8][R38.64] ;  /* 0x0000000826057980 */ /* 0x0002e2000c101900 */
[----:B0-----:R-:W-:-:S06]  /*0770*/  IMAD.WIDE R24, R6, 0x4, R16 ;  /* 0x0000000406187825 */ /* 0x001fcc00078e0210 */
[----:B------:R-:W3:Y:S01]  /*0780*/  LD.E R24, desc[UR8][R24.64] ;  /* 0x0000000818187980 */ /* 0x000ee2000c101900 */
[----:B----4-:R-:W-:Y:S02]  /*0790*/  FSETP.GEU.AND P6, PT, R13, R32, PT ;  /* 0x000000200d00720b */ /* 0x010fe40003fce000 */
[----:B------:R-:W-:Y:S02]  /*07a0*/  SEL R32, R8, R31, P0 ;  /* 0x0000001f08207207 */ /* 0x000fe40000000000 */
[----:B-1----:R-:W-:Y:S02]  /*07b0*/  SEL R39, R29, R36, P1 ;  /* 0x000000241d277207 */ /* 0x002fe40000800000 */
[----:B------:R-:W-:Y:S02]  /*07c0*/  SEL R29, R36, R29, P1 ;  /* 0x0000001d241d7207 */ /* 0x000fe40000800000 */
[----:B-----5:R-:W-:Y:S01]  /*07d0*/  FSETP.GEU.AND P4, PT, R37, R12, PT ;  /* 0x0000000c2500720b */ /* 0x020fe20003f8e000 */
[----:B------:R-:W-:-:S04]  /*07e0*/  IMAD.WIDE R12, R32, 0x4, R16 ;  /* 0x00000004200c7825 */ /* 0x000fc800078e0210 */
[--C-:B------:R-:W-:Y:S02]  /*07f0*/  IMAD.WIDE R36, R39, 0x4, R16.reuse ;  /* 0x0000000427247825 */ /* 0x100fe400078e0210 */
[----:B------:R-:W4:Y:S01]  /*0800*/  LD.E R12, desc[UR8][R12.64] ;  /* 0x000000080c0c7980 */ /* 0x000f22000c101900 */
[----:B--2---:R-:W-:Y:S01]  /*0810*/  FSETP.GEU.AND P3, PT, R18, R21, PT ;  /* 0x000000151200720b */ /* 0x004fe20003f6e000 */
[----:B------:R-:W-:Y:S02]  /*0820*/  IMAD.WIDE R18, R29, 0x4, R16 ;  /* 0x000000041d127825 */ /* 0x000fe400078e0210 */
[----:B------:R0:W4:Y:S04]  /*0830*/  LD.E R37, desc[UR8][R36.64] ;  /* 0x0000000824257980 */ /* 0x000128000c101900 */
[----:B------:R-:W2:Y:S01]  /*0840*/  LD.E R18, desc[UR8][R18.64] ;  /* 0x0000000812127980 */ /* 0x000ea2000c101900 */
[----:B---3--:R-:W-:-:S02]  /*0850*/  FSETP.GEU.AND P2, PT, R34, R5, PT ;  /* 0x000000052200720b */ /* 0x008fc40003f4e000 */
[----:B------:R-:W-:Y:S02]  /*0860*/  SEL R34, R11, R30, P5 ;  /* 0x0000001e0b227207 */ /* 0x000fe40002800000 */
[----:B------:R-:W-:-:S03]  /*0870*/  SEL R11, R30, R11, P5 ;  /* 0x0000000b1e0b7207 */ /* 0x000fc60002800000 */
[----:B------:R-:W-:Y:S01]  /*0880*/  IMAD.WIDE R20, R34, 0x4, R16 ;  /* 0x0000000422147825 */ /* 0x000fe200078e0210 */
[----:B------:R-:W-:Y:S02]  /*0890*/  SEL R30, R7, R22, P6 ;  /* 0x00000016071e7207 */ /* 0x000fe40003000000 */
[----:B------:R-:W-:-:S03]  /*08a0*/  FSETP.GEU.AND P1, PT, R24, R27, PT ;  /* 0x0000001b1800720b */ /* 0x000fc60003f2e000 */
[----:B------:R-:W2:Y:S01]  /*08b0*/  LD.E R21, desc[UR8][R20.64] ;  /* 0x0000000814157980 */ /* 0x000ea2000c101900 */
[----:B------:R-:W-:-:S04]  /*08c0*/  IMAD.WIDE R24, R11, 0x4, R16 ;  /* 0x000000040b187825 */ /* 0x000fc800078e0210 */
[----:B------:R-:W-:Y:S02]  /*08d0*/  IMAD.WIDE R26, R30, 0x4, R16 ;  /* 0x000000041e1a7825 */ /* 0x000fe400078e0210 */
[----:B------:R-:W3:Y:S04]  /*08e0*/  LD.E R24, desc[UR8][R24.64] ;  /* 0x0000000818187980 */ /* 0x000ee8000c101900 */
[----:B------:R-:W3:Y:S01]  /*08f0*/  LD.E R27, desc[UR8][R26.64] ;  /* 0x000000081a1b7980 */ /* 0x000ee2000c101900 */
[----:B------:R-:W-:Y:S02]  /*0900*/  SEL R5, R15, R14, P4 ;  /* 0x0000000e0f057207 */ /* 0x000fe40002000000 */
[----:B0-----:R-:W-:Y:S02]  /*0910*/  SEL R36, R35, R10, P2 ;  /* 0x0000000a23247207 */ /* 0x001fe40001000000 */
[----:B------:R-:W-:-:S02]  /*0920*/  SEL R7, R22, R7, P6 ;  /* 0x0000000716077207 */ /* 0x000fc40003000000 */
[----:B------:R-:W-:Y:S01]  /*0930*/  SEL R22, R14, R15, P4 ;  /* 0x0000000f0e167207 */ /* 0x000fe20002000000 */
[----:B------:R-:W-:Y:S01]  /*0940*/  IMAD.WIDE R14, R36, 0x4, R16 ;  /* 0x00000004240e7825 */ /* 0x000fe200078e0210 */
[----:B------:R-:W-:Y:S02]  /*0950*/  SEL R35, R10, R35, P2 ;  /* 0x000000230a237207 */ /* 0x000fe40001000000 */
[----:B------:R-:W-:-:S03]  /*0960*/  SEL R10, R28, R23, P3 ;  /* 0x000000171c0a7207 */ /* 0x000fc60001800000 */
[----:B------:R-:W5:Y:S01]  /*0970*/  LD.E R15, desc[UR8][R14.64] ;  /* 0x000000080e0f7980 */ /* 0x000f62000c101900 */
[----:B------:R-:W-:Y:S01]  /*0980*/  SEL R23, R23, R28, P3 ;  /* 0x0000001c17177207 */ /* 0x000fe20001800000 */
[----:B------:R-:W-:Y:S01]  /*0990*/  IMAD.WIDE R42, R22, 0x4, R16 ;  /* 0x00000004162a7825 */ /* 0x000fe200078e0210 */
[----:B------:R-:W-:-:S03]  /*09a0*/  SEL R28, R9, R6, P1 ;  /* 0x00000006091c7207 */ /* 0x000fc60000800000 */
[--C-:B------:R-:W-:Y:S02]  /*09b0*/  IMAD.WIDE R40, R7, 0x4, R16.reuse ;  /* 0x0000000407287825 */ /* 0x100fe400078e0210 */
[----:B------:R-:W5:Y:S04]  /*09c0*/  LD.E R42, desc[UR8][R42.64] ;  /* 0x000000082a2a7980 */ /* 0x000f68000c101900 */
[----:B------:R-:W5:Y:S01]  /*09d0*/  LD.E R41, desc[UR8][R40.64] ;  /* 0x0000000828297980 */ /* 0x000f62000c101900 */
[----:B----4-:R-:W-:Y:S01]  /*09e0*/  FSETP.GEU.AND P5, PT, R37, R12, PT ;  /* 0x0000000c2500720b */ /* 0x010fe20003fae000 */
[----:B------:R-:W-:-:S06]  /*09f0*/  IMAD.WIDE R12, R5, 0x4, R16 ;  /* 0x00000004050c7825 */ /* 0x000fcc00078e0210 */
[----:B------:R-:W4:Y:S01]  /*0a00*/  LD.E R12, desc[UR8][R12.64] ;  /* 0x000000080c0c7980 */ /* 0x000f22000c101900 */
[----:B--2---:R-:W-:Y:S01]  /*0a10*/  FSETP.GEU.AND P4, PT, R21, R18, PT ;  /* 0x000000121500720b */ /* 0x004fe20003f8e000 */
[----:B------:R-:W-:-:S04]  /*0a20*/  IMAD.WIDE R18, R35, 0x4, R16 ;  /* 0x0000000423127825 */ /* 0x000fc800078e0210 */
[--C-:B------:R-:W-:Y:S02]  /*0a30*/  IMAD.WIDE R20, R10, 0x4, R16.reuse ;  /* 0x000000040a147825 */ /* 0x100fe400078e0210 */
[----:B------:R0:W2:Y:S04]  /*0a40*/  LD.E R18, desc[UR8][R18.64] ;  /* 0x0000000812127980 */ /* 0x0000a8000c101900 */
[----:B------:R-:W2:Y:S01]  /*0a50*/  LD.E R21, desc[UR8][R20.64] ;  /* 0x0000000814157980 */ /* 0x000ea2000c101900 */
[----:B---3--:R-:W-:Y:S01]  /*0a60*/  FSETP.GEU.AND P6, PT, R27, R24, PT ;  /* 0x000000181b00720b */ /* 0x008fe20003fce000 */
[----:B------:R-:W-:-:S04]  /*0a70*/  IMAD.WIDE R24, R23, 0x4, R16 ;  /* 0x0000000417187825 */ /* 0x000fc800078e0210 */
[----:B------:R-:W-:Y:S02]  /*0a80*/  IMAD.WIDE R26, R28, 0x4, R16 ;  /* 0x000000041c1a7825 */ /* 0x000fe400078e0210 */
[----:B------:R1:W3:Y:S04]  /*0a90*/  LD.E R24, desc[UR8][R24.64] ;  /* 0x0000000818187980 */ /* 0x0002e8000c101900 */
[----:B------:R-:W3:Y:S01]  /*0aa0*/  LD.E R27, desc[UR8][R26.64] ;  /* 0x000000081a1b7980 */ /* 0x000ee2000c101900 */
[----:B0-----:R-:W-:Y:S02]  /*0ab0*/  SEL R19, R39, R32, P5 ;  /* 0x0000002027137207 */ /* 0x001fe40002800000 */
[----:B------:R-:W-:Y:S02]  /*0ac0*/  SEL R31, R31, R8, P0 ;  /* 0x000000081f1f7207 */ /* 0x000fe40000000000 */
[----:B------:R-:W-:-:S02]  /*0ad0*/  SEL R32, R32, R39, P5 ;  /* 0x0000002720207207 */ /* 0x000fc40002800000 */
[----:B------:R-:W-:Y:S01]  /*0ae0*/  SEL R6, R6, R9, P1 ;  /* 0x0000000906067207 */ /* 0x000fe20000800000 */
[----:B------:R-:W-:Y:S01]  /*0af0*/  IMAD.WIDE R8, R31, 0x4, R16 ;  /* 0x000000041f087825 */ /* 0x000fe200078e0210 */
[----:B------:R-:W-:Y:S02]  /*0b00*/  SEL R37, R34, R29, P4 ;  /* 0x0000001d22257207 */ /* 0x000fe40002000000 */
[----:B------:R-:W-:-:S03]  /*0b10*/  SEL R34, R29, R34, P4 ;  /* 0x000000221d227207 */ /* 0x000fc60002000000 */
[----:B------:R-:W3:Y:S01]  /*0b20*/  LD.E R8, desc[UR8][R8.64] ;  /* 0x0000000808087980 */ /* 0x000ee2000c101900 */
[----:B-1----:R-:W-:Y:S02]  /*0b30*/  SEL R25, R30, R11, P6 ;  /* 0x0000000b1e197207 */ /* 0x002fe40003000000 */
[----:B-----5:R-:W-:Y:S01]  /*0b40*/  FSETP.GEU.AND P2, PT, R42, R41, PT ;  /* 0x000000292a00720b */ /* 0x020fe20003f4e000 */
[----:B------:R-:W-:Y:S01]  /*0b50*/  IMAD.WIDE R40, R33, 0x4, R16 ;  /* 0x0000000421287825 */ /* 0x000fe200078e0210 */
[----:B------:R-:W-:-:S03]  /*0b60*/  SEL R30, R11, R30, P6 ;  /* 0x0000001e0b1e7207 */ /* 0x000fc60003000000 */
[--C-:B------:R-:W-:Y:S02]  /*0b70*/  IMAD.WIDE R42, R6, 0x4, R16.reuse ;  /* 0x00000004062a7825 */ /* 0x100fe400078e0210 */
[----:B------:R-:W5:Y:S02]  /*0b80*/  LD.E R40, desc[UR8][R40.64] ;  /* 0x0000000828287980 */ /* 0x000f64000c101900 */
[--C-:B------:R-:W-:Y:S02]  /*0b90*/  IMAD.WIDE R38, R30, 0x4, R16.reuse ;  /* 0x000000041e267825 */ /* 0x100fe400078e0210 */
[----:B------:R-:W5:Y:S04]  /*0ba0*/  LD.E R43, desc[UR8][R42.64] ;  /* 0x000000082a2b7980 */ /* 0x000f68000c101900 */
[----:B------:R-:W5:Y:S01]  /*0bb0*/  LD.E R39, desc[UR8][R38.64] ;  /* 0x0000000826277980 */ /* 0x000f62000c101900 */
[----:B----4-:R-:W-:Y:S01]  /*0bc0*/  FSETP.GEU.AND P1, PT, R15, R12, PT ;  /* 0x0000000c0f00720b */ /* 0x010fe20003f2e000 */
[----:B------:R-:W-:-:S04]  /*0bd0*/  IMAD.WIDE R12, R32, 0x4, R16 ;  /* 0x00000004200c7825 */ /* 0x000fc800078e0210 */
[--C-:B------:R-:W-:Y:S02]  /*0be0*/  IMAD.WIDE R14, R19, 0x4, R16.reuse ;  /* 0x00000004130e7825 */ /* 0x100fe400078e0210 */
[----:B------:R0:W4:Y:S04]  /*0bf0*/  LD.E R13, desc[UR8][R12.64] ;  /* 0x000000080c0d7980 */ /* 0x000128000c101900 */
[----:B------:R1:W4:Y:S01]  /*0c00*/  LD.E R14, desc[UR8][R14.64] ;  /* 0x000000080e0e7980 */ /* 0x000322000c101900 */
[----:B--2---:R-:W-:Y:S01]  /*0c10*/  FSETP.GEU.AND P3, PT, R21, R18, PT ;  /* 0x000000121500720b */ /* 0x004fe20003f6e000 */
[----:B------:R-:W-:-:S06]  /*0c20*/  IMAD.WIDE R20, R34, 0x4, R16 ;  /* 0x0000000422147825 */ /* 0x000fcc00078e0210 */
[----:B------:R-:W2:Y:S01]  /*0c30*/  LD.E R21, desc[UR8][R20.64] ;  /* 0x0000000814157980 */ /* 0x000ea2000c101900 */
[----:B---3--:R-:W-:Y:S01]  /*0c40*/  FSETP.GEU.AND P4, PT, R27, R24, PT ;  /* 0x000000181b00720b */ /* 0x008fe20003f8e000 */
[----:B------:R-:W-:-:S06]  /*0c50*/  IMAD.WIDE R26, R37, 0x4, R16 ;  /* 0x00000004251a7825 */ /* 0x000fcc00078e0210 */
[----:B------:R3:W2:Y:S01]  /*0c60*/  LD.E R26, desc[UR8][R26.64] ;  /* 0x000000081a1a7980 */ /* 0x0006a2000c101900 */
[----:B0-----:R-:W-:Y:S02]  /*0c70*/  SEL R12, R7, R22, P2 ;  /* 0x00000016070c7207 */ /* 0x001fe40001000000 */
[----:B-1----:R-:W-:Y:S02]  /*0c80*/  SEL R15, R22, R7, P2 ;  /* 0x00000007160f7207 */ /* 0x002fe40001000000 */
[----:B------:R-:W-:Y:S02]  /*0c90*/  SEL R7, R36, R5, P1 ;  /* 0x0000000524077207 */ /* 0x000fe40000800000 */
[----:B------:R-:W-:Y:S02]  /*0ca0*/  SEL R36, R5, R36, P1 ;  /* 0x0000002405247207 */ /* 0x000fe40000800000 */
[----:B------:R-:W-:Y:S02]  /*0cb0*/  SEL R5, R10, R35, P3 ;  /* 0x000000230a057207 */ /* 0x000fe40001800000 */
[----:B------:R-:W-:Y:S01]  /*0cc0*/  SEL R18, R35, R10, P3 ;  /* 0x0000000a23127207 */ /* 0x000fe20001800000 */
[----:B------:R-:W-:Y:S01]  /*0cd0*/  IMAD.WIDE R10, R36, 0x4, R16 ;  /* 0x00000004240a7825 */ /* 0x000fe200078e0210 */
[----:B---3--:R-:W-:-:S02]  /*0ce0*/  SEL R27, R28, R23, P4 ;  /* 0x000000171c1b7207 */ /* 0x008fc40002000000 */
[----:B------:R-:W-:Y:S01]  /*0cf0*/  SEL R28, R23, R28, P4 ;  /* 0x0000001c171c7207 */ /* 0x000fe20002000000 */
[--C-:B------:R-:W-:Y:S02]  /*0d00*/  IMAD.WIDE R22, R18, 0x4, R16.reuse ;  /* 0x0000000412167825 */ /* 0x100fe400078e0210 */
[----:B------:R0:W3:Y:S01]  /*0d10*/  LD.E R11, desc[UR8][R10.64] ;  /* 0x000000080a0b7980 */ /* 0x0000e2000c101900 */
[----:B-----5:R-:W-:Y:S01]  /*0d20*/  FSETP.GEU.AND P0, PT, R40, R43, PT ;  /* 0x0000002b2800720b */ /* 0x020fe20003f0e000 */
[--C-:B------:R-:W-:Y:S02]  /*0d30*/  IMAD.WIDE R40, R25, 0x4, R16.reuse ;  /* 0x0000000419287825 */ /* 0x100fe400078e0210 */
[----:B------:R-:W5:Y:S02]  /*0d40*/  LD.E R23, desc[UR8][R22.64] ;  /* 0x0000000816177980 */ /* 0x000f64000c101900 */
[--C-:B------:R-:W-:Y:S02]  /*0d50*/  IMAD.WIDE R42, R12, 0x4, R16.reuse ;  /* 0x000000040c2a7825 */ /* 0x100fe400078e0210 */
[----:B------:R-:W3:Y:S02]  /*0d60*/  LD.E R40, desc[UR8][R40.64] ;  /* 0x0000000828287980 */ /* 0x000ee4000c101900 */
[----:B------:R-:W-:-:S02]  /*0d70*/  IMAD.WIDE R44, R28, 0x4, R16 ;  /* 0x000000041c2c7825 */ /* 0x000fc400078e0210 */
[----:B------:R-:W3:Y:S04]  /*0d80*/  LD.E R43, desc[UR8][R42.64] ;  /* 0x000000082a2b7980 */ /* 0x000ee8000c101900 */
[----:B------:R-:W5:Y:S01]  /*0d90*/  LD.E R45, desc[UR8][R44.64] ;  /* 0x000000082c2d7980 */ /* 0x000f62000c101900 */
[----:B----4-:R-:W-:Y:S01]  /*0da0*/  FSETP.GEU.AND P1, PT, R13, R8, PT ;  /* 0x000000080d00720b */ /* 0x010fe20003f2e000 */
[----:B------:R-:W-:-:S06]  /*0db0*/  IMAD.WIDE R8, R15, 0x4, R16 ;  /* 0x000000040f087825 */ /* 0x000fcc00078e0210 */
[----:B------:R-:W4:Y:S01]  /*0dc0*/  LD.E R8, desc[UR8][R8.64] ;  /* 0x0000000808087980 */ /* 0x000f22000c101900 */
[----:B--2---:R-:W-:Y:S01]  /*0dd0*/  FSETP.GEU.AND P2, PT, R21, R14, PT ;  /* 0x0000000e1500720b */ /* 0x004fe20003f4e000 */
[----:B------:R-:W-:-:S06]  /*0de0*/  IMAD.WIDE R20, R7, 0x4, R16 ;  /* 0x0000000407147825 */ /* 0x000fcc00078e0210 */
[----:B------:R-:W5:Y:S01]  /*0df0*/  LD.E R20, desc[UR8][R20.64] ;  /* 0x0000000814147980 */ /* 0x000f62000c101900 */
[----:B------:R-:W-:Y:S01]  /*0e00*/  FSETP.GEU.AND P3, PT, R39, R26, PT ;  /* 0x0000001a2700720b */ /* 0x000fe20003f6e000 */
[----:B------:R-:W-:-:S06]  /*0e10*/  IMAD.WIDE R38, R5, 0x4, R16 ;  /* 0x0000000405267825 */ /* 0x000fcc00078e0210 */
[----:B------:R-:W2:Y:S01]  /*0e20*/  LD.E R38, desc[UR8][R38.64] ;  /* 0x0000000826267980 */ /* 0x000ea2000c101900 */
[----:B------:R-:W-:Y:S02]  /*0e30*/  SEL R13, R32, R31, P1 ;  /* 0x0000001f200d7207 */ /* 0x000fe40000800000 */
[----:B0-----:R-:W-:Y:S02]  /*0e40*/  SEL R10, R6, R33, P0 ;  /* 0x00000021060a7207 */ /* 0x001fe40000000000 */
[----:B---3--:R-:W-:Y:S01]  /*0e50*/  FSETP.GEU.AND P6, PT, R43, R40, PT ;  /* 0x000000282b00720b */ /* 0x008fe20003fce000 */
[----:B------:R-:W-:-:S04]  /*0e60*/  IMAD.WIDE R40, R27, 0x4, R16 ;  /* 0x000000041b287825 */ /* 0x000fc800078e0210 */
[--C-:B------:R-:W-:Y:S02]  /*0e70*/  IMAD.WIDE R42, R10, 0x4, R16.reuse ;  /* 0x000000040a2a7825 */ /* 0x100fe400078e0210 */
[----:B------:R-:W3:Y:S04]  /*0e80*/  LD.E R40, desc[UR8][R40.64] ;  /* 0x0000000828287980 */ /* 0x000ee8000c101900 */
[----:B------:R-:W3:Y:S01]  /*0e90*/  LD.E R43, desc[UR8][R42.64] ;  /* 0x000000082a2b7980 */ /* 0x000ee2000c101900 */
[----:B----4-:R-:W-:Y:S02]  /*0ea0*/  FSETP.GEU.AND P5, PT, R11, R8, PT ;  /* 0x000000080b00720b */ /* 0x010fe40003fae000 */
[----:B------:R-:W-:Y:S02]  /*0eb0*/  SEL R11, R34, R19, P2 ;  /* 0x00000013220b7207 */ /* 0x000fe40001000000 */
[----:B------:R-:W-:Y:S01]  /*0ec0*/  SEL R34, R19, R34, P2 ;  /* 0x0000002213227207 */ /* 0x000fe20001000000 */
[----:B------:R-:W-:Y:S01]  /*0ed0*/  IMAD.WIDE R8, R13, 0x4, R16 ;  /* 0x000000040d087825 */ /* 0x000fe200078e0210 */
[----:B------:R-:W-:-:S02]  /*0ee0*/  SEL R19, R30, R37, P3 ;  /* 0x000000251e137207 */ /* 0x000fc40001800000 */
[----:B------:R-:W-:-:S03]  /*0ef0*/  SEL R30, R37, R30, P3 ;  /* 0x0000001e251e7207 */ /* 0x000fc60001800000 */
[----:B------:R-:W4:Y:S01]  /*0f00*/  LD.E R8, desc[UR8][R8.64] ;  /* 0x0000000808087980 */ /* 0x000f22000c101900 */
[----:B-----5:R-:W-:Y:S01]  /*0f10*/  FSETP.GEU.AND P2, PT, R23, R20, PT ;  /* 0x000000141700720b */ /* 0x020fe20003f4e000 */
[----:B------:R-:W-:-:S06]  /*0f20*/  IMAD.WIDE R20, R34, 0x4, R16 ;  /* 0x0000000422147825 */ /* 0x000fcc00078e0210 */
[----:B------:R-:W4:Y:S01]  /*0f30*/  LD.E R21, desc[UR8][R20.64] ;  /* 0x0000000814157980 */ /* 0x000f22000c101900 */
[----:B------:R-:W-:Y:S01]  /*0f40*/  IMAD.WIDE R22, R11, 0x4, R16 ;  /* 0x000000040b167825 */ /* 0x000fe200078e0210 */
[----:B--2---:R-:W-:-:S03]  /*0f50*/  FSETP.GEU.AND P4, PT, R45, R38, PT ;  /* 0x000000262d00720b */ /* 0x004fc60003f8e000 */
[----:B------:R-:W-:Y:S02]  /*0f60*/  IMAD.WIDE R38, R30, 0x4, R16 ;  /* 0x000000041e267825 */ /* 0x000fe400078e0210 */
[----:B------:R-:W2:Y:S04]  /*0f70*/  LD.E R22, desc[UR8][R22.64] ;  /* 0x0000000816167980 */ /* 0x000ea8000c101900 */
[----:B------:R-:W2:Y:S01]  /*0f80*/  LD.E R39, desc[UR8][R38.64] ;  /* 0x0000000826277980 */ /* 0x000ea2000c101900 */
[----:B------:R-:W-:Y:S02]  /*0f90*/  SEL R14, R25, R12, P6 ;  /* 0x0000000c190e7207 */ /* 0x000fe40003000000 */
[----:B------:R-:W-:Y:S02]  /*0fa0*/  SEL R33, R33, R6, P0 ;  /* 0x0000000621217207 */ /* 0x000fe40000000000 */
[----:B------:R-:W-:-:S02]  /*0fb0*/  SEL R25, R12, R25, P6 ;  /* 0x000000190c197207 */ /* 0x000fc40003000000 */
[----:B------:R-:W-:Y:S02]  /*0fc0*/  SEL R6, R15, R36, P5 ;  /* 0x000000240f067207 */ /* 0x000fe40002800000 */
[----:B------:R-:W-:Y:S02]  /*0fd0*/  SEL R12, R7, R18, P2 ;  /* 0x00000012070c7207 */ /* 0x000fe40001000000 */
[----:B------:R-:W-:Y:S02]  /*0fe0*/  SEL R7, R18, R7, P2 ;  /* 0x0000000712077207 */ /* 0x000fe40001000000 */
[----:B------:R-:W-:Y:S02]  /*0ff0*/  SEL R15, R36, R15, P5 ;  /* 0x0000000f240f7207 */ /* 0x000fe40002800000 */
[----:B------:R-:W-:Y:S01]  /*1000*/  SEL R18, R5, R28, P4 ;  /* 0x0000001c05127207 */ /* 0x000fe20002000000 */
[----:B------:R-:W-:Y:S01]  /*1010*/  IMAD.WIDE R36, R12, 0x4, R16 ;  /* 0x000000040c247825 */ /* 0x000fe200078e0210 */
[----:B------:R-:W-:-:S03]  /*1020*/  SEL R5, R28, R5, P4 ;  /* 0x000000051c057207 */ /* 0x000fc60002000000 */
[--C-:B------:R-:W-:Y:S02]  /*1030*/  IMAD.WIDE R28, R7, 0x4, R16.reuse ;  /* 0x00000004071c7825 */ /* 0x100fe400078e0210 */
[----:B------:R-:W5:Y:S04]  /*1040*/  LD.E R37, desc[UR8][R36.64] ;  /* 0x0000000824257980 */ /* 0x000f68000c101900 */
[----:B------:R-:W5:Y:S01]  /*1050*/  LD.E R28, desc[UR8][R28.64] ;  /* 0x000000081c1c7980 */ /* 0x000f62000c101900 */
[----:B---3--:R-:W-:Y:S01]  /*1060*/  FSETP.GEU.AND P3, PT, R43, R40, PT ;  /* 0x000000282b00720b */ /* 0x008fe20003f6e000 */
[----:B------:R-:W-:-:S04]  /*1070*/  IMAD.WIDE R40, R19, 0x4, R16 ;  /* 0x0000000413287825 */ /* 0x000fc800078e0210 */
[--C-:B------:R-:W-:Y:S02]  /*1080*/  IMAD.WIDE R42, R14, 0x4, R16.reuse ;  /* 0x000000040e2a7825 */ /* 0x100fe400078e0210 */
[----:B------:R-:W3:Y:S04]  /*1090*/  LD.E R40, desc[UR8][R40.64] ;  /* 0x0000000828287980 */ /* 0x000ee8000c101900 */
[----:B------:R-:W3:Y:S01]  /*10a0*/  LD.E R43, desc[UR8][R42.64] ;  /* 0x000000082a2b7980 */ /* 0x000ee2000c101900 */
[----:B----4-:R-:W-:Y:S01]  /*10b0*/  FSETP.GEU.AND P0, PT, R21, R8, PT ;  /* 0x000000081500720b */ /* 0x010fe20003f0e000 */
[----:B------:R-:W-:-:S04]  /*10c0*/  IMAD.WIDE R8, R25, 0x4, R16 ;  /* 0x0000000419087825 */ /* 0x000fc800078e0210 */
[--C-:B------:R-:W-:Y:S02]  /*10d0*/  IMAD.WIDE R20, R6, 0x4, R16.reuse ;  /* 0x0000000406147825 */ /* 0x100fe400078e0210 */
[----:B------:R-:W4:Y:S04]  /*10e0*/  LD.E R8, desc[UR8][R8.64] ;  /* 0x0000000808087980 */ /* 0x000f28000c101900 */
[----:B------:R0:W4:Y:S01]  /*10f0*/  LD.E R21, desc[UR8][R20.64] ;  /* 0x0000000814157980 */ /* 0x000122000c101900 */
[----:B--2---:R-:W-:Y:S01]  /*1100*/  FSETP.GEU.AND P5, PT, R39, R22, PT ;  /* 0x000000162700720b */ /* 0x004fe20003fae000 */
[----:B------:R-:W-:-:S04]  /*1110*/  IMAD.WIDE R22, R15, 0x4, R16 ;  /* 0x000000040f167825 */ /* 0x000fc800078e0210 */
[----:B------:R-:W-:Y:S02]  /*1120*/  IMAD.WIDE R38, R18, 0x4, R16 ;  /* 0x0000000412267825 */ /* 0x000fe400078e0210 */
[----:B------:R1:W5:Y:S04]  /*1130*/  LD.E R22, desc[UR8][R22.64] ;  /* 0x0000000816167980 */ /* 0x000368000c101900 */
[----:B------:R-:W2:Y:S01]  /*1140*/  LD.E R39, desc[UR8][R38.64] ;  /* 0x0000000826277980 */ /* 0x000ea2000c101900 */
[----:B------:R-:W-:Y:S02]  /*1150*/  SEL R24, R10, R27, P3 ;  /* 0x0000001b0a187207 */ /* 0x000fe40001800000 */
[----:B0-----:R-:W-:Y:S02]  /*1160*/  SEL R20, R27, R10, P3 ;  /* 0x0000000a1b147207 */ /* 0x001fe40001800000 */
[----:B-1----:R-:W-:-:S02]  /*1170*/  SEL R23, R34, R13, P0 ;  /* 0x0000000d22177207 */ /* 0x002fc40000000000 */
[----:B------:R-:W-:Y:S02]  /*1180*/  SEL R34, R13, R34, P0 ;  /* 0x000000220d227207 */ /* 0x000fe40000000000 */
[----:B------:R-:W-:Y:S02]  /*1190*/  SEL R13, R30, R11, P5 ;  /* 0x0000000b1e0d7207 */ /* 0x000fe40002800000 */
[----:B------:R-:W-:Y:S01]  /*11a0*/  SEL R30, R11, R30, P5 ;  /* 0x0000001e0b1e7207 */ /* 0x000fe20002800000 */
[----:B------:R-:W-:Y:S01]  /*11b0*/  IMAD.WIDE R10, R33, 0x4, R16 ;  /* 0x00000004210a7825 */ /* 0x000fe200078e0210 */
[----:B------:R-:W-:-:S05]  /*11c0*/  SEL R31, R31, R32, P1 ;  /* 0x000000201f1f7207 */ /* 0x000fca0000800000 */
[----:B------:R-:W2:Y:S01]  /*11d0*/  LD.E R10, desc[UR8][R10.64] ;  /* 0x000000080a0a7980 */ /* 0x000ea2000c101900 */
[----:B------:R-:W-:-:S06]  /*11e0*/  IMAD.WIDE R26, R31, 0x4, R16 ;  /* 0x000000041f1a7825 */ /* 0x000fcc00078e0210 */
[----:B------:R-:W2:Y:S01]  /*11f0*/  LD.E R26, desc[UR8][R26.64] ;  /* 0x000000081a1a7980 */ /* 0x000ea2000c101900 */
[----:B---3--:R-:W-:Y:S01]  /*1200*/  FSETP.GEU.AND P2, PT, R43, R40, PT ;  /* 0x000000282b00720b */ /* 0x008fe20003f4e000 */
[----:B------:R-:W-:-:S04]  /*1210*/  IMAD.WIDE R42, R20, 0x4, R16 ;  /* 0x00000004142a7825 */ /* 0x000fc800078e0210 */
[--C-:B------:R-:W-:Y:S02]  /*1220*/  IMAD.WIDE R40, R5, 0x4, R16.reuse ;  /* 0x0000000405287825 */ /* 0x100fe400078e0210 */
[----:B------:R-:W3:Y:S04]  /*1230*/  LD.E R42, desc[UR8][R42.64] ;  /* 0x000000082a2a7980 */ /* 0x000ee8000c101900 */
[----:B------:R-:W3:Y:S01]  /*1240*/  LD.E R41, desc[UR8][R40.64] ;  /* 0x0000000828297980 */ /* 0x000ee2000c101900 */
[----:B----4-:R-:W-:Y:S01]  /*1250*/  FSETP.GEU.AND P0, PT, R21, R8, PT ;  /* 0x000000081500720b */ /* 0x010fe20003f0e000 */
[----:B------:R-:W-:-:S06]  /*1260*/  IMAD.WIDE R8, R24, 0x4, R16 ;  /* 0x0000000418087825 */ /* 0x000fcc00078e0210 */
[----:B------:R0:W4:Y:S01]  /*1270*/  LD.E R9, desc[UR8][R8.64] ;  /* 0x0000000808097980 */ /* 0x000122000c101900 */
[----:B-----5:R-:W-:Y:S01]  /*1280*/  FSETP.GEU.AND P1, PT, R37, R22, PT ;  /* 0x000000162500720b */ /* 0x020fe20003f2e000 */
[----:B------:R-:W-:Y:S01]  /*1290*/  IMAD.WIDE R36, R34, 0x4, R16 ;  /* 0x0000000422247825 */ /* 0x000fe200078e0210 */
[----:B--2---:R-:W-:-:S03]  /*12a0*/  FSETP.GEU.AND P4, PT, R39, R28, PT ;  /* 0x0000001c2700720b */ /* 0x004fc60003f8e000 */
[--C-:B------:R-:W-:Y:S02]  /*12b0*/  IMAD.WIDE R28, R23, 0x4, R16.reuse ;  /* 0x00000004171c7825 */ /* 0x100fe400078e0210 */
[----:B------:R-:W2:Y:S02]  /*12c0*/  LD.E R37, desc[UR8][R36.64] ;  /* 0x0000000824257980 */ /* 0x000ea4000c101900 */
[----:B------:R-:W-:Y:S02]  /*12d0*/  IMAD.WIDE R38, R30, 0x4, R16 ;  /* 0x000000041e267825 */ /* 0x000fe400078e0210 */
[----:B------:R-:W5:Y:S04]  /*12e0*/  LD.E R28, desc[UR8][R28.64] ;  /* 0x000000081c1c7980 */ /* 0x000f68000c101900 */
[----:B------:R-:W5:Y:S01]  /*12f0*/  LD.E R39, desc[UR8][R38.64] ;  /* 0x0000000826277980 */ /* 0x000f62000c101900 */
[----:B0-----:R-:W-:-:S02]  /*1300*/  SEL R8, R19, R14, P2 ;  /* 0x0000000e13087207 */ /* 0x001fc40001000000 */
[----:B------:R-:W-:Y:S02]  /*1310*/  SEL R21, R14, R19, P2 ;  /* 0x000000130e157207 */ /* 0x000fe40001000000 */
[----:B------:R-:W-:Y:S02]  /*1320*/  SEL R19, R6, R25, P0 ;  /* 0x0000001906137207 */ /* 0x000fe40000000000 */
[----:B------:R-:W-:Y:S02]  /*1330*/  SEL R14, R25, R6, P0 ;  /* 0x00000006190e7207 */ /* 0x000fe40000000000 */
[----:B------:R-:W-:Y:S02]  /*1340*/  SEL R25, R12, R15, P1 ;  /* 0x0000000f0c197207 */ /* 0x000fe40000800000 */
[----:B------:R-:W-:Y:S02]  /*1350*/  SEL R12, R15, R12, P1 ;  /* 0x0000000c0f0c7207 */ /* 0x000fe40000800000 */
[----:B------:R-:W-:-:S02]  /*1360*/  SEL R15, R18, R7, P4 ;  /* 0x00000007120f7207 */ /* 0x000fc40002000000 */
[----:B------:R-:W-:Y:S01]  /*1370*/  SEL R18, R7, R18, P4 ;  /* 0x0000001207127207 */ /* 0x000fe20002000000 */
[----:B------:R-:W-:-:S06]  /*1380*/  IMAD.WIDE R6, R21, 0x4, R16 ;  /* 0x0000000415067825 */ /* 0x000fcc00078e0210 */
[----:B------:R-:W5:Y:S01]  /*1390*/  LD.E R6, desc[UR8][R6.64] ;  /* 0x0000000806067980 */ /* 0x000f62000c101900 */
        /* <DEDUP_REMOVED lines=8> */
[----:B--2---:R-:W-:Y:S01]  /*1420*/  FSETP.GEU.AND P1, PT, R37, R26, PT ;  /* 0x0000001a2500720b */ /* 0x004fe20003f2e000 */
[----:B------:R-:W-:-:S04]  /*1430*/  IMAD.WIDE R26, R19, 0x4, R16 ;  /* 0x00000004131a7825 */ /* 0x000fc800078e0210 */
[--C-:B------:R-:W-:Y:S02]  /*1440*/  IMAD.WIDE R36, R12, 0x4, R16.reuse ;  /* 0x000000040c247825 */ /* 0x100fe400078e0210 */
[----:B------:R-:W2:Y:S01]  /*1450*/  LD.E R26, desc[UR8][R26.64] ;  /* 0x000000081a1a7980 */ /* 0x000ea2000c101900 */
[----:B-----5:R-:W-:Y:S01]  /*1460*/  FSETP.GEU.AND P4, PT, R39, R28, PT ;  /* 0x0000001c2700720b */ /* 0x020fe20003f8e000 */
        /* <DEDUP_REMOVED lines=9> */
[----:B---3--:R-:W-:Y:S01]  /*1500*/  FSETP.GEU.AND P2, PT, R43, R40, PT ;  /* 0x000000282b00720b */ /* 0x008fe20003f4e000 */
[----:B------:R-:W-:-:S04]  /*1510*/  IMAD.WIDE R40, R15, 0x4, R16 ;  /* 0x000000040f287825 */ /* 0x000fc800078e0210 */
[--C-:B------:R-:W-:Y:S01]  /*1520*/  IMAD.WIDE R42, R10, 0x4, R16.reuse ;  /* 0x000000040a2a7825 */ /* 0x100fe200078e0210 */
[----:B------:R-:W-:Y:S01]  /*1530*/  SEL R32, R13, R8, P2 ;  /* 0x000000080d207207 */ /* 0x000fe20001000000 */
[----:B------:R0:W3:Y:S04]  /*1540*/  LD.E R40, desc[UR8][R40.64] ;  /* 0x0000000828287980 */ /* 0x0000e8000c101900 */
[----:B------:R-:W3:Y:S01]  /*1550*/  LD.E R43, desc[UR8][R42.64] ;  /* 0x000000082a2b7980 */ /* 0x000ee2000c101900 */
[----:B----4-:R-:W-:Y:S01]  /*1560*/  FSETP.GEU.AND P6, PT, R11, R6, PT ;  /* 0x000000060b00720b */ /* 0x010fe20003fce000 */
[----:B------:R-:W-:Y:S01]  /*1570*/  IMAD.WIDE R6, R5, 0x4, R16 ;  /* 0x0000000405067825 */ /* 0x000fe200078e0210 */
[----:B------:R-:W-:-:S03]  /*1580*/  SEL R11, R23, R30, P4 ;  /* 0x0000001e170b7207 */ /* 0x000fc60002000000 */
[--C-:B------:R-:W-:Y:S01]  /*1590*/  IMAD.WIDE R22, R20, 0x4, R16.reuse ;  /* 0x0000000414167825 */ /* 0x100fe200078e0210 */
[----:B------:R-:W-:Y:S01]  /*15a0*/  SEL R30, R34, R31, P1 ;  /* 0x0000001f221e7207 */ /* 0x000fe20000800000 */
[----:B------:R-:W4:Y:S04]  /*15b0*/  LD.E R6, desc[UR8][R6.64] ;  /* 0x0000000806067980 */ /* 0x000f28000c101900 */
[----:B------:R-:W4:Y:S01]  /*15c0*/  LD.E R23, desc[UR8][R22.64] ;  /* 0x0000000816177980 */ /* 0x000f22000c101900 */
[----:B--2---:R-:W-:Y:S01]  /*15d0*/  FSETP.GEU.AND P3, PT, R37, R26, PT ;  /* 0x0000001a2500720b */ /* 0x004fe20003f6e000 */
[----:B------:R-:W-:Y:S01]  /*15e0*/  IMAD.WIDE R26, R30, 0x4, R16 ;  /* 0x000000041e1a7825 */ /* 0x000fe200078e0210 */
[----:B-----5:R-:W-:-:S03]  /*15f0*/  FSETP.GEU.AND P5, PT, R39, R28, PT ;  /* 0x0000001c2700720b */ /* 0x020fc60003fae000 */
[--C-:B------:R-:W-:Y:S02]  /*1600*/  IMAD.WIDE R28, R11, 0x4, R16.reuse ;  /* 0x000000040b1c7825 */ /* 0x100fe400078e0210 */
[----:B------:R-:W2:Y:S02]  /*1610*/  LD.E R26, desc[UR8][R26.64] ;  /* 0x000000081a1a7980 */ /* 0x000ea4000c101900 */
[--C-:B------:R-:W-:Y:S02]  /*1620*/  IMAD.WIDE R36, R9, 0x4, R16.reuse ;  /* 0x0000000409247825 */ /* 0x100fe400078e0210 */
[----:B------:R-:W2:Y:S02]  /*1630*/  LD.E R29, desc[UR8][R28.64] ;  /* 0x000000081c1d7980 */ /* 0x000ea4000c101900 */
[----:B------:R-:W-:Y:S02]  /*1640*/  IMAD.WIDE R38, R32, 0x4, R16 ;  /* 0x0000000420267825 */ /* 0x000fe400078e0210 */
[----:B------:R-:W5:Y:S04]  /*1650*/  LD.E R36, desc[UR8][R36.64] ;  /* 0x0000000824247980 */ /* 0x000f68000c101900 */
[----:B------:R-:W5:Y:S01]  /*1660*/  LD.E R39, desc[UR8][R38.64] ;  /* 0x0000000826277980 */ /* 0x000f62000c101900 */
[----:B------:R-:W-:-:S02]  /*1670*/  SEL R13, R8, R13, P2 ;  /* 0x0000000d080d7207 */ /* 0x000fc40001000000 */
[----:B------:R-:W-:Y:S02]  /*1680*/  SEL R8, R21, R14, P6 ;  /* 0x0000000e15087207 */ /* 0x000fe40003000000 */
[----:B------:R-:W-:Y:S02]  /*1690*/  SEL R33, R33, R24, P0 ;  /* 0x0000001821217207 */ /* 0x000fe40000000000 */
[----:B------:R-:W-:Y:S02]  /*16a0*/  SEL R21, R14, R21, P6 ;  /* 0x000000150e157207 */ /* 0x000fe40003000000 */
[----:B------:R-:W-:Y:S02]  /*16b0*/  SEL R14, R19, R12, P3 ;  /* 0x0000000c130e7207 */ /* 0x000fe40001800000 */
[----:B------:R-:W-:Y:S02]  /*16c0*/  SEL R35, R12, R19, P3 ;  /* 0x000000130c237207 */ /* 0x000fe40001800000 */
[----:B------:R-:W-:-:S02]  /*16d0*/  SEL R12, R25, R18, P5 ;  /* 0x00000012190c7207 */ /* 0x000fc40002800000 */
[----:B0-----:R-:W-:Y:S01]  /*16e0*/  SEL R41, R18, R25, P5 ;  /* 0x0000001912297207 */ /* 0x001fe20002800000 */
[----:B------:R-:W-:-:S04]  /*16f0*/  IMAD.WIDE R18, R35, 0x4, R16 ;  /* 0x0000000423127825 */ /* 0x000fc800078e0210 */
[----:B------:R-:W-:Y:S02]  /*1700*/  IMAD.WIDE R24, R12, 0x4, R16 ;  /* 0x000000040c187825 */ /* 0x000fe400078e0210 */
[----:B------:R-:W5:Y:S01]  /*1710*/  LD.E R18, desc[UR8][R18.64] ;  /* 0x0000000812127980 */ /* 0x000f62000c101900 */
[----:B---3--:R-:W-:-:S03]  /*1720*/  FSETP.GEU.AND P4, PT, R43, R40, PT ;  /* 0x000000282b00720b */ /* 0x008fc60003f8e000 */
[----:B------:R-:W3:Y:S01]  /*1730*/  LD.E R25, desc[UR8][R24.64] ;  /* 0x0000000818197980 */ /* 0x000ee2000c101900 */
[----:B----4-:R-:W-:Y:S01]  /*1740*/  FSETP.GEU.AND P0, PT, R23, R6, PT ;  /* 0x000000061700720b */ /* 0x010fe20003f0e000 */
[----:B------:R-:W-:-:S06]  /*1750*/  IMAD.WIDE R22, R8, 0x4, R16 ;  /* 0x0000000408167825 */ /* 0x000fcc00078e0210 */
[----:B------:R0:W4:Y:S01]  /*1760*/  LD.E R23, desc[UR8][R22.64] ;  /* 0x0000000816177980 */ /* 0x000122000c101900 */
[----:B------:R-:W-:-:S06]  /*1770*/  IMAD.WIDE R6, R13, 0x4, R16 ;  /* 0x000000040d067825 */ /* 0x000fcc00078e0210 */
[----:B------:R-:W4:Y:S01]  /*1780*/  LD.E R6, desc[UR8][R6.64] ;  /* 0x0000000806067980 */ /* 0x000f22000c101900 */
[----:B--2---:R-:W-:Y:S01]  /*1790*/  FSETP.GEU.AND P6, PT, R29, R26, PT ;  /* 0x0000001a1d00720b */ /* 0x004fe20003fce000 */
[----:B------:R-:W-:Y:S01]  /*17a0*/  IMAD.WIDE R26, R21, 0x4, R16 ;  /* 0x00000004151a7825 */ /* 0x000fe200078e0210 */
[----:B0-----:R-:W-:-:S03]  /*17b0*/  SEL R22, R15, R10, P4 ;  /* 0x0000000a0f167207 */ /* 0x001fc60002000000 */
[--C-:B------:R-:W-:Y:S02]  /*17c0*/  IMAD.WIDE R28, R14, 0x4, R16.reuse ;  /* 0x000000040e1c7825 */ /* 0x100fe400078e0210 */
[----:B------:R-:W2:Y:S01]  /*17d0*/  LD.E R26, desc[UR8][R26.64] ;  /* 0x000000081a1a7980 */ /* 0x000ea2000c101900 */
[----:B-----5:R-:W-:Y:S01]  /*17e0*/  FSETP.GEU.AND P2, PT, R39, R36, PT ;  /* 0x000000242700720b */ /* 0x020fe20003f4e000 */
[--C-:B------:R-:W-:Y:S02]  /*17f0*/  IMAD.WIDE R38, R22, 0x4, R16.reuse ;  /* 0x0000000416267825 */ /* 0x100fe400078e0210 */
[----:B------:R0:W2:Y:S02]  /*1800*/  LD.E R29, desc[UR8][R28.64] ;  /* 0x000000081c1d7980 */ /* 0x0000a4000c101900 */
[----:B------:R-:W-:Y:S02]  /*1810*/  IMAD.WIDE R36, R41, 0x4, R16 ;  /* 0x0000000429247825 */ /* 0x000fe400078e0210 */
[----:B------:R-:W5:Y:S04]  /*1820*/  LD.E R38, desc[UR8][R38.64] ;  /* 0x0000000826267980 */ /* 0x000f68000c101900 */
[----:B------:R-:W5:Y:S01]  /*1830*/  LD.E R37, desc[UR8][R36.64] ;  /* 0x0000000824257980 */ /* 0x000f62000c101900 */
[----:B0-----:R-:W-:-:S02]  /*1840*/  SEL R28, R20, R5, P0 ;  /* 0x00000005141c7207 */ /* 0x001fc40000000000 */
[----:B------:R-:W-:Y:S02]  /*1850*/  SEL R20, R5, R20, P0 ;  /* 0x0000001405147207 */ /* 0x000fe40000000000 */
[----:B------:R-:W-:Y:S02]  /*1860*/  SEL R5, R11, R30, P6 ;  /* 0x0000001e0b057207 */ /* 0x000fe40003000000 */
[----:B------:R-:W-:Y:S02]  /*1870*/  SEL R15, R10, R15, P4 ;  /* 0x0000000f0a0f7207 */ /* 0x000fe40002000000 */
[----:B------:R-:W-:Y:S01]  /*1880*/  SEL R30, R30, R11, P6 ;  /* 0x0000000b1e1e7207 */ /* 0x000fe20003000000 */
[--C-:B------:R-:W-:Y:S01]  /*1890*/  IMAD.WIDE R10, R20, 0x4, R16.reuse ;  /* 0x00000004140a7825 */ /* 0x100fe200078e0210 */
[----:B------:R-:W-:Y:S02]  /*18a0*/  SEL R31, R31, R34, P1 ;  /* 0x000000221f1f7207 */ /* 0x000fe40000800000 */
[----:B---3--:R-:W-:Y:S01]  /*18b0*/  FSETP.GEU.AND P4, PT, R25, R18, PT ;  /* 0x000000121900720b */ /* 0x008fe20003f8e000 */
[----:B------:R-:W-:-:S02]  /*18c0*/  IMAD.WIDE R24, R30, 0x4, R16 ;  /* 0x000000041e187825 */ /* 0x000fc400078e0210 */
[----:B------:R0:W3:Y:S02]  /*18d0*/  LD.E R11, desc[UR8][R10.64] ;  /* 0x000000080a0b7980 */ /* 0x0000e4000c101900 */
[--C-:B------:R-:W-:Y:S02]  /*18e0*/  IMAD.WIDE R18, R31, 0x4, R16.reuse ;  /* 0x000000041f127825 */ /* 0x100fe400078e0210 */
[----:B------:R-:W3:Y:S02]  /*18f0*/  LD.E R25, desc[UR8][R24.64] ;  /* 0x0000000818197980 */ /* 0x000ee4000c101900 */
[----:B------:R-:W-:Y:S02]  /*1900*/  IMAD.WIDE R42, R33, 0x4, R16 ;  /* 0x00000004212a7825 */ /* 0x000fe400078e0210 */
[----:B------:R-:W3:Y:S01]  /*1910*/  LD.E R18, desc[UR8][R18.64] ;  /* 0x0000000812127980 */ /* 0x000ee2000c101900 */
[----:B0-----:R-:W-:-:S03]  /*1920*/  SEL R10, R9, R32, P2 ;  /* 0x00000020090a7207 */ /* 0x001fc60001000000 */
[----:B------:R-:W3:Y:S01]  /*1930*/  LD.E R42, desc[UR8][R42.64] ;  /* 0x000000082a2a7980 */ /* 0x000ee2000c101900 */
[----:B----4-:R-:W-:Y:S01]  /*1940*/  FSETP.GEU.AND P1, PT, R23, R6, PT ;  /* 0x000000061700720b */ /* 0x010fe20003f2e000 */
[----:B------:R-:W-:-:S06]  /*1950*/  IMAD.WIDE R6, R15, 0x4, R16 ;  /* 0x000000040f067825 */ /* 0x000fcc00078e0210 */
[----:B------:R-:W4:Y:S01]  /*1960*/  LD.E R6, desc[UR8][R6.64] ;  /* 0x0000000806067980 */ /* 0x000f22000c101900 */
[----:B--2---:R-:W-:Y:S01]  /*1970*/  FSETP.GEU.AND P3, PT, R29, R26, PT ;  /* 0x0000001a1d00720b */ /* 0x004fe20003f6e000 */
[----:B------:R-:W-:-:S06]  /*1980*/  IMAD.WIDE R26, R28, 0x4, R16 ;  /* 0x000000041c1a7825 */ /* 0x000fcc00078e0210 */
[----:B------:R0:W2:Y:S01]  /*1990*/  LD.E R27, desc[UR8][R26.64] ;  /* 0x000000081a1b7980 */ /* 0x0000a2000c101900 */
[----:B-----5:R-:W-:Y:S01]  /*19a0*/  FSETP.GEU.AND P0, PT, R38, R37, PT ;  /* 0x000000252600720b */ /* 0x020fe20003f0e000 */
[----:B------:R-:W-:-:S04]  /*19b0*/  IMAD.WIDE R36, R5, 0x4, R16 ;  /* 0x0000000405247825 */ /* 0x000fc800078e0210 */
[----:B------:R-:W-:Y:S02]  /*19c0*/  IMAD.WIDE R38, R10, 0x4, R16 ;  /* 0x000000040a267825 */ /* 0x000fe400078e0210 */
[----:B------:R-:W5:Y:S04]  /*19d0*/  LD.E R36, desc[UR8][R36.64] ;  /* 0x0000000824247980 */ /* 0x000f68000c101900 */
[----:B------:R-:W5:Y:S01]  /*19e0*/  LD.E R39, desc[UR8][R38.64] ;  /* 0x0000000826277980 */ /* 0x000f62000c101900 */
[----:B------:R-:W-:Y:S02]  /*19f0*/  SEL R29, R8, R13, P1 ;  /* 0x0000000d081d7207 */ /* 0x000fe40000800000 */
[----:B0-----:R-:W-:Y:S02]  /*1a00*/  SEL R26, R13, R8, P1 ;  /* 0x000000080d1a7207 */ /* 0x001fe40000800000 */
[----:B------:R-:W-:-:S02]  /*1a10*/  SEL R13, R14, R21, P3 ;  /* 0x000000150e0d7207 */ /* 0x000fc40001800000 */
[----:B------:R-:W-:Y:S02]  /*1a20*/  SEL R14, R21, R14, P3 ;  /* 0x0000000e150e7207 */ /* 0x000fe40001800000 */
[----:B------:R-:W-:Y:S02]  /*1a30*/  SEL R23, R32, R9, P2 ;  /* 0x0000000920177207 */ /* 0x000fe40001000000 */
[----:B------:R-:W-:Y:S02]  /*1a40*/  SEL R19, R12, R35, P4 ;  /* 0x000000230c137207 */ /* 0x000fe40002000000 */
[----:B------:R-:W-:Y:S02]  /*1a50*/  SEL R12, R35, R12, P4 ;  /* 0x0000000c230c7207 */ /* 0x000fe40002000000 */
[----:B---3--:R-:W-:Y:S01]  /*1a60*/  FSETP.GEU.AND P2, PT, R25, R18, PT ;  /* 0x000000121900720b */ /* 0x008fe20003f4e000 */
[----:B------:R-:W-:Y:S01]  /*1a70*/  IMAD.WIDE R34, R29, 0x4, R16 ;  /* 0x000000041d227825 */ /* 0x000fe200078e0210 */
[----:B------:R-:W-:-:S03]  /*1a80*/  SEL R18, R41, R22, P0 ;  /* 0x0000001629127207 */ /* 0x000fc60000000000 */
[--C-:B------:R-:W-:Y:S02]  /*1a90*/  IMAD.WIDE R8, R26, 0x4, R16.reuse ;  /* 0x000000041a087825 */ /* 0x100fe400078e0210 */
[----:B------:R-:W3:Y:S02]  /*1aa0*/  LD.E R34, desc[UR8][R34.64] ;  /* 0x0000000822227980 */ /* 0x000ee4000c101900 */
[--C-:B------:R-:W-:Y:S02]  /*1ab0*/  IMAD.WIDE R24, R13, 0x4, R16.reuse ;  /* 0x000000040d187825 */ /* 0x100fe400078e0210 */
[----:B------:R-:W3:Y:S02]  /*1ac0*/  LD.E R9, desc[UR8][R8.64] ;  /* 0x0000000808097980 */ /* 0x000ee4000c101900 */
[--C-:B------:R-:W-:Y:S02]  /*1ad0*/  IMAD.WIDE R44, R12, 0x4, R16.reuse ;  /* 0x000000040c2c7825 */ /* 0x100fe400078e0210 */
[----:B------:R-:W3:Y:S04]  /*1ae0*/  LD.E R24, desc[UR8][R24.64] ;  /* 0x0000000818187980 */ /* 0x000ee8000c101900 */
[----:B------:R-:W3:Y:S01]  /*1af0*/  LD.E R45, desc[UR8][R44.64] ;  /* 0x000000082c2d7980 */ /* 0x000ee2000c101900 */
[----:B----4-:R-:W-:Y:S01]  /*1b00*/  FSETP.GEU.AND P3, PT, R11, R6, PT ;  /* 0x000000060b00720b */ /* 0x010fe20003f6e000 */
[----:B------:R-:W-:-:S06]  /*1b10*/  IMAD.WIDE R6, R23, 0x4, R16 ;  /* 0x0000000417067825 */ /* 0x000fcc00078e0210 */
[----:B------:R-:W4:Y:S01]  /*1b20*/  LD.E R6, desc[UR8][R6.64] ;  /* 0x0000000806067980 */ /* 0x000f22000c101900 */
[----:B--2---:R-:W-:Y:S01]  /*1b30*/  FSETP.GEU.AND P4, PT, R42, R27, PT ;  /* 0x0000001b2a00720b */ /* 0x004fe20003f8e000 */
[----:B------:R-:W-:-:S06]  /*1b40*/  IMAD.WIDE R42, R14, 0x4, R16 ;  /* 0x000000040e2a7825 */ /* 0x000fcc00078e0210 */
[----:B------:R-:W2:Y:S01]  /*1b50*/  LD.E R43, desc[UR8][R42.64] ;  /* 0x000000082a2b7980 */ /* 0x000ea2000c101900 */
[----:B-----5:R-:W-:Y:S01]  /*1b60*/  FSETP.GEU.AND P1, PT, R39, R36, PT ;  /* 0x000000242700720b */ /* 0x020fe20003f2e000 */
[----:B------:R-:W-:-:S04]  /*1b70*/  IMAD.WIDE R36, R19, 0x4, R16 ;  /* 0x0000000413247825 */ /* 0x000fc800078e0210 */
[----:B------:R-:W-:Y:S02]  /*1b80*/  IMAD.WIDE R38, R18, 0x4, R16 ;  /* 0x0000000412267825 */ /* 0x000fe400078e0210 */
[----:B------:R-:W5:Y:S04]  /*1b90*/  LD.E R36, desc[UR8][R36.64] ;  /* 0x0000000824247980 */ /* 0x000f68000c101900 */
[----:B------:R-:W5:Y:S01]  /*1ba0*/  LD.E R39, desc[UR8][R38.64] ;  /* 0x0000000826277980 */ /* 0x000f62000c101900 */
[----:B------:R-:W-:Y:S02]  /*1bb0*/  SEL R41, R22, R41, P0 ;  /* 0x0000002916297207 */ /* 0x000fe40000000000 */
[----:B------:R-:W-:Y:S02]  /*1bc0*/  SEL R11, R20, R15, P3 ;  /* 0x0000000f140b7207 */ /* 0x000fe40001800000 */
[----:B------:R-:W-:-:S02]  /*1bd0*/  SEL R22, R15, R20, P3 ;  /* 0x000000140f167207 */ /* 0x000fc40001800000 */
[----:B------:R-:W-:-:S05]  /*1be0*/  SEL R27, R30, R31, P2 ;  /* 0x0000001f1e1b7207 */ /* 0x000fca0001000000 */
[----:B------:R-:W-:-:S06]  /*1bf0*/  IMAD.WIDE R20, R27, 0x4, R16 ;  /* 0x000000041b147825 */ /* 0x000fcc00078e0210 */
[----:B------:R-:W5:Y:S01]  /*1c00*/  LD.E R20, desc[UR8][R20.64] ;  /* 0x0000000814147980 */ /* 0x000f62000c101900 */
[----:B---3--:R-:W-:Y:S01]  /*1c10*/  FSETP.GEU.AND P5, PT, R45, R24, PT ;  /* 0x000000182d00720b */ /* 0x008fe20003fae000 */
[----:B------:R-:W-:-:S05]  /*1c20*/  IMAD.WIDE R44, R41, 0x4, R16 ;  /* 0x00000004292c7825 */ /* 0x000fca00078e0210 */
[----:B------:R-:W3:Y:S01]  /*1c30*/  LD.E R32, desc[UR8][R44.64] ;  /* 0x000000082c207980 */ /* 0x000ee2000c101900 */
[----:B----4-:R-:W-:Y:S01]  /*1c40*/  FSETP.GEU.AND P0, PT, R9, R6, PT ;  /* 0x000000060900720b */ /* 0x010fe20003f0e000 */
[----:B------:R-:W-:-:S06]  /*1c50*/  IMAD.WIDE R6, R11, 0x4, R16 ;  /* 0x000000040b067825 */ /* 0x000fcc00078e0210 */
[----:B------:R0:W4:Y:S01]  /*1c60*/  LD.E R6, desc[UR8][R6.64] ;  /* 0x0000000806067980 */ /* 0x000122000c101900 */
[----:B--2---:R-:W-:Y:S02]  /*1c70*/  FSETP.GEU.AND P3, PT, R43, R34, PT ;  /* 0x000000222b00720b */ /* 0x004fe40003f6e000 */
[----:B------:R-:W-:Y:S01]  /*1c80*/  SEL R34, R28, R33, P4 ;  /* 0x000000211c227207 */ /* 0x000fe20002000000 */
[----:B------:R-:W-:-:S04]  /*1c90*/  IMAD.WIDE R42, R22, 0x4, R16 ;  /* 0x00000004162a7825 */ /* 0x000fc800078e0210 */
[----:B------:R-:W-:Y:S01]  /*1ca0*/  IMAD.WIDE R8, R34, 0x4, R16 ;  /* 0x0000000422087825 */ /* 0x000fe200078e0210 */
[----:B------:R1:W3:Y:S04]  /*1cb0*/  LD.E R15, desc[UR8][R42.64] ;  /* 0x000000082a0f7980 */ /* 0x0002e8000c101900 */
[----:B------:R2:W4:Y:S01]  /*1cc0*/  LD.E R35, desc[UR8][R8.64] ;  /* 0x0000000808237980 */ /* 0x000522000c101900 */
[----:B-----5:R-:W-:Y:S02]  /*1cd0*/  FSETP.GEU.AND P6, PT, R39, R36, PT ;  /* 0x000000242700720b */ /* 0x020fe40003fce000 */
[----:B------:R-:W-:-:S05]  /*1ce0*/  SEL R36, R5, R10, P1 ;  /* 0x0000000a05247207 */ /* 0x000fca0000800000 */
[----:B------:R-:W-:-:S06]  /*1cf0*/  IMAD.WIDE R24, R36, 0x4, R16 ;  /* 0x0000000424187825 */ /* 0x000fcc00078e0210 */
[----:B------:R-:W5:Y:S01]  /*1d00*/  LD.E R25, desc[UR8][R24.64] ;  /* 0x0000000818197980 */ /* 0x000f62000c101900 */
[----:B------:R-:W-:Y:S02]  /*1d10*/  SEL R37, R10, R5, P1 ;  /* 0x000000050a257207 */ /* 0x000fe40000800000 */
[----:B------:R-:W-:Y:S02]  /*1d20*/  SEL R5, R26, R23, P0 ;  /* 0x000000171a057207 */ /* 0x000fe40000000000 */
[----:B------:R-:W-:Y:S02]  /*1d30*/  SEL R10, R29, R14, P3 ;  /* 0x0000000e1d0a7207 */ /* 0x000fe40001800000 */
[----:B------:R-:W-:Y:S01]  /*1d40*/  SEL R26, R23, R26, P0 ;  /* 0x0000001a171a7207 */ /* 0x000fe20000000000 */
[----:B------:R-:W-:Y:S01]  /*1d50*/  IMAD.WIDE R38, R5, 0x4, R16 ;  /* 0x0000000405267825 */ /* 0x000fe200078e0210 */
[----:B0-----:R-:W-:-:S03]  /*1d60*/  SEL R7, R14, R29, P3 ;  /* 0x0000001d0e077207 */ /* 0x001fc60001800000 */
[--C-:B-1----:R-:W-:Y:S02]  /*1d70*/  IMAD.WIDE R42, R10, 0x4, R16.reuse ;  /* 0x000000040a2a7825 */ /* 0x102fe400078e0210 */
[----:B------:R-:W5:Y:S02]  /*1d80*/  LD.E R38, desc[UR8][R38.64] ;  /* 0x0000000826267980 */ /* 0x000f64000c101900 */
[--C-:B--2---:R-:W-:Y:S02]  /*1d90*/  IMAD.WIDE R8, R37, 0x4, R16.reuse ;  /* 0x0000000425087825 */ /* 0x104fe400078e0210 */
[----:B------:R-:W2:Y:S04]  /*1da0*/  LD.E R43, desc[UR8][R42.64] ;  /* 0x000000082a2b7980 */ /* 0x000ea8000c101900 */
[----:B------:R-:W2:Y:S01]  /*1db0*/  LD.E R8, desc[UR8][R8.64] ;  /* 0x0000000808087980 */ /* 0x000ea2000c101900 */
[----:B---3--:R-:W-:Y:S01]  /*1dc0*/  FSETP.GEU.AND P3, PT, R15, R32, PT ;  /* 0x000000200f00720b */ /* 0x008fe20003f6e000 */
[----:B------:R-:W-:Y:S01]  /*1dd0*/  IMAD.WIDE R14, R26, 0x4, R16 ;  /* 0x000000041a0e7825 */ /* 0x000fe200078e0210 */
[----:B----4-:R-:W-:-:S02]  /*1de0*/  FSETP.GEU.AND P0, PT, R35, R6, PT ;  /* 0x000000062300720b */ /* 0x010fc40003f0e000 */
[----:B------:R-:W-:-:S03]  /*1df0*/  SEL R6, R13, R12, P5 ;  /* 0x0000000c0d067207 */ /* 0x000fc60002800000 */
[----:B------:R0:W3:Y:S01]  /*1e00*/  LD.E R15, desc[UR8][R14.64] ;  /* 0x000000080e0f7980 */ /* 0x0000e2000c101900 */
[----:B-----5:R-:W-:Y:S01]  /*1e10*/  FSETP.GEU.AND P1, PT, R25, R20, PT ;  /* 0x000000141900720b */ /* 0x020fe20003f2e000 */
[----:B------:R-:W-:-:S04]  /*1e20*/  IMAD.WIDE R20, R7, 0x4, R16 ;  /* 0x0000000407147825 */ /* 0x000fc800078e0210 */
[----:B------:R-:W-:Y:S02]  /*1e30*/  IMAD.WIDE R24, R6, 0x4, R16 ;  /* 0x0000000406187825 */ /* 0x000fe400078e0210 */
[----:B------:R-:W4:Y:S04]  /*1e40*/  LD.E R20, desc[UR8][R20.64] ;  /* 0x0000000814147980 */ /* 0x000f28000c101900 */
[----:B------:R-:W4:Y:S01]  /*1e50*/  LD.E R25, desc[UR8][R24.64] ;  /* 0x0000000818197980 */ /* 0x000f22000c101900 */
[----:B0-----:R-:W-:Y:S02]  /*1e60*/  SEL R14, R12, R13, P5 ;  /* 0x0000000d0c0e7207 */ /* 0x001fe40002800000 */
[----:B------:R-:W-:Y:S02]  /*1e70*/  SEL R23, R19, R18, P6 ;  /* 0x0000001213177207 */ /* 0x000fe40003000000 */
[----:B------:R-:W-:-:S02]  /*1e80*/  SEL R29, R18, R19, P6 ;  /* 0x00000013121d7207 */ /* 0x000fc40003000000 */
[----:B--2---:R-:W-:Y:S02]  /*1e90*/  FSETP.GEU.AND P5, PT, R43, R38, PT ;  /* 0x000000262b00720b */ /* 0x004fe40003fae000 */
[----:B------:R-:W-:Y:S01]  /*1ea0*/  SEL R38, R41, R22, P3 ;  /* 0x0000001629267207 */ /* 0x000fe20001800000 */
[--C-:B------:R-:W-:Y:S01]  /*1eb0*/  IMAD.WIDE R12, R23, 0x4, R16.reuse ;  /* 0x00000004170c7825 */ /* 0x100fe200078e0210 */
[----:B------:R-:W-:Y:S02]  /*1ec0*/  SEL R41, R22, R41, P3 ;  /* 0x0000002916297207 */ /* 0x000fe40001800000 */
[----:B------:R-:W-:Y:S01]  /*1ed0*/  SEL R22, R11, R34, P0 ;  /* 0x000000220b167207 */ /* 0x000fe20000000000 */
[----:B------:R-:W-:Y:S02]  /*1ee0*/  IMAD.WIDE R18, R29, 0x4, R16 ;  /* 0x000000041d127825 */ /* 0x000fe400078e0210 */
[----:B------:R0:W2:Y:S04]  /*1ef0*/  LD.E R13, desc[UR8][R12.64] ;  /* 0x000000080c0d7980 */ /* 0x0000a8000c101900 */
[----:B------:R1:W5:Y:S01]  /*1f00*/  LD.E R18, desc[UR8][R18.64] ;  /* 0x0000000812127980 */ /* 0x000362000c101900 */
[----:B0-----:R-:W-:-:S05]  /*1f10*/  SEL R12, R34, R11, P0 ;  /* 0x0000000b220c7207 */ /* 0x001fca0000000000 */
[----:B------:R-:W-:-:S06]  /*1f20*/  IMAD.WIDE R42, R12, 0x4, R16 ;  /* 0x000000040c2a7825 */ /* 0x000fcc00078e0210 */
[----:B------:R-:W2:Y:S01]  /*1f30*/  LD.E R43, desc[UR8][R42.64] ;  /* 0x000000082a2b7980 */ /* 0x000ea2000c101900 */
[----:B---3--:R-:W-:Y:S02]  /*1f40*/  FSETP.GEU.AND P6, PT, R15, R8, PT ;  /* 0x000000080f00720b */ /* 0x008fe40003fce000 */
[----:B------:R-:W-:Y:S01]  /*1f50*/  SEL R15, R33, R28, P4 ;  /* 0x0000001c210f7207 */ /* 0x000fe20002000000 */
[----:B------:R-:W-:-:S04]  /*1f60*/  IMAD.WIDE R32, R38, 0x4, R16 ;  /* 0x0000000426207825 */ /* 0x000fc800078e0210 */
[--C-:B------:R-:W-:Y:S02]  /*1f70*/  IMAD.WIDE R8, R14, 0x4, R16.reuse ;  /* 0x000000040e087825 */ /* 0x100fe400078e0210 */
[----:B------:R-:W5:Y:S02]  /*1f80*/  LD.E R33, desc[UR8][R32.64] ;  /* 0x0000000820217980 */ /* 0x000f64000c101900 */
[--C-:B------:R-:W-:Y:S02]  /*1f90*/  IMAD.WIDE R34, R15, 0x4, R16.reuse ;  /* 0x000000040f227825 */ /* 0x100fe400078e0210 */
[----:B------:R-:W2:Y:S04]  /*1fa0*/  LD.E R8, desc[UR8][R8.64] ;  /* 0x0000000808087980 */ /* 0x000ea8000c101900 */
[----:B------:R-:W3:Y:S01]  /*1fb0*/  LD.E R34, desc[UR8][R34.64] ;  /* 0x0000000822227980 */ /* 0x000ee2000c101900 */
[----:B----4-:R-:W-:Y:S01]  /*1fc0*/  FSETP.GEU.AND P3, PT, R25, R20, PT ;  /* 0x000000141900720b */ /* 0x010fe20003f6e000 */
[----:B------:R-:W-:-:S04]  /*1fd0*/  IMAD.WIDE R20, R41, 0x4, R16 ;  /* 0x0000000429147825 */ /* 0x000fc800078e0210 */
[----:B------:R-:W-:Y:S02]  /*1fe0*/  IMAD.WIDE R24, R22, 0x4, R16 ;  /* 0x0000000416187825 */ /* 0x000fe400078e0210 */
[----:B------:R0:W4:Y:S04]  /*1ff0*/  LD.E R20, desc[UR8][R20.64] ;  /* 0x0000000814147980 */ /* 0x000128000c101900 */
[----:B------:R-:W4:Y:S01]  /*2000*/  LD.E R25, desc[UR8][R24.64] ;  /* 0x0000000818197980 */ /* 0x000f22000c101900 */
[----:B-1----:R-:W-:Y:S02]  /*2010*/  SEL R19, R36, R27, P1 ;  /* 0x0000001b24137207 */ /* 0x002fe40000800000 */
[----:B------:R-:W-:Y:S02]  /*2020*/  SEL R36, R27, R36, P1 ;  /* 0x000000241b247207 */ /* 0x000fe40000800000 */
[----:B------:R-:W-:-:S02]  /*2030*/  SEL R28, R5, R10, P5 ;  /* 0x0000000a051c7207 */ /* 0x000fc40002800000 */
[----:B0-----:R-:W-:Y:S01]  /*2040*/  SEL R21, R10, R5, P5 ;  /* 0x000000050a157207 */ /* 0x001fe20002800000 */
[--C-:B------:R-:W-:Y:S01]  /*2050*/  IMAD.WIDE R10, R36, 0x4, R16.reuse ;  /* 0x00000004240a7825 */ /* 0x100fe200078e0210 */
[----:B------:R-:W-:Y:S02]  /*2060*/  SEL R31, R31, R30, P2 ;  /* 0x0000001e1f1f7207 */ /* 0x000fe40001000000 */
[----:B------:R-:W-:Y:S02]  /*2070*/  SEL R27, R26, R37, P6 ;  /* 0x000000251a1b7207 */ /* 0x000fe40003000000 */
[----:B------:R-:W-:Y:S01]  /*2080*/  SEL R26, R37, R26, P6 ;  /* 0x0000001a251a7207 */ /* 0x000fe20003000000 */
[----:B------:R0:W4:Y:S04]  /*2090*/  LD.E R11, desc[UR8][R10.64] ;  /* 0x000000080a0b7980 */ /* 0x000128000c101900 */
[----:B------:R-:W-:Y:S01]  /*20a0*/  IMAD.WIDE R44, R26, 0x4, R16 ;  /* 0x000000041a2c7825 */ /* 0x000fe200078e0210 */
[----:B0-----:R-:W-:-:S05]  /*20b0*/  SEL R10, R7, R6, P3 ;  /* 0x00000006070a7207 */ /* 0x001fca0001800000 */
[----:B------:R-:W4:Y:S01]  /*20c0*/  LD.E R44, desc[UR8][R44.64] ;  /* 0x000000082c2c7980 */ /* 0x000f22000c101900 */
[----:B-----5:R-:W-:Y:S01]  /*20d0*/  FSETP.GEU.AND P2, PT, R33, R18, PT ;  /* 0x000000122100720b */ /* 0x020fe20003f4e000 */
[----:B------:R-:W-:Y:S01]  /*20e0*/  IMAD.WIDE R32, R19, 0x4, R16 ;  /* 0x0000000413207825 */ /* 0x000fe200078e0210 */
[----:B--2---:R-:W-:-:S03]  /*20f0*/  FSETP.GEU.AND P1, PT, R13, R8, PT ;  /* 0x000000080d00720b */ /* 0x004fc60003f2e000 */
[--C-:B------:R-:W-:Y:S01]  /*2100*/  IMAD.WIDE R8, R31, 0x4, R16.reuse ;  /* 0x000000041f087825 */ /* 0x100fe200078e0210 */
[----:B------:R0:W2:Y:S01]  /*2110*/  LD.E R5, desc[UR8][R32.64] ;  /* 0x0000000820057980 */ /* 0x0000a2000c101900 */
[----:B---3--:R-:W-:Y:S02]  /*2120*/  FSETP.GEU.AND P0, PT, R34, R43, PT ;  /* 0x0000002b2200720b */ /* 0x008fe40003f0e000 */
[--C-:B------:R-:W-:Y:S02]  /*2130*/  IMAD.WIDE R34, R21, 0x4, R16.reuse ;  /* 0x0000000415227825 */ /* 0x100fe400078e0210 */
[----:B------:R-:W3:Y:S02]  /*2140*/  LD.E R8, desc[UR8][R8.64] ;  /* 0x0000000808087980 */ /* 0x000ee4000c101900 */
[--C-:B0-----:R-:W-:Y:S02]  /*2150*/  IMAD.WIDE R32, R28, 0x4, R16.reuse ;  /* 0x000000041c207825 */ /* 0x101fe400078e0210 */
[----:B------:R-:W5:Y:S02]  /*2160*/  LD.E R34, desc[UR8][R34.64] ;  /* 0x0000000822227980 */ /* 0x000f64000c101900 */
[----:B------:R-:W-:-:S02]  /*2170*/  IMAD.WIDE R42, R10, 0x4, R16 ;  /* 0x000000040a2a7825 */ /* 0x000fc400078e0210 */
[----:B------:R-:W5:Y:S04]  /*2180*/  LD.E R9, desc[UR8][R32.64] ;  /* 0x0000000820097980 */ /* 0x000f68000c101900 */
[----:B------:R-:W5:Y:S01]  /*2190*/  LD.E R43, desc[UR8][R42.64] ;  /* 0x000000082a2b7980 */ /* 0x000f62000c101900 */
[----:B----4-:R-:W-:Y:S01]  /*21a0*/  FSETP.GEU.AND P4, PT, R25, R20, PT ;  /* 0x000000141900720b */ /* 0x010fe20003f8e000 */
[----:B------:R-:W-:-:S06]  /*21b0*/  IMAD.WIDE R24, R27, 0x4, R16 ;  /* 0x000000041b187825 */ /* 0x000fcc00078e0210 */
[----:B------:R0:W4:Y:S01]  /*21c0*/  LD.E R24, desc[UR8][R24.64] ;  /* 0x0000000818187980 */ /* 0x000122000c101900 */
[----:B------:R-:W-:Y:S02]  /*21d0*/  SEL R13, R23, R14, P1 ;  /* 0x0000000e170d7207 */ /* 0x000fe40000800000 */
[----:B------:R-:W-:Y:S02]  /*21e0*/  SEL R37, R6, R7, P3 ;  /* 0x0000000706257207 */ /* 0x000fe40001800000 */
[----:B------:R-:W-:Y:S02]  /*21f0*/  SEL R14, R14, R23, P1 ;  /* 0x000000170e0e7207 */ /* 0x000fe40000800000 */
[----:B------:R-:W-:Y:S02]  /*2200*/  SEL R18, R41, R22, P4 ;  /* 0x0000001629127207 */ /* 0x000fe40002000000 */
[----:B0-----:R-:W-:Y:S02]  /*2210*/  SEL R25, R38, R29, P2 ;  /* 0x0000001d26197207 */ /* 0x001fe40001000000 */
[----:B------:R-:W-:Y:S01]  /*2220*/  SEL R38, R29, R38, P2 ;  /* 0x000000261d267207 */ /* 0x000fe20001000000 */
[----:B------:R-:W-:Y:S01]  /*2230*/  IMAD.WIDE R6, R37, 0x4, R16 ;  /* 0x0000000425067825 */ /* 0x000fe200078e0210 */
[----:B------:R-:W-:-:S03]  /*2240*/  SEL R29, R22, R41, P4 ;  /* 0x00000029161d7207 */ /* 0x000fc60002000000 */
[--C-:B------:R-:W-:Y:S01]  /*2250*/  IMAD.WIDE R22, R14, 0x4, R16.reuse ;  /* 0x000000040e167825 */ /* 0x100fe200078e0210 */
[----:B------:R-:W-:Y:S01]  /*2260*/  SEL R20, R12, R15, P0 ;  /* 0x0000000f0c147207 */ /* 0x000fe20000000000 */
[----:B------:R-:W4:Y:S02]  /*2270*/  LD.E R6, desc[UR8][R6.64] ;  /* 0x0000000806067980 */ /* 0x000f24000c101900 */
[--C-:B------:R-:W-:Y:S02]  /*2280*/  IMAD.WIDE R32, R13, 0x4, R16.reuse ;  /* 0x000000040d207825 */ /* 0x100fe400078e0210 */
[----:B------:R-:W4:Y:S02]  /*2290*/  LD.E R23, desc[UR8][R22.64] ;  /* 0x0000000816177980 */ /* 0x000f24000c101900 */
[--C-:B------:R-:W-:Y:S02]  /*22a0*/  IMAD.WIDE R40, R38, 0x4, R16.reuse ;  /* 0x0000000426287825 */ /* 0x100fe400078e0210 */
[----:B------:R-:W4:Y:S04]  /*22b0*/  LD.E R32, desc[UR8][R32.64] ;  /* 0x0000000820207980 */ /* 0x000f28000c101900 */
[----:B------:R-:W4:Y:S01]  /*22c0*/  LD.E R41, desc[UR8][R40.64] ;  /* 0x0000000828297980 */ /* 0x000f22000c101900 */
[----:B--2---:R-:W-:Y:S01]  /*22d0*/  FSETP.GEU.AND P2, PT, R44, R5, PT ;  /* 0x000000052c00720b */ /* 0x004fe20003f4e000 */
[----:B------:R-:W-:Y:S01]  /*22e0*/  IMAD.WIDE R44, R18, 0x4, R16 ;  /* 0x00000004122c7825 */ /* 0x000fe200078e0210 */
[----:B---3--:R-:W-:-:S05]  /*22f0*/  FSETP.GEU.AND P1, PT, R11, R8, PT ;  /* 0x000000080b00720b */ /* 0x008fca0003f2e000 */
[----:B------:R-:W2:Y:S01]  /*2300*/  LD.E R45, desc[UR8][R44.64] ;  /* 0x000000082c2d7980 */ /* 0x000ea2000c101900 */
[----:B-----5:R-:W-:Y:S01]  /*2310*/  FSETP.GEU.AND P6, PT, R43, R34, PT ;  /* 0x000000222b00720b */ /* 0x020fe20003fce000 */
[----:B------:R-:W-:Y:S01]  /*2320*/  IMAD.WIDE R34, R29, 0x4, R16 ;  /* 0x000000041d227825 */ /* 0x000fe200078e0210 */
[----:B----4-:R-:W-:-:S03]  /*2330*/  FSETP.GEU.AND P3, PT, R9, R24, PT ;  /* 0x000000180900720b */ /* 0x010fc60003f6e000 */
[--C-:B------:R-:W-:Y:S02]  /*2340*/  IMAD.WIDE R8, R25, 0x4, R16.reuse ;  /* 0x0000000419087825 */ /* 0x100fe400078e0210 */
[----:B------:R-:W3:Y:S02]  /*2350*/  LD.E R34, desc[UR8][R34.64] ;  /* 0x0000000822227980 */ /* 0x000ee4000c101900 */
[----:B------:R-:W-:Y:S02]  /*2360*/  IMAD.WIDE R42, R20, 0x4, R16 ;  /* 0x00000004142a7825 */ /* 0x000fe400078e0210 */
[----:B------:R0:W2:Y:S04]  /*2370*/  LD.E R8, desc[UR8][R8.64] ;  /* 0x0000000808087980 */ /* 0x0000a8000c101900 */
[----:B------:R-:W3:Y:S01]  /*2380*/  LD.E R43, desc[UR8][R42.64] ;  /* 0x000000082a2b7980 */ /* 0x000ee2000c101900 */
[----:B------:R-:W-:-:S02]  /*2390*/  SEL R5, R26, R19, P2 ;  /* 0x000000131a057207 */ /* 0x000fc40001000000 */
[----:B------:R-:W-:Y:S02]  /*23a0*/  SEL R19, R19, R26, P2 ;  /* 0x0000001a13137207 */ /* 0x000fe40001000000 */
[----:B------:R-:W-:Y:S02]  /*23b0*/  SEL R24, R36, R31, P1 ;  /* 0x0000001f24187207 */ /* 0x000fe40000800000 */
[----:B0-----:R-:W-:Y:S02]  /*23c0*/  SEL R9, R28, R27, P3 ;  /* 0x0000001b1c097207 */ /* 0x001fe40001800000 */
[----:B------:R-:W-:Y:S02]  /*23d0*/  SEL R28, R27, R28, P3 ;  /* 0x0000001c1b1c7207 */ /* 0x000fe40001800000 */
[----:B------:R-:W-:Y:S01]  /*23e0*/  FSETP.GEU.AND P5, PT, R23, R6, PT ;  /* 0x000000061700720b */ /* 0x000fe20003fae000 */
[----:B------:R-:W-:-:S04]  /*23f0*/  IMAD.WIDE R6, R24, 0x4, R16 ;  /* 0x0000000418067825 */ /* 0x000fc800078e0210 */
[--C-:B------:R-:W-:Y:S02]  /*2400*/  IMAD.WIDE R22, R19, 0x4, R16.reuse ;  /* 0x0000000413167825 */ /* 0x100fe400078e0210 */
[----:B------:R-:W4:Y:S01]  /*2410*/  LD.E R6, desc[UR8][R6.64] ;  /* 0x0000000806067980 */ /* 0x000f22000c101900 */
[----:B------:R-:W-:Y:S01]  /*2420*/  FSETP.GEU.AND P2, PT, R41, R32, PT ;  /* 0x000000202900720b */ /* 0x000fe20003f4e000 */
[--C-:B------:R-:W-:Y:S02]  /*2430*/  IMAD.WIDE R26, R5, 0x4, R16.reuse ;  /* 0x00000004051a7825 */ /* 0x100fe400078e0210 */
[----:B------:R-:W4:Y:S02]  /*2440*/  LD.E R23, desc[UR8][R22.64] ;  /* 0x0000000816177980 */ /* 0x000f24000c101900 */
[----:B------:R-:W-:Y:S02]  /*2450*/  IMAD.WIDE R32, R28, 0x4, R16 ;  /* 0x000000041c207825 */ /* 0x000fe400078e0210 */
[----:B------:R-:W5:Y:S04]  /*2460*/  LD.E R26, desc[UR8][R26.64] ;  /* 0x000000081a1a7980 */ /* 0x000f68000c101900 */
[----:B------:R-:W5:Y:S01]  /*2470*/  LD.E R33, desc[UR8][R32.64] ;  /* 0x0000000820217980 */ /* 0x000f62000c101900 */
[----:B--2---:R-:W-:-:S02]  /*2480*/  FSETP.GEU.AND P4, PT, R45, R8, PT ;  /* 0x000000082d00720b */ /* 0x004fc40003f8e000 */
[----:B------:R-:W-:Y:S02]  /*2490*/  SEL R8, R21, R10, P6 ;  /* 0x0000000a15087207 */ /* 0x000fe40003000000 */
[----:B---3--:R-:W-:Y:S01]  /*24a0*/  FSETP.GEU.AND P3, PT, R43, R34, PT ;  /* 0x000000222b00720b */ /* 0x008fe20003f6e000 */
[----:B------:R-:W-:-:S04]  /*24b0*/  IMAD.WIDE R34, R9, 0x4, R16 ;  /* 0x0000000409227825 */ /* 0x000fc800078e0210 */
[----:B------:R-:W-:Y:S02]  /*24c0*/  IMAD.WIDE R40, R8, 0x4, R16 ;  /* 0x0000000408287825 */ /* 0x000fe400078e0210 */
[----:B------:R-:W2:Y:S04]  /*24d0*/  LD.E R34, desc[UR8][R34.64] ;  /* 0x0000000822227980 */ /* 0x000ea8000c101900 */
[----:B------:R-:W2:Y:S01]  /*24e0*/  LD.E R41, desc[UR8][R40.64] ;  /* 0x0000000828297980 */ /* 0x000ea2000c101900 */
[----:B------:R-:W-:Y:S02]  /*24f0*/  SEL R39, R15, R12, P0 ;  /* 0x0000000c0f277207 */ /* 0x000fe40000000000 */
[----:B------:R-:W-:Y:S02]  /*2500*/  SEL R12, R37, R14, P5 ;  /* 0x0000000e250c7207 */ /* 0x000fe40002800000 */
[----:B------:R-:W-:-:S02]  /*2510*/  SEL R21, R10, R21, P6 ;  /* 0x000000150a157207 */ /* 0x000fc40003000000 */
[----:B------:R-:W-:Y:S01]  /*2520*/  SEL R30, R13, R38, P2 ;  /* 0x000000260d1e7207 */ /* 0x000fe20001000000 */
[--C-:B------:R-:W-:Y:S01]  /*2530*/  IMAD.WIDE R10, R12, 0x4, R16.reuse ;  /* 0x000000040c0a7825 */ /* 0x100fe200078e0210 */
[----:B------:R-:W-:Y:S02]  /*2540*/  SEL R13, R38, R13, P2 ;  /* 0x0000000d260d7207 */ /* 0x000fe40001000000 */
[----:B----4-:R-:W-:Y:S01]  /*2550*/  FSETP.GEU.AND P0, PT, R23, R6, PT ;  /* 0x000000061700720b */ /* 0x010fe20003f0e000 */
[--C-:B------:R-:W-:Y:S01]  /*2560*/  IMAD.WIDE R6, R21, 0x4, R16.reuse ;  /* 0x0000000415067825 */ /* 0x100fe200078e0210 */
[----:B------:R-:W-:Y:S01]  /*2570*/  SEL R37, R14, R37, P5 ;  /* 0x000000250e257207 */ /* 0x000fe20002800000 */
[----:B------:R0:W3:Y:S01]  /*2580*/  LD.E R11, desc[UR8][R10.64] ;  /* 0x000000080a0b7980 */ /* 0x0000e2000c101900 */
[----:B------:R-:W-:Y:S01]  /*2590*/  SEL R38, R25, R18, P4 ;  /* 0x0000001219267207 */ /* 0x000fe20002000000 */
[--C-:B------:R-:W-:Y:S01]  /*25a0*/  IMAD.WIDE R22, R30, 0x4, R16.reuse ;  /* 0x000000041e167825 */ /* 0x100fe200078e0210 */
[----:B------:R-:W-:Y:S01]  /*25b0*/  SEL R25, R18, R25, P4 ;  /* 0x0000001912197207 */ /* 0x000fe20002000000 */
[----:B------:R-:W3:Y:S01]  /*25c0*/  LD.E R6, desc[UR8][R6.64] ;  /* 0x0000000806067980 */ /* 0x000ee2000c101900 */
[----:B-----5:R-:W-:Y:S01]  /*25d0*/  FSETP.GEU.AND P5, PT, R33, R26, PT ;  /* 0x0000001a2100720b */ /* 0x020fe20003fae000 */
[----:B------:R-:W-:-:S02]  /*25e0*/  IMAD.WIDE R14, R37, 0x4, R16 ;  /* 0x00000004250e7825 */ /* 0x000fc400078e0210 */
[----:B------:R-:W4:Y:S02]  /*25f0*/  LD.E R23, desc[UR8][R22.64] ;  /* 0x0000000816177980 */ /* 0x000f24000c101900 */
[--C-:B------:R-:W-:Y:S01]  /*2600*/  IMAD.WIDE R26, R13, 0x4, R16.reuse ;  /* 0x000000040d1a7825 */ /* 0x100fe200078e0210 */
[----:B0-----:R-:W-:Y:S01]  /*2610*/  SEL R10, R29, R20, P3 ;  /* 0x000000141d0a7207 */ /* 0x001fe20001800000 */
[----:B------:R0:W4:Y:S02]  /*2620*/  LD.E R14, desc[UR8][R14.64] ;  /* 0x000000080e0e7980 */ /* 0x000124000c101900 */
[--C-:B------:R-:W-:Y:S02]  /*2630*/  IMAD.WIDE R32, R38, 0x4, R16.reuse ;  /* 0x0000000426207825 */ /* 0x100fe400078e0210 */
[----:B------:R-:W5:Y:S04]  /*2640*/  LD.E R26, desc[UR8][R26.64] ;  /* 0x000000081a1a7980 */ /* 0x000f68000c101900 */
[----:B------:R-:W5:Y:S01]  /*2650*/  LD.E R33, desc[UR8][R32.64] ;  /* 0x0000000820217980 */ /* 0x000f62000c101900 */
[----:B--2---:R-:W-:Y:S01]  /*2660*/  FSETP.GEU.AND P2, PT, R41, R34, PT ;  /* 0x000000222900720b */ /* 0x004fe20003f4e000 */
[----:B------:R-:W-:-:S04]  /*2670*/  IMAD.WIDE R40, R10, 0x4, R16 ;  /* 0x000000040a287825 */ /* 0x000fc800078e0210 */
[--C-:B------:R-:W-:Y:S02]  /*2680*/  IMAD.WIDE R34, R25, 0x4, R16.reuse ;  /* 0x0000000419227825 */ /* 0x100fe400078e0210 */
[----:B------:R-:W2:Y:S04]  /*2690*/  LD.E R40, desc[UR8][R40.64] ;  /* 0x0000000828287980 */ /* 0x000ea8000c101900 */
[----:B------:R-:W2:Y:S01]  /*26a0*/  LD.E R35, desc[UR8][R34.64] ;  /* 0x0000000822237980 */ /* 0x000ea2000c101900 */
[----:B------:R-:W-:Y:S02]  /*26b0*/  SEL R20, R20, R29, P3 ;  /* 0x0000001d14147207 */ /* 0x000fe40001800000 */
[----:B0-----:R-:W-:Y:S02]  /*26c0*/  SEL R15, R19, R24, P0 ;  /* 0x00000018130f7207 */ /* 0x001fe40000000000 */
[----:B------:R-:W-:Y:S01]  /*26d0*/  SEL R24, R24, R19, P0 ;  /* 0x0000001318187207 */ /* 0x000fe20000000000 */
[----:B------:R-:W-:Y:S01]  /*26e0*/  IMAD.WIDE R18, R39, 0x4, R16 ;  /* 0x0000000427127825 */ /* 0x000fe200078e0210 */
[----:B------:R-:W-:-:S02]  /*26f0*/  SEL R29, R28, R5, P5 ;  /* 0x000000051c1d7207 */ /* 0x000fc40002800000 */
[----:B---3--:R-:W-:Y:S01]  /*2700*/  FSETP.GEU.AND P0, PT, R11, R6, PT ;  /* 0x000000060b00720b */ /* 0x008fe20003f0e000 */
[--C-:B------:R-:W-:Y:S01]  /*2710*/  IMAD.WIDE R6, R20, 0x4, R16.reuse ;  /* 0x0000000414067825 */ /* 0x100fe200078e0210 */
[----:B------:R-:W-:Y:S01]  /*2720*/  SEL R31, R31, R36, P1 ;  /* 0x000000241f1f7207 */ /* 0x000fe20000800000 */
[----:B------:R-:W3:Y:S01]  /*2730*/  LD.E R18, desc[UR8][R18.64] ;  /* 0x0000000812127980 */ /* 0x000ee2000c101900 */
[----:B------:R-:W-:Y:S01]  /*2740*/  SEL R28, R5, R28, P5 ;  /* 0x0000001c051c7207 */ /* 0x000fe20002800000 */
[--C-:B------:R-:W-:Y:S01]  /*2750*/  IMAD.WIDE R42, R24, 0x4, R16.reuse ;  /* 0x00000004182a7825 */ /* 0x100fe200078e0210 */
[----:B----4-:R-:W-:Y:S01]  /*2760*/  FSETP.GEU.AND P1, PT, R23, R14, PT ;  /* 0x0000000e1700720b */ /* 0x010fe20003f2e000 */
[----:B------:R-:W3:Y:S02]  /*2770*/  LD.E R7, desc[UR8][R6.64] ;  /* 0x0000000806077980 */ /* 0x000ee4000c101900 */
[--C-:B------:R-:W-:Y:S01]  /*2780*/  IMAD.WIDE R22, R31, 0x4, R16.reuse ;  /* 0x000000041f167825 */ /* 0x100fe200078e0210 */
[----:B------:R-:W-:Y:S01]  /*2790*/  SEL R14, R9, R8, P2 ;  /* 0x00000008090e7207 */ /* 0x000fe20001000000 */
[----:B------:R-:W4:Y:S01]  /*27a0*/  LD.E R43, desc[UR8][R42.64] ;  /* 0x000000082a2b7980 */ /* 0x000f22000c101900 */
[----:B-----5:R-:W-:Y:S01]  /*27b0*/  FSETP.GEU.AND P4, PT, R33, R26, PT ;  /* 0x0000001a2100720b */ /* 0x020fe20003f8e000 */
[----:B------:R-:W-:-:S02]  /*27c0*/  IMAD.WIDE R26, R15, 0x4, R16 ;  /* 0x000000040f1a7825 */ /* 0x000fc400078e0210 */
[----:B------:R-:W4:Y:S02]  /*27d0*/  LD.E R22, desc[UR8][R22.64] ;  /* 0x0000000816167980 */ /* 0x000f24000c101900 */
[--C-:B------:R-:W-:Y:S02]  /*27e0*/  IMAD.WIDE R32, R28, 0x4, R16.reuse ;  /* 0x000000041c207825 */ /* 0x100fe400078e0210 */
[----:B------:R-:W5:Y:S04]  /*27f0*/  LD.E R26, desc[UR8][R26.64] ;  /* 0x000000081a1a7980 */ /* 0x000f68000c101900 */
[----:B------:R-:W5:Y:S01]  /*2800*/  LD.E R33, desc[UR8][R32.64] ;  /* 0x0000000820217980 */ /* 0x000f62000c101900 */
[----:B--2---:R-:W-:Y:S01]  /*2810*/  FSETP.GEU.AND P3, PT, R40, R35, PT ;  /* 0x000000232800720b */ /* 0x004fe20003f6e000 */
[----:B------:R-:W-:-:S04]  /*2820*/  IMAD.WIDE R34, R29, 0x4, R16 ;  /* 0x000000041d227825 */ /* 0x000fc800078e0210 */
[----:B------:R-:W-:Y:S02]  /*2830*/  IMAD.WIDE R40, R14, 0x4, R16 ;  /* 0x000000040e287825 */ /* 0x000fe400078e0210 */
[----:B------:R-:W2:Y:S04]  /*2840*/  LD.E R34, desc[UR8][R34.64] ;  /* 0x0000000822227980 */ /* 0x000ea8000c101900 */
[----:B------:R-:W2:Y:S01]  /*2850*/  LD.E R41, desc[UR8][R40.64] ;  /* 0x0000000828297980 */ /* 0x000ea2000c101900 */
[----:B------:R-:W-:Y:S02]  /*2860*/  SEL R11, R12, R21, P0 ;  /* 0x000000150c0b7207 */ /* 0x000fe40000000000 */
[----:B------:R-:W-:Y:S02]  /*2870*/  SEL R12, R21, R12, P0 ;  /* 0x0000000c150c7207 */ /* 0x000fe40000000000 */
[----:B------:R-:W-:-:S02]  /*2880*/  SEL R5, R8, R9, P2 ;  /* 0x0000000908057207 */ /* 0x000fc40001000000 */
[----:B---3--:R-:W-:Y:S01]  /*2890*/  FSETP.GEU.AND P0, PT, R18, R7, PT ;  /* 0x000000071200720b */ /* 0x008fe20003f0e000 */
[--C-:B------:R-:W-:Y:S01]  /*28a0*/  IMAD.WIDE R8, R12, 0x4, R16.reuse ;  /* 0x000000040c087825 */ /* 0x100fe200078e0210 */
[----:B------:R-:W-:Y:S02]  /*28b0*/  SEL R19, R30, R37, P1 ;  /* 0x000000251e137207 */ /* 0x000fe40000800000 */
[----:B------:R-:W-:Y:S01]  /*28c0*/  SEL R21, R38, R13, P4 ;  /* 0x0000000d26157207 */ /* 0x000fe20002000000 */
[--C-:B------:R-:W-:Y:S01]  /*28d0*/  IMAD.WIDE R6, R5, 0x4, R16.reuse ;  /* 0x0000000405067825 */ /* 0x100fe200078e0210 */
[----:B------:R-:W-:Y:S01]  /*28e0*/  SEL R30, R37, R30, P1 ;  /* 0x0000001e251e7207 */ /* 0x000fe20000800000 */
[----:B------:R0:W3:Y:S01]  /*28f0*/  LD.E R9, desc[UR8][R8.64] ;  /* 0x0000000808097980 */ /* 0x0000e2000c101900 */
[----:B------:R-:W-:Y:S02]  /*2900*/  SEL R38, R13, R38, P4 ;  /* 0x000000260d267207 */ /* 0x000fe40002000000 */
[----:B----4-:R-:W-:Y:S01]  /*2910*/  FSETP.GEU.AND P1, PT, R43, R22, PT ;  /* 0x000000162b00720b */ /* 0x010fe20003f2e000 */
[----:B------:R-:W3:Y:S01]  /*2920*/  LD.E R6, desc[UR8][R6.64] ;  /* 0x0000000806067980 */ /* 0x000ee2000c101900 */
[----:B------:R-:W-:-:S04]  /*2930*/  IMAD.WIDE R22, R11, 0x4, R16 ;  /* 0x000000040b167825 */ /* 0x000fc800078e0210 */
[--C-:B------:R-:W-:Y:S01]  /*2940*/  IMAD.WIDE R36, R30, 0x4, R16.reuse ;  /* 0x000000041e247825 */ /* 0x100fe200078e0210 */
[----:B-----5:R-:W-:Y:S01]  /*2950*/  FSETP.GEU.AND P4, PT, R33, R26, PT ;  /* 0x0000001a2100720b */ /* 0x020fe20003f8e000 */
[----:B------:R-:W4:Y:S01]  /*2960*/  LD.E R22, desc[UR8][R22.64] ;  /* 0x0000000816167980 */ /* 0x000f22000c101900 */
[----:B0-----:R-:W-:Y:S01]  /*2970*/  SEL R8, R25, R10, P3 ;  /* 0x0000000a19087207 */ /* 0x001fe20001800000 */
[--C-:B------:R-:W-:Y:S02]  /*2980*/  IMAD.WIDE R26, R19, 0x4, R16.reuse ;  /* 0x00000004131a7825 */ /* 0x100fe400078e0210 */
        /* <DEDUP_REMOVED lines=12> */
[----:B---3--:R-:W-:Y:S02]  /*2a50*/  FSETP.GEU.AND P6, PT, R9, R6, PT ;  /* 0x000000060900720b */ /* 0x008fe40003fce000 */
[----:B------:R-:W-:Y:S02]  /*2a60*/  SEL R9, R28, R15, P4 ;  /* 0x0000000f1c097207 */ /* 0x000fe40002000000 */
[----:B------:R-:W-:Y:S01]  /*2a70*/  SEL R15, R15, R28, P4 ;  /* 0x0000001c0f0f7207 */ /* 0x000fe20002000000 */
[--C-:B------:R-:W-:Y:S01]  /*2a80*/  IMAD.WIDE R6, R25, 0x4, R16.reuse ;  /* 0x0000000419067825 */ /* 0x100fe200078e0210 */
[----:B------:R-:W-:Y:S02]  /*2a90*/  SEL R28, R29, R14, P2 ;  /* 0x0000000e1d1c7207 */ /* 0x000fe40001000000 */
[----:B----4-:R-:W-:Y:S01]  /*2aa0*/  FSETP.GEU.AND P3, PT, R37, R22, PT ;  /* 0x000000162500720b */ /* 0x010fe20003f6e000 */
[--C-:B------:R-:W-:Y:S02]  /*2ab0*/  IMAD.WIDE R22, R10, 0x4, R16.reuse ;  /* 0x000000040a167825 */ /* 0x100fe400078e0210 */
[----:B------:R-:W3:Y:S01]  /*2ac0*/  LD.E R6, desc[UR8][R6.64] ;  /* 0x0000000806067980 */ /* 0x000ee2000c101900 */
[----:B-----5:R-:W-:Y:S01]  /*2ad0*/  FSETP.GEU.AND P5, PT, R33, R26, PT ;  /* 0x0000001a2100720b */ /* 0x020fe20003fae000 */
[----:B------:R-:W-:-:S02]  /*2ae0*/  IMAD.WIDE R26, R18, 0x4, R16 ;  /* 0x00000004121a7825 */ /* 0x000fc400078e0210 */
[----:B------:R-:W3:Y:S02]  /*2af0*/  LD.E R23, desc[UR8][R22.64] ;  /* 0x0000000816177980 */ /* 0x000ee4000c101900 */
[--C-:B------:R-:W-:Y:S02]  /*2b00*/  IMAD.WIDE R32, R15, 0x4, R16.reuse ;  /* 0x000000040f207825 */ /* 0x100fe400078e0210 */
[----:B------:R-:W4:Y:S02]  /*2b10*/  LD.E R26, desc[UR8][R26.64] ;  /* 0x000000081a1a7980 */ /* 0x000f24000c101900 */
[--C-:B------:R-:W-:Y:S02]  /*2b20*/  IMAD.WIDE R36, R28, 0x4, R16.reuse ;  /* 0x000000041c247825 */ /* 0x100fe400078e0210 */
[----:B------:R-:W4:Y:S04]  /*2b30*/  LD.E R33, desc[UR8][R32.64] ;  /* 0x0000000820217980 */ /* 0x000f28000c101900 */
[----:B------:R-:W5:Y:S01]  /*2b40*/  LD.E R37, desc[UR8][R36.64] ;  /* 0x0000000824257980 */ /* 0x000f62000c101900 */
[----:B--2---:R-:W-:Y:S01]  /*2b50*/  FSETP.GEU.AND P4, PT, R41, R34, PT ;  /* 0x000000222900720b */ /* 0x004fe20003f8e000 */
[----:B------:R-:W-:-:S06]  /*2b60*/  IMAD.WIDE R34, R9, 0x4, R16 ;  /* 0x0000000409227825 */ /* 0x000fcc00078e0210 */
[----:B------:R-:W5:Y:S01]  /*2b70*/  LD.E R34, desc[UR8][R34.64] ;  /* 0x0000000822227980 */ /* 0x000f62000c101900 */
[----:B------:R-:W-:Y:S02]  /*2b80*/  SEL R29, R14, R29, P2 ;  /* 0x0000001d0e1d7207 */ /* 0x000fe40001000000 */
[----:B------:R-:W-:Y:S02]  /*2b90*/  SEL R14, R5, R12, P6 ;  /* 0x0000000c050e7207 */ /* 0x000fe40003000000 */
[----:B------:R-:W-:Y:S02]  /*2ba0*/  SEL R5, R12, R5, P6 ;  /* 0x000000050c057207 */ /* 0x000fe40003000000 */
[----:B------:R-:W-:Y:S01]  /*2bb0*/  SEL R39, R39, R20, P0 ;  /* 0x0000001427277207 */ /* 0x000fe20000000000 */
[----:B------:R-:W-:Y:S01]  /*2bc0*/  IMAD.WIDE R12, R14, 0x4, R16 ;  /* 0x000000040e0c7825 */ /* 0x000fe200078e0210 */
[----:B------:R-:W-:Y:S02]  /*2bd0*/  SEL R20, R11, R30, P3 ;  /* 0x0000001e0b147207 */ /* 0x000fe40001800000 */
[----:B------:R-:W-:-:S02]  /*2be0*/  SEL R11, R30, R11, P3 ;  /* 0x0000000b1e0b7207 */ /* 0x000fc40001800000 */
[----:B------:R-:W-:Y:S01]  /*2bf0*/  SEL R30, R19, R38, P5 ;  /* 0x00000026131e7207 */ /* 0x000fe20002800000 */
[----:B------:R0:W2:Y:S01]  /*2c00*/  LD.E R13, desc[UR8][R12.64] ;  /* 0x000000080c0d7980 */ /* 0x0000a2000c101900 */
[----:B------:R-:W-:Y:S02]  /*2c10*/  SEL R19, R38, R19, P5 ;  /* 0x0000001326137207 */ /* 0x000fe40002800000 */
[----:B---3--:R-:W-:Y:S01]  /*2c20*/  FSETP.GEU.AND P0, PT, R23, R6, PT ;  /* 0x000000061700720b */ /* 0x008fe20003f0e000 */
[--C-:B------:R-:W-:Y:S01]  /*2c30*/  IMAD.WIDE R22, R5, 0x4, R16.reuse ;  /* 0x0000000405167825 */ /* 0x100fe200078e0210 */
[----:B0-----:R-:W-:Y:S02]  /*2c40*/  SEL R12, R21, R8, P4 ;  /* 0x00000008150c7207 */ /* 0x001fe40002000000 */
[----:B----4-:R-:W-:Y:S01]  /*2c50*/  FSETP.GEU.AND P6, PT, R33, R26, PT ;  /* 0x0000001a2100720b */ /* 0x010fe20003fce000 */
[--C-:B------:R-:W-:Y:S02]  /*2c60*/  IMAD.WIDE R26, R20, 0x4, R16.reuse ;  /* 0x00000004141a7825 */ /* 0x100fe400078e0210 */
[----:B------:R0:W3:Y:S02]  /*2c70*/  LD.E R22, desc[UR8][R22.64] ;  /* 0x0000000816167980 */ /* 0x0000e4000c101900 */
[----:B------:R-:W-:-:S02]  /*2c80*/  IMAD.WIDE R6, R29, 0x4, R16 ;  /* 0x000000041d067825 */ /* 0x000fc400078e0210 */
[----:B------:R-:W3:Y:S02]  /*2c90*/  LD.E R27, desc[UR8][R26.64] ;  /* 0x000000081a1b7980 */ /* 0x000ee4000c101900 */
[--C-:B------:R-:W-:Y:S02]  /*2ca0*/  IMAD.WIDE R40, R12, 0x4, R16.reuse ;  /* 0x000000040c287825 */ /* 0x100fe400078e0210 */
[----:B------:R-:W2:Y:S02]  /*2cb0*/  LD.E R6, desc[UR8][R6.64] ;  /* 0x0000000806067980 */ /* 0x000ea4000c101900 */
[--C-:B------:R-:W-:Y:S02]  /*2cc0*/  IMAD.WIDE R32, R11, 0x4, R16.reuse ;  /* 0x000000040b207825 */ /* 0x100fe400078e0210 */
[----:B------:R-:W4:Y:S04]  /*2cd0*/  LD.E R40, desc[UR8][R40.64] ;  /* 0x0000000828287980 */ /* 0x000f28000c101900 */
[----:B------:R-:W4:Y:S01]  /*2ce0*/  LD.E R32, desc[UR8][R32.64] ;  /* 0x0000000820207980 */ /* 0x000f22000c101900 */
[----:B-----5:R-:W-:Y:S01]  /*2cf0*/  FSETP.GEU.AND P2, PT, R37, R34, PT ;  /* 0x000000222500720b */ /* 0x020fe20003f4e000 */
[----:B------:R-:W-:-:S04]  /*2d00*/  IMAD.WIDE R36, R19, 0x4, R16 ;  /* 0x0000000413247825 */ /* 0x000fc800078e0210 */
[----:B------:R-:W-:Y:S02]  /*2d10*/  IMAD.WIDE R34, R30, 0x4, R16 ;  /* 0x000000041e227825 */ /* 0x000fe400078e0210 */
[----:B------:R-:W4:Y:S04]  /*2d20*/  LD.E R37, desc[UR8][R36.64] ;  /* 0x0000000824257980 */ /* 0x000f28000c101900 */
[----:B------:R-:W5:Y:S01]  /*2d30*/  LD.E R35, desc[UR8][R34.64] ;  /* 0x0000000822237980 */ /* 0x000f62000c101900 */
[----:B------:R-:W-:Y:S02]  /*2d40*/  SEL R21, R8, R21, P4 ;  /* 0x0000001508157207 */ /* 0x000fe40002000000 */
[----:B------:R-:W-:Y:S02]  /*2d50*/  SEL R8, R10, R25, P0 ;  /* 0x000000190a087207 */ /* 0x000fe40000000000 */
[----:B------:R-:W-:-:S02]  /*2d60*/  SEL R10, R25, R10, P0 ;  /* 0x0000000a190a7207 */ /* 0x000fc40000000000 */
[----:B0-----:R-:W-:Y:S02]  /*2d70*/  SEL R23, R15, R18, P6 ;  /* 0x000000120f177207 */ /* 0x001fe40003000000 */
[----:B------:R-:W-:Y:S01]  /*2d80*/  SEL R31, R31, R24, P1 ;  /* 0x000000181f1f7207 */ /* 0x000fe20000800000 */
[----:B------:R-:W-:Y:S01]  /*2d90*/  IMAD.WIDE R24, R10, 0x4, R16 ;  /* 0x000000040a187825 */ /* 0x000fe200078e0210 */
[----:B------:R-:W-:-:S03]  /*2da0*/  SEL R18, R18, R15, P6 ;  /* 0x0000000f12127207 */ /* 0x000fc60003000000 */
[--C-:B------:R-:W-:Y:S02]  /*2db0*/  IMAD.WIDE R42, R39, 0x4, R16.reuse ;  /* 0x00000004272a7825 */ /* 0x100fe400078e0210 */
[----:B------:R0:W5:Y:S04]  /*2dc0*/  LD.E R25, desc[UR8][R24.64] ;  /* 0x0000000818197980 */ /* 0x000168000c101900 */
[----:B------:R-:W5:Y:S01]  /*2dd0*/  LD.E R42, desc[UR8][R42.64] ;  /* 0x000000082a2a7980 */ /* 0x000f62000c101900 */
[----:B---3--:R-:W-:Y:S02]  /*2de0*/  FSETP.GEU.AND P3, PT, R27, R22, PT ;  /* 0x000000161b00720b */ /* 0x008fe40003f6e000 */
[----:B------:R-:W-:Y:S02]  /*2df0*/  SEL R22, R9, R28, P2 ;  /* 0x0000001c09167207 */ /* 0x000fe40001000000 */
[----:B--2---:R-:W-:Y:S01]  /*2e00*/  FSETP.GEU.AND P1, PT, R13, R6, PT ;  /* 0x000000060d00720b */ /* 0x004fe20003f2e000 */
[----:B------:R-:W-:-:S04]  /*2e10*/  IMAD.WIDE R6, R21, 0x4, R16 ;  /* 0x0000000415067825 */ /* 0x000fc800078e0210 */
[--C-:B------:R-:W-:Y:S02]  /*2e20*/  IMAD.WIDE R26, R8, 0x4, R16.reuse ;  /* 0x00000004081a7825 */ /* 0x100fe400078e0210 */
[----:B------:R-:W2:Y:S04]  /*2e30*/  LD.E R6, desc[UR8][R6.64] ;  /* 0x0000000806067980 */ /* 0x000ea8000c101900 */
[----:B------:R-:W3:Y:S01]  /*2e40*/  LD.E R27, desc[UR8][R26.64] ;  /* 0x000000081a1b7980 */ /* 0x000ee2000c101900 */
[----:B----4-:R-:W-:Y:S01]  /*2e50*/  FSETP.GEU.AND P0, PT, R40, R37, PT ;  /* 0x000000252800720b */ /* 0x010fe20003f0e000 */
[----:B------:R-:W-:-:S04]  /*2e60*/  IMAD.WIDE R36, R23, 0x4, R16 ;  /* 0x0000000417247825 */ /* 0x000fc800078e0210 */
[--C-:B------:R-:W-:Y:S01]  /*2e70*/  IMAD.WIDE R40, R22, 0x4, R16.reuse ;  /* 0x0000000416287825 */ /* 0x100fe200078e0210 */
[----:B-----5:R-:W-:Y:S01]  /*2e80*/  FSETP.GEU.AND P4, PT, R35, R32, PT ;  /* 0x000000202300720b */ /* 0x020fe20003f8e000 */
[----:B------:R-:W4:Y:S02]  /*2e90*/  LD.E R36, desc[UR8][R36.64] ;  /* 0x0000000824247980 */ /* 0x000f24000c101900 */
[--C-:B------:R-:W-:Y:S02]  /*2ea0*/  IMAD.WIDE R32, R31, 0x4, R16.reuse ;  /* 0x000000041f207825 */ /* 0x100fe400078e0210 */
[----:B------:R-:W4:Y:S02]  /*2eb0*/  LD.E R41, desc[UR8][R40.64] ;  /* 0x0000000828297980 */ /* 0x000f24000c101900 */
[----:B------:R-:W-:Y:S02]  /*2ec0*/  IMAD.WIDE R34, R18, 0x4, R16 ;  /* 0x0000000412227825 */ /* 0x000fe400078e0210 */
[----:B------:R-:W5:Y:S04]  /*2ed0*/  LD.E R32, desc[UR8][R32.64] ;  /* 0x0000000820207980 */ /* 0x000f68000c101900 */
[----:B------:R-:W5:Y:S01]  /*2ee0*/  LD.E R35, desc[UR8][R34.64] ;  /* 0x0000000822237980 */ /* 0x000f62000c101900 */
[----:B0-----:R-:W-:-:S02]  /*2ef0*/  SEL R24, R29, R14, P1 ;  /* 0x0000000e1d187207 */ /* 0x001fc40000800000 */
[----:B------:R-:W-:Y:S02]  /*2f00*/  SEL R13, R28, R9, P2 ;  /* 0x000000091c0d7207 */ /* 0x000fe40001000000 */
[----:B------:R-:W-:Y:S01]  /*2f10*/  SEL R9, R14, R29, P1 ;  /* 0x0000001d0e097207 */ /* 0x000fe20000800000 */
[----:B------:R-:W-:Y:S01]  /*2f20*/  IMAD.WIDE R14, R24, 0x4, R16 ;  /* 0x00000004180e7825 */ /* 0x000fe200078e0210 */
[----:B------:R-:W-:Y:S02]  /*2f30*/  SEL R29, R20, R5, P3 ;  /* 0x00000005141d7207 */ /* 0x000fe40001800000 */
[----:B------:R-:W-:Y:S02]  /*2f40*/  SEL R20, R5, R20, P3 ;  /* 0x0000001405147207 */ /* 0x000fe40001800000 */
[----:B------:R-:W-:Y:S01]  /*2f50*/  SEL R5, R30, R11, P4 ;  /* 0x0000000b1e057207 */ /* 0x000fe20002000000 */
[----:B------:R0:W5:Y:S01]  /*2f60*/  LD.E R15, desc[UR8][R14.64] ;  /* 0x000000080e0f7980 */ /* 0x000162000c101900 */
[----:B------:R-:W-:-:S02]  /*2f70*/  SEL R30, R11, R30, P4 ;  /* 0x0000001e0b1e7207 */ /* 0x000fc40002000000 */
[----:B0-----:R-:W-:Y:S02]  /*2f80*/  SEL R14, R19, R12, P0 ;  /* 0x0000000c130e7207 */ /* 0x001fe40000000000 */
[----:B--2---:R-:W-:Y:S01]  /*2f90*/  FSETP.GEU.AND P3, PT, R25, R6, PT ;  /* 0x000000061900720b */ /* 0x004fe20003f6e000 */
[----:B------:R-:W-:Y:S01]  /*2fa0*/  IMAD.WIDE R6, R13, 0x4, R16 ;  /* 0x000000040d067825 */ /* 0x000fe200078e0210 */
[----:B---3--:R-:W-:-:S03]  /*2fb0*/  FSETP.GEU.AND P4, PT, R42, R27, PT ;  /* 0x0000001b2a00720b */ /* 0x008fc60003f8e000 */
[--C-:B------:R-:W-:Y:S02]  /*2fc0*/  IMAD.WIDE R26, R9, 0x4, R16.reuse ;  /* 0x00000004091a7825 */ /* 0x100fe400078e0210 */
[----:B------:R-:W2:Y:S02]  /*2fd0*/  LD.E R6, desc[UR8][R6.64] ;  /* 0x0000000806067980 */ /* 0x000ea4000c101900 */
[--C-:B------:R-:W-:Y:S02]  /*2fe0*/  IMAD.WIDE R42, R20, 0x4, R16.reuse ;  /* 0x00000004142a7825 */ /* 0x100fe400078e0210 */
[----:B------:R-:W3:Y:S04]  /*2ff0*/  LD.E R26, desc[UR8][R26.64] ;  /* 0x000000081a1a7980 */ /* 0x000ee8000c101900 */
[----:B------:R-:W3:Y:S01]  /*3000*/  LD.E R43, desc[UR8][R42.64] ;  /* 0x000000082a2b7980 */ /* 0x000ee2000c101900 */
[----:B----4-:R-:W-:Y:S01]  /*3010*/  FSETP.GEU.AND P1, PT, R41, R36, PT ;  /* 0x000000242900720b */ /* 0x010fe20003f2e000 */
[----:B------:R-:W-:-:S04]  /*3020*/  IMAD.WIDE R36, R5, 0x4, R16 ;  /* 0x0000000405247825 */ /* 0x000fc800078e0210 */
[--C-:B------:R-:W-:Y:S02]  /*3030*/  IMAD.WIDE R40, R14, 0x4, R16.reuse ;  /* 0x000000040e287825 */ /* 0x100fe400078e0210 */
[----:B------:R-:W4:Y:S01]  /*3040*/  LD.E R36, desc[UR8][R36.64] ;  /* 0x0000000824247980 */ /* 0x000f22000c101900 */
[----:B-----5:R-:W-:Y:S01]  /*3050*/  FSETP.GEU.AND P2, PT, R35, R32, PT ;  /* 0x000000202300720b */ /* 0x020fe20003f4e000 */
[--C-:B------:R-:W-:Y:S02]  /*3060*/  IMAD.WIDE R32, R29, 0x4, R16.reuse ;  /* 0x000000041d207825 */ /* 0x100fe400078e0210 */
[----:B------:R-:W4:Y:S02]  /*3070*/  LD.E R41, desc[UR8][R40.64] ;  /* 0x0000000828297980 */ /* 0x000f24000c101900 */
[----:B------:R-:W-:Y:S02]  /*3080*/  IMAD.WIDE R34, R30, 0x4, R16 ;  /* 0x000000041e227825 */ /* 0x000fe400078e0210 */
[----:B------:R-:W5:Y:S04]  /*3090*/  LD.E R32, desc[UR8][R32.64] ;  /* 0x0000000820207980 */ /* 0x000f68000c101900 */
[----:B------:R-:W5:Y:S01]  /*30a0*/  LD.E R35, desc[UR8][R34.64] ;  /* 0x0000000822237980 */ /* 0x000f62000c101900 */
[----:B------:R-:W-:-:S02]  /*30b0*/  SEL R25, R12, R19, P0 ;  /* 0x000000130c197207 */ /* 0x000fc40000000000 */
[----:B------:R-:W-:Y:S02]  /*30c0*/  SEL R19, R10, R21, P3 ;  /* 0x000000150a137207 */ /* 0x000fe40001800000 */
[----:B------:R-:W-:Y:S02]  /*30d0*/  SEL R28, R8, R39, P4 ;  /* 0x00000027081c7207 */ /* 0x000fe40002000000 */
[----:B------:R-:W-:Y:S02]  /*30e0*/  SEL R12, R21, R10, P3 ;  /* 0x0000000a150c7207 */ /* 0x000fe40001800000 */
[----:B------:R-:W-:Y:S01]  /*30f0*/  SEL R21, R18, R31, P2 ;  /* 0x0000001f12157207 */ /* 0x000fe20001000000 */
[----:B------:R-:W-:Y:S01]  /*3100*/  IMAD.WIDE R10, R28, 0x4, R16 ;  /* 0x000000041c0a7825 */ /* 0x000fe200078e0210 */
[----:B--2---:R-:W-:-:S03]  /*3110*/  FSETP.GEU.AND P0, PT, R15, R6, PT ;  /* 0x000000060f00720b */ /* 0x004fc60003f0e000 */
[----:B------:R-:W-:-:S04]  /*3120*/  IMAD.WIDE R6, R19, 0x4, R16 ;  /* 0x0000000413067825 */ /* 0x000fc800078e0210 */
[--C-:B------:R-:W-:Y:S02]  /*3130*/  IMAD.WIDE R44, R25, 0x4, R16.reuse ;  /* 0x00000004192c7825 */ /* 0x100fe400078e0210 */
[----:B------:R0:W2:Y:S01]  /*3140*/  LD.E R6, desc[UR8][R6.64] ;  /* 0x0000000806067980 */ /* 0x0000a2000c101900 */
[----:B---3--:R-:W-:Y:S01]  /*3150*/  FSETP.GEU.AND P3, PT, R43, R26, PT ;  /* 0x0000001a2b00720b */ /* 0x008fe20003f6e000 */
[--C-:B------:R-:W-:Y:S02]  /*3160*/  IMAD.WIDE R26, R21, 0x4, R16.reuse ;  /* 0x00000004151a7825 */ /* 0x100fe400078e0210 */
[----:B------:R-:W3:Y:S02]  /*3170*/  LD.E R15, desc[UR8][R44.64] ;  /* 0x000000082c0f7980 */ /* 0x000ee4000c101900 */
[----:B------:R-:W-:Y:S02]  /*3180*/  IMAD.WIDE R42, R12, 0x4, R16 ;  /* 0x000000040c2a7825 */ /* 0x000fe400078e0210 */
[----:B------:R-:W2:Y:S04]  /*3190*/  LD.E R26, desc[UR8][R26.64] ;  /* 0x000000081a1a7980 */ /* 0x000ea8000c101900 */
[----:B------:R-:W3:Y:S01]  /*31a0*/  LD.E R34, desc[UR8][R42.64] ;  /* 0x000000082a227980 */ /* 0x000ee2000c101900 */
[----:B----4-:R-:W-:-:S02]  /*31b0*/  FSETP.GEU.AND P6, PT, R41, R36, PT ;  /* 0x000000242900720b */ /* 0x010fc40003fce000 */
[----:B------:R-:W-:Y:S02]  /*31c0*/  SEL R36, R23, R22, P1 ;  /* 0x0000001617247207 */ /* 0x000fe40000800000 */
[----:B-----5:R-:W-:-:S03]  /*31d0*/  FSETP.GEU.AND P5, PT, R35, R32, PT ;  /* 0x000000202300720b */ /* 0x020fc60003fae000 */
[----:B------:R-:W-:Y:S01]  /*31e0*/  IMAD.WIDE R32, R36, 0x4, R16 ;  /* 0x0000000424207825 */ /* 0x000fe200078e0210 */
[----:B------:R1:W2:Y:S05]  /*31f0*/  LD.E R35, desc[UR8][R10.64] ;  /* 0x000000080a237980 */ /* 0x0002aa000c101900 */
[----:B------:R-:W4:Y:S01]  /*3200*/  LD.E R33, desc[UR8][R32.64] ;  /* 0x0000000820217980 */ /* 0x000f22000c101900 */
[----:B------:R-:W-:Y:S02]  /*3210*/  SEL R37, R24, R13, P0 ;  /* 0x0000000d18257207 */ /* 0x000fe40000000000 */
[----:B------:R-:W-:Y:S02]  /*3220*/  SEL R41, R22, R23, P1 ;  /* 0x0000001716297207 */ /* 0x000fe40000800000 */
[----:B------:R-:W-:-:S02]  /*3230*/  SEL R24, R13, R24, P0 ;  /* 0x000000180d187207 */ /* 0x000fc40000000000 */
[----:B0-----:R-:W-:Y:S01]  /*3240*/  SEL R7, R20, R9, P3 ;  /* 0x0000000914077207 */ /* 0x001fe20001800000 */
[----:B-1----:R-:W-:Y:S01]  /*3250*/  IMAD.WIDE R10, R41, 0x4, R16 ;  /* 0x00000004290a7825 */ /* 0x002fe200078e0210 */
[----:B------:R-:W-:-:S03]  /*3260*/  SEL R20, R9, R20, P3 ;  /* 0x0000001409147207 */ /* 0x000fc60001800000 */
[--C-:B------:R-:W-:Y:S02]  /*3270*/  IMAD.WIDE R22, R24, 0x4, R16.reuse ;  /* 0x0000000418167825 */ /* 0x100fe400078e0210 */
[----:B------:R-:W5:Y:S02]  /*3280*/  LD.E R10, desc[UR8][R10.64] ;  /* 0x000000080a0a7980 */ /* 0x000f64000c101900 */
[----:B------:R-:W-:Y:S02]  /*3290*/  IMAD.WIDE R42, R20, 0x4, R16 ;  /* 0x00000004142a7825 */ /* 0x000fe400078e0210 */
[----:B------:R0:W5:Y:S04]  /*32a0*/  LD.E R23, desc[UR8][R22.64] ;  /* 0x0000000816177980 */ /* 0x000168000c101900 */
[----:B------:R-:W5:Y:S01]  /*32b0*/  LD.E R43, desc[UR8][R42.64] ;  /* 0x000000082a2b7980 */ /* 0x000f62000c101900 */
[----:B---3--:R-:W-:-:S02]  /*32c0*/  FSETP.GEU.AND P3, PT, R34, R15, PT ;  /* 0x0000000f2200720b */ /* 0x008fc40003f6e000 */
[----:B--2---:R-:W-:Y:S02]  /*32d0*/  FSETP.GEU.AND P0, PT, R35, R6, PT ;  /* 0x000000062300720b */ /* 0x004fe40003f0e000 */
[----:B------:R-:W-:Y:S01]  /*32e0*/  SEL R6, R29, R30, P5 ;  /* 0x0000001e1d067207 */ /* 0x000fe20002800000 */
[----:B------:R-:W-:Y:S01]  /*32f0*/  IMAD.WIDE R34, R37, 0x4, R16 ;  /* 0x0000000425227825 */ /* 0x000fe200078e0210 */
[----:B----4-:R-:W-:-:S03]  /*3300*/  FSETP.GEU.AND P1, PT, R33, R26, PT ;  /* 0x0000001a2100720b */ /* 0x010fc60003f2e000 */
[--C-:B------:R-:W-:Y:S02]  /*3310*/  IMAD.WIDE R26, R7, 0x4, R16.reuse ;  /* 0x00000004071a7825 */ /* 0x100fe400078e0210 */
[----:B------:R-:W2:Y:S02]  /*3320*/  LD.E R34, desc[UR8][R34.64] ;  /* 0x0000000822227980 */ /* 0x000ea4000c101900 */
[----:B------:R-:W-:Y:S02]  /*3330*/  IMAD.WIDE R32, R6, 0x4, R16 ;  /* 0x0000000406207825 */ /* 0x000fe400078e0210 */
[----:B------:R-:W3:Y:S04]  /*3340*/  LD.E R26, desc[UR8][R26.64] ;  /* 0x000000081a1a7980 */ /* 0x000ee8000c101900 */
[----:B------:R-:W3:Y:S01]  /*3350*/  LD.E R33, desc[UR8][R32.64] ;  /* 0x0000000820217980 */ /* 0x000ee2000c101900 */
[----:B------:R-:W-:-:S02]  /*3360*/  SEL R29, R30, R29, P5 ;  /* 0x0000001d1e1d7207 */ /* 0x000fc40002800000 */
[----:B0-----:R-:W-:Y:S02]  /*3370*/  SEL R22, R5, R14, P6 ;  /* 0x0000000e05167207 */ /* 0x001fe40003000000 */
[----:B------:R-:W-:Y:S02]  /*3380*/  SEL R5, R14, R5, P6 ;  /* 0x000000050e057207 */ /* 0x000fe40003000000 */
[----:B------:R-:W-:Y:S01]  /*3390*/  SEL R30, R25, R12, P3 ;  /* 0x0000000c191e7207 */ /* 0x000fe20001800000 */
[--C-:B------:R-:W-:Y:S01]  /*33a0*/  IMAD.WIDE R14, R22, 0x4, R16.reuse ;  /* 0x00000004160e7825 */ /* 0x100fe200078e0210 */
[----:B-----5:R-:W-:Y:S02]  /*33b0*/  FSETP.GEU.AND P6, PT, R23, R10, PT ;  /* 0x0000000a1700720b */ /* 0x020fe40003fce000 */
[----:B------:R-:W-:Y:S01]  /*33c0*/  SEL R25, R12, R25, P3 ;  /* 0x000000190c197207 */ /* 0x000fe20001800000 */
[--C-:B------:R-:W-:Y:S01]  /*33d0*/  IMAD.WIDE R10, R29, 0x4, R16.reuse ;  /* 0x000000041d0a7825 */ /* 0x100fe200078e0210 */
[----:B------:R-:W-:Y:S01]  /*33e0*/  SEL R38, R19, R28, P0 ;  /* 0x0000001c13267207 */ /* 0x000fe20000000000 */
[----:B------:R-:W4:Y:S01]  /*33f0*/  LD.E R15, desc[UR8][R14.64] ;  /* 0x000000080e0f7980 */ /* 0x000f22000c101900 */
[----:B------:R-:W-:Y:S01]  /*3400*/  SEL R39, R39, R8, P4 ;  /* 0x0000000827277207 */ /* 0x000fe20002000000 */
[--C-:B------:R-:W-:Y:S01]  /*3410*/  IMAD.WIDE R8, R30, 0x4, R16.reuse ;  /* 0x000000041e087825 */ /* 0x100fe200078e0210 */
[----:B------:R-:W-:Y:S01]  /*3420*/  SEL R28, R28, R19, P0 ;  /* 0x000000131c1c7207 */ /* 0x000fe20000000000 */
[----:B------:R-:W4:Y:S02]  /*3430*/  LD.E R10, desc[UR8][R10.64] ;  /* 0x000000080a0a7980 */ /* 0x000f24000c101900 */
[----:B------:R-:W-:-:S02]  /*3440*/  IMAD.WIDE R12, R25, 0x4, R16 ;  /* 0x00000004190c7825 */ /* 0x000fc400078e0210 */
[----:B------:R-:W5:Y:S04]  /*3450*/  LD.E R9, desc[UR8][R8.64] ;  /* 0x0000000808097980 */ /* 0x000f68000c101900 */
[----:B------:R0:W5:Y:S01]  /*3460*/  LD.E R12, desc[UR8][R12.64] ;  /* 0x000000080c0c7980 */ /* 0x000162000c101900 */
[----:B--2---:R-:W-:Y:S01]  /*3470*/  FSETP.GEU.AND P5, PT, R43, R34, PT ;  /* 0x000000222b00720b */ /* 0x004fe20003fae000 */
[----:B------:R-:W-:Y:S01]  /*3480*/  IMAD.WIDE R34, R5, 0x4, R16 ;  /* 0x0000000405227825 */ /* 0x000fe200078e0210 */
[----:B---3--:R-:W-:-:S03]  /*3490*/  FSETP.GEU.AND P3, PT, R33, R26, PT ;  /* 0x0000001a2100720b */ /* 0x008fc60003f6e000 */
[--C-:B------:R-:W-:Y:S02]  /*34a0*/  IMAD.WIDE R26, R38, 0x4, R16.reuse ;  /* 0x00000004261a7825 */ /* 0x100fe400078e0210 */
[----:B------:R-:W5:Y:S02]  /*34b0*/  LD.E R34, desc[UR8][R34.64] ;  /* 0x0000000822227980 */ /* 0x000f64000c101900 */
[--C-:B------:R-:W-:Y:S02]  /*34c0*/  IMAD.WIDE R32, R39, 0x4, R16.reuse ;  /* 0x0000000427207825 */ /* 0x100fe400078e0210 */
[----:B------:R-:W2:Y:S02]  /*34d0*/  LD.E R27, desc[UR8][R26.64] ;  /* 0x000000081a1b7980 */ /* 0x000ea4000c101900 */
[----:B------:R-:W-:Y:S02]  /*34e0*/  IMAD.WIDE R42, R28, 0x4, R16 ;  /* 0x000000041c2a7825 */ /* 0x000fe400078e0210 */
[----:B------:R-:W3:Y:S04]  /*34f0*/  LD.E R32, desc[UR8][R32.64] ;  /* 0x0000000820207980 */ /* 0x000ee8000c101900 */
[----:B------:R-:W3:Y:S01]  /*3500*/  LD.E R43, desc[UR8][R42.64] ;  /* 0x000000082a2b7980 */ /* 0x000ee2000c101900 */
[----:B------:R-:W-:-:S02]  /*3510*/  SEL R19, R36, R21, P1 ;  /* 0x0000001524137207 */ /* 0x000fc40000800000 */
[----:B------:R-:W-:Y:S02]  /*3520*/  SEL R31, R31, R18, P2 ;  /* 0x000000121f1f7207 */ /* 0x000fe40001000000 */
[----:B------:R-:W-:Y:S02]  /*3530*/  SEL R36, R21, R36, P1 ;  /* 0x0000002415247207 */ /* 0x000fe40000800000 */
[----:B------:R-:W-:Y:S02]  /*3540*/  SEL R21, R24, R41, P6 ;  /* 0x0000002918157207 */ /* 0x000fe40003000000 */
[----:B------:R-:W-:Y:S02]  /*3550*/  SEL R24, R41, R24, P6 ;  /* 0x0000001829187207 */ /* 0x000fe40003000000 */
[----:B----4-:R-:W-:Y:S01]  /*3560*/  FSETP.GEU.AND P1, PT, R15, R10, PT ;  /* 0x0000000a0f00720b */ /* 0x010fe20003f2e000 */
[----:B------:R-:W-:Y:S01]  /*3570*/  IMAD.WIDE R10, R31, 0x4, R16 ;  /* 0x000000041f0a7825 */ /* 0x000fe200078e0210 */
[----:B0-----:R-:W-:-:S03]  /*3580*/  SEL R13, R20, R37, P5 ;  /* 0x00000025140d7207 */ /* 0x001fc60002800000 */
[--C-:B------:R-:W-:Y:S01]  /*3590*/  IMAD.WIDE R14, R36, 0x4, R16.reuse ;  /* 0x00000004240e7825 */ /* 0x100fe200078e0210 */
[----:B------:R-:W-:Y:S01]  /*35a0*/  SEL R20, R37, R20, P5 ;  /* 0x0000001425147207 */ /* 0x000fe20002800000 */
[----:B------:R-:W4:Y:S04]  /*35b0*/  LD.E R10, desc[UR8][R10.64] ;  /* 0x000000080a0a7980 */ /* 0x000f28000c101900 */
[----:B------:R-:W4:Y:S01]  /*35c0*/  LD.E R15, desc[UR8][R14.64] ;  /* 0x000000080e0f7980 */ /* 0x000f22000c101900 */
[----:B------:R-:W-:-:S06]  /*35d0*/  IMAD.WIDE R40, R20, 0x4, R16 ;  /* 0x0000000414287825 */ /* 0x000fcc00078e0210 */
[----:B------:R-:W4:Y:S01]  /*35e0*/  LD.E R41, desc[UR8][R40.64] ;  /* 0x0000000828297980 */ /* 0x000f22000c101900 */
[----:B-----5:R-:W-:Y:S01]  /*35f0*/  FSETP.GEU.AND P2, PT, R9, R34, PT ;  /* 0x000000220900720b */ /* 0x020fe20003f4e000 */
[----:B------:R-:W-:Y:S01]  /*3600*/  IMAD.WIDE R8, R19, 0x4, R16 ;  /* 0x0000000413087825 */ /* 0x000fe200078e0210 */
[----:B--2---:R-:W-:-:S03]  /*3610*/  FSETP.GEU.AND P4, PT, R27, R12, PT ;  /* 0x0000000c1b00720b */ /* 0x004fc60003f8e000 */
[--C-:B------:R-:W-:Y:S01]  /*3620*/  IMAD.WIDE R34, R24, 0x4, R16.reuse ;  /* 0x0000000418227825 */ /* 0x100fe200078e0210 */
[----:B------:R-:W-:Y:S01]  /*3630*/  SEL R12, R7, R6, P3 ;  /* 0x00000006070c7207 */ /* 0x000fe20001800000 */
[----:B------:R0:W2:Y:S02]  /*3640*/  LD.E R8, desc[UR8][R8.64] ;  /* 0x0000000808087980 */ /* 0x0000a4000c101900 */
[--C-:B------:R-:W-:Y:S02]  /*3650*/  IMAD.WIDE R26, R21, 0x4, R16.reuse ;  /* 0x00000004151a7825 */ /* 0x100fe400078e0210 */
[----:B------:R-:W2:Y:S01]  /*3660*/  LD.E R35, desc[UR8][R34.64] ;  /* 0x0000000822237980 */ /* 0x000ea2000c101900 */
[----:B---3--:R-:W-:Y:S01]  /*3670*/  FSETP.GEU.AND P0, PT, R32, R43, PT ;  /* 0x0000002b2000720b */ /* 0x008fe20003f0e000 */
[--C-:B------:R-:W-:Y:S02]  /*3680*/  IMAD.WIDE R32, R13, 0x4, R16.reuse ;  /* 0x000000040d207825 */ /* 0x100fe400078e0210 */
[----:B------:R1:W3:Y:S02]  /*3690*/  LD.E R26, desc[UR8][R26.64] ;  /* 0x000000081a1a7980 */ /* 0x0002e4000c101900 */
[----:B------:R-:W-:-:S02]  /*36a0*/  IMAD.WIDE R42, R12, 0x4, R16 ;  /* 0x000000040c2a7825 */ /* 0x000fc400078e0210 */
[----:B------:R-:W5:Y:S04]  /*36b0*/  LD.E R32, desc[UR8][R32.64] ;  /* 0x0000000820207980 */ /* 0x000f68000c101900 */
[----:B------:R-:W5:Y:S01]  /*36c0*/  LD.E R43, desc[UR8][R42.64] ;  /* 0x000000082a2b7980 */ /* 0x000f62000c101900 */
[----:B------:R-:W-:Y:S02]  /*36d0*/  SEL R23, R22, R29, P1 ;  /* 0x0000001d16177207 */ /* 0x000fe40000800000 */
[----:B0-----:R-:W-:Y:S02]  /*36e0*/  SEL R9, R6, R7, P3 ;  /* 0x0000000706097207 */ /* 0x001fe40001800000 */
[----:B------:R-:W-:Y:S02]  /*36f0*/  SEL R22, R29, R22, P1 ;  /* 0x000000161d167207 */ /* 0x000fe40000800000 */
[----:B-1----:R-:W-:Y:S01]  /*3700*/  SEL R27, R30, R5, P2 ;  /* 0x000000051e1b7207 */ /* 0x002fe20001000000 */
[----:B------:R-:W-:Y:S01]  /*3710*/  IMAD.WIDE R6, R9, 0x4, R16 ;  /* 0x0000000409067825 */ /* 0x000fe200078e0210 */
[----:B------:R-:W-:-:S02]  /*3720*/  SEL R30, R5, R30, P2 ;  /* 0x0000001e051e7207 */ /* 0x000fc40001000000 */
[----:B----4-:R-:W-:Y:S01]  /*3730*/  FSETP.GEU.AND P1, PT, R15, R10, PT ;  /* 0x0000000a0f00720b */ /* 0x010fe20003f2e000 */
[--C-:B------:R-:W-:Y:S01]  /*3740*/  IMAD.WIDE R10, R22, 0x4, R16.reuse ;  /* 0x00000004160a7825 */ /* 0x100fe200078e0210 */
[----:B------:R-:W-:Y:S01]  /*3750*/  SEL R5, R38, R25, P4 ;  /* 0x0000001926057207 */ /* 0x000fe20002000000 */
[----:B------:R-:W4:Y:S01]  /*3760*/  LD.E R6, desc[UR8][R6.64] ;  /* 0x0000000806067980 */ /* 0x000f22000c101900 */
[----:B------:R-:W-:Y:S01]  /*3770*/  SEL R38, R25, R38, P4 ;  /* 0x0000002619267207 */ /* 0x000fe20002000000 */
[--C-:B------:R-:W-:Y:S02]  /*3780*/  IMAD.WIDE R14, R23, 0x4, R16.reuse ;  /* 0x00000004170e7825 */ /* 0x100fe400078e0210 */
[----:B------:R-:W4:Y:S02]  /*3790*/  LD.E R11, desc[UR8][R10.64] ;  /* 0x000000080a0b7980 */ /* 0x000f24000c101900 */
[--C-:B------:R-:W-:Y:S02]  /*37a0*/  IMAD.WIDE R44, R38, 0x4, R16.reuse ;  /* 0x00000004262c7825 */ /* 0x100fe400078e0210 */
[----:B------:R0:W4:Y:S04]  /*37b0*/  LD.E R14, desc[UR8][R14.64] ;  /* 0x000000080e0e7980 */ /* 0x000128000c101900 */
[----:B------:R-:W4:Y:S01]  /*37c0*/  LD.E R45, desc[UR8][R44.64] ;  /* 0x000000082c2d7980 */ /* 0x000f22000c101900 */
[----:B--2---:R-:W-:Y:S01]  /*37d0*/  FSETP.GEU.AND P2, PT, R35, R8, PT ;  /* 0x000000082300720b */ /* 0x004fe20003f4e000 */
[----:B------:R-:W-:Y:S01]  /*37e0*/  IMAD.WIDE R34, R30, 0x4, R16 ;  /* 0x000000041e227825 */ /* 0x000fe200078e0210 */
[----:B------:R-:W-:-:S02]  /*37f0*/  SEL R8, R28, R39, P0 ;  /* 0x000000271c087207 */ /* 0x000fc40000000000 */
[----:B---3--:R-:W-:Y:S01]  /*3800*/  FSETP.GEU.AND P3, PT, R41, R26, PT ;  /* 0x0000001a2900720b */ /* 0x008fe20003f6e000 */
[--C-:B------:R-:W-:Y:S02]  /*3810*/  IMAD.WIDE R40, R27, 0x4, R16.reuse ;  /* 0x000000041b287825 */ /* 0x100fe400078e0210 */
[----:B------:R-:W2:Y:S04]  /*3820*/  LD.E R35, desc[UR8][R34.64] ;  /* 0x0000000822237980 */ /* 0x000ea8000c101900 */
[----:B------:R-:W3:Y:S01]  /*3830*/  LD.E R40, desc[UR8][R40.64] ;  /* 0x0000000828287980 */ /* 0x000ee2000c101900 */
[----:B-----5:R-:W-:Y:S01]  /*3840*/  FSETP.GEU.AND P6, PT, R43, R32, PT ;  /* 0x000000202b00720b */ /* 0x020fe20003fce000 */
[----:B------:R-:W-:-:S04]  /*3850*/  IMAD.WIDE R32, R5, 0x4, R16 ;  /* 0x0000000405207825 */ /* 0x000fc800078e0210 */
[----:B------:R-:W-:Y:S02]  /*3860*/  IMAD.WIDE R42, R8, 0x4, R16 ;  /* 0x00000004082a7825 */ /* 0x000fe400078e0210 */
[----:B------:R-:W5:Y:S04]  /*3870*/  LD.E R32, desc[UR8][R32.64] ;  /* 0x0000000820207980 */ /* 0x000f68000c101900 */
[----:B------:R-:W5:Y:S01]  /*3880*/  LD.E R43, desc[UR8][R42.64] ;  /* 0x000000082a2b7980 */ /* 0x000f62000c101900 */
[----:B0-----:R-:W-:Y:S02]  /*3890*/  SEL R15, R24, R19, P2 ;  /* 0x00000013180f7207 */ /* 0x001fe40001000000 */
[----:B------:R-:W-:Y:S02]  /*38a0*/  SEL R19, R19, R24, P2 ;  /* 0x0000001813137207 */ /* 0x000fe40001000000 */
[----:B------:R-:W-:-:S02]  /*38b0*/  SEL R18, R36, R31, P1 ;  /* 0x0000001f24127207 */ /* 0x000fc40000800000 */
[----:B----4-:R-:W-:Y:S01]  /*38c0*/  FSETP.GEU.AND P5, PT, R11, R6, PT ;  /* 0x000000060b00720b */ /* 0x010fe20003fae000 */
[----:B------:R-:W-:-:S04]  /*38d0*/  IMAD.WIDE R10, R19, 0x4, R16 ;  /* 0x00000004130a7825 */ /* 0x000fc800078e0210 */
[----:B------:R-:W-:Y:S01]  /*38e0*/  IMAD.WIDE R6, R18, 0x4, R16 ;  /* 0x0000000412067825 */ /* 0x000fe200078e0210 */
[----:B------:R-:W-:Y:S01]  /*38f0*/  SEL R25, R20, R21, P3 ;  /* 0x0000001514197207 */ /* 0x000fe20001800000 */
[----:B------:R-:W4:Y:S01]  /*3900*/  LD.E R11, desc[UR8][R10.64] ;  /* 0x000000080a0b7980 */ /* 0x000f22000c101900 */
[----:B------:R-:W-:-:S03]  /*3910*/  SEL R24, R21, R20, P3 ;  /* 0x0000001415187207 */ /* 0x000fc60001800000 */
[----:B------:R-:W4:Y:S01]  /*3920*/  LD.E R6, desc[UR8][R6.64] ;  /* 0x0000000806067980 */ /* 0x000f22000c101900 */
[----:B------:R-:W-:-:S06]  /*3930*/  IMAD.WIDE R20, R15, 0x4, R16 ;  /* 0x000000040f147825 */ /* 0x000fcc00078e0210 */
[----:B------:R-:W4:Y:S01]  /*3940*/  LD.E R20, desc[UR8][R20.64] ;  /* 0x0000000814147980 */ /* 0x000f22000c101900 */
[----:B--2---:R-:W-:Y:S02]  /*3950*/  FSETP.GEU.AND P2, PT, R35, R14, PT ;  /* 0x0000000e2300720b */ /* 0x004fe40003f4e000 */
[----:B------:R-:W-:Y:S01]  /*3960*/  SEL R14, R13, R12, P6 ;  /* 0x0000000c0d0e7207 */ /* 0x000fe20003000000 */
[----:B------:R-:W-:Y:S01]  /*3970*/  IMAD.WIDE R34, R24, 0x4, R16 ;  /* 0x0000000418227825 */ /* 0x000fe200078e0210 */
[----:B---3--:R-:W-:-:S03]  /*3980*/  FSETP.GEU.AND P4, PT, R45, R40, PT ;  /* 0x000000282d00720b */ /* 0x008fc60003f8e000 */
[--C-:B------:R-:W-:Y:S02]  /*3990*/  IMAD.WIDE R40, R14, 0x4, R16.reuse ;  /* 0x000000040e287825 */ /* 0x100fe400078e0210 */
[----:B------:R-:W2:Y:S04]  /*39a0*/  LD.E R35, desc[UR8][R34.64] ;  /* 0x0000000822237980 */ /* 0x000ea8000c101900 */
[----:B------:R-:W3:Y:S01]  /*39b0*/  LD.E R41, desc[UR8][R40.64] ;  /* 0x0000000828297980 */ /* 0x000ee2000c101900 */
[----:B-----5:R-:W-:Y:S01]  /*39c0*/  FSETP.GEU.AND P3, PT, R43, R32, PT ;  /* 0x000000202b00720b */ /* 0x020fe20003f6e000 */
[----:B------:R-:W-:-:S06]  /*39d0*/  IMAD.WIDE R32, R25, 0x4, R16 ;  /* 0x0000000419207825 */ /* 0x000fcc00078e0210 */
[----:B------:R-:W3:Y:S01]  /*39e0*/  LD.E R32, desc[UR8][R32.64] ;  /* 0x0000000820207980 */ /* 0x000ee2000c101900 */
[----:B------:R-:W-:Y:S02]  /*39f0*/  SEL R26, R9, R22, P5 ;  /* 0x00000016091a7207 */ /* 0x000fe40002800000 */
[----:B------:R-:W-:Y:S02]  /*3a00*/  SEL R39, R39, R28, P0 ;  /* 0x0000001c27277207 */ /* 0x000fe40000000000 */
[----:B------:R-:W-:Y:S02]  /*3a10*/  SEL R9, R22, R9, P5 ;  /* 0x0000000916097207 */ /* 0x000fe40002800000 */
[----:B------:R-:W-:Y:S02]  /*3a20*/  SEL R22, R23, R30, P2 ;  /* 0x0000001e17167207 */ /* 0x000fe40001000000 */
[----:B----4-:R-:W-:Y:S01]  /*3a30*/  FSETP.GEU.AND P0, PT, R11, R6, PT ;  /* 0x000000060b00720b */ /* 0x010fe20003f0e000 */
[----:B------:R-:W-:Y:S01]  /*3a40*/  IMAD.WIDE R10, R26, 0x4, R16 ;  /* 0x000000041a0a7825 */ /* 0x000fe200078e0210 */
[----:B------:R-:W-:-:S02]  /*3a50*/  SEL R29, R12, R13, P6 ;  /* 0x0000000d0c1d7207 */ /* 0x000fc40003000000 */
[----:B------:R-:W-:Y:S02]  /*3a60*/  SEL R23, R30, R23, P2 ;  /* 0x000000171e177207 */ /* 0x000fe40001000000 */
[----:B------:R-:W-:Y:S01]  /*3a70*/  SEL R28, R27, R38, P4 ;  /* 0x000000261b1c7207 */ /* 0x000fe20002000000 */
[----:B------:R0:W4:Y:S01]  /*3a80*/  LD.E R11, desc[UR8][R10.64] ;  /* 0x000000080a0b7980 */ /* 0x000122000c101900 */
[----:B------:R-:W-:Y:S01]  /*3a90*/  SEL R27, R38, R27, P4 ;  /* 0x0000001b261b7207 */ /* 0x000fe20002000000 */
[----:B------:R-:W-:-:S04]  /*3aa0*/  IMAD.WIDE R6, R29, 0x4, R16 ;  /* 0x000000041d067825 */ /* 0x000fc800078e0210 */
[----:B------:R-:W-:Y:S02]  /*3ab0*/  IMAD.WIDE R12, R9, 0x4, R16 ;  /* 0x00000004090c7825 */ /* 0x000fe400078e0210 */
[----:B------:R-:W4:Y:S01]  /*3ac0*/  LD.E R6, desc[UR8][R6.64] ;  /* 0x0000000806067980 */ /* 0x000f22000c101900 */
[----:B0-----:R-:W-:-:S03]  /*3ad0*/  SEL R10, R5, R8, P3 ;  /* 0x00000008050a7207 */ /* 0x001fc60001800000 */
[----:B------:R-:W5:Y:S02]  /*3ae0*/  LD.E R12, desc[UR8][R12.64] ;  /* 0x000000080c0c7980 */ /* 0x000f64000c101900 */
[----:B------:R-:W-:-:S06]  /*3af0*/  IMAD.WIDE R42, R10, 0x4, R16 ;  /* 0x000000040a2a7825 */ /* 0x000fcc00078e0210 */
[----:B------:R-:W5:Y:S01]  /*3b00*/  LD.E R42, desc[UR8][R42.64] ;  /* 0x000000082a2a7980 */ /* 0x000f62000c101900 */
[----:B--2---:R-:W-:Y:S01]  /*3b10*/  FSETP.GEU.AND P5, PT, R35, R20, PT ;  /* 0x000000142300720b */ /* 0x004fe20003fae000 */
[----:B------:R-:W-:-:S04]  /*3b20*/  IMAD.WIDE R34, R28, 0x4, R16 ;  /* 0x000000041c227825 */ /* 0x000fc800078e0210 */
[--C-:B------:R-:W-:Y:S02]  /*3b30*/  IMAD.WIDE R20, R22, 0x4, R16.reuse ;  /* 0x0000000416147825 */ /* 0x100fe400078e0210 */
[----:B------:R-:W2:Y:S04]  /*3b40*/  LD.E R35, desc[UR8][R34.64] ;  /* 0x0000000822237980 */ /* 0x000ea8000c101900 */
[----:B------:R0:W5:Y:S01]  /*3b50*/  LD.E R21, desc[UR8][R20.64] ;  /* 0x0000000814157980 */ /* 0x000162000c101900 */
[----:B---3--:R-:W-:Y:S01]  /*3b60*/  FSETP.GEU.AND P2, PT, R41, R32, PT ;  /* 0x000000202900720b */ /* 0x008fe20003f4e000 */
[----:B------:R-:W-:-:S04]  /*3b70*/  IMAD.WIDE R32, R23, 0x4, R16 ;  /* 0x0000000417207825 */ /* 0x000fc800078e0210 */
[--C-:B------:R-:W-:Y:S02]  /*3b80*/  IMAD.WIDE R40, R27, 0x4, R16.reuse ;  /* 0x000000041b287825 */ /* 0x100fe400078e0210 */
[----:B------:R-:W2:Y:S04]  /*3b90*/  LD.E R32, desc[UR8][R32.64] ;  /* 0x0000000820207980 */ /* 0x000ea8000c101900 */
[----:B------:R-:W3:Y:S01]  /*3ba0*/  LD.E R41, desc[UR8][R40.64] ;  /* 0x0000000828297980 */ /* 0x000ee2000c101900 */
[----:B------:R-:W-:Y:S02]  /*3bb0*/  SEL R8, R8, R5, P3 ;  /* 0x0000000508087207 */ /* 0x000fe40001800000 */
[----:B------:R-:W-:Y:S02]  /*3bc0*/  SEL R31, R31, R36, P1 ;  /* 0x000000241f1f7207 */ /* 0x000fe40000800000 */
[----:B------:R-:W-:Y:S01]  /*3bd0*/  SEL R5, R19, R18, P0 ;  /* 0x0000001213057207 */ /* 0x000fe20000000000 */
[----:B------:R-:W-:Y:S01]  /*3be0*/  IMAD.WIDE R36, R8, 0x4, R16 ;  /* 0x0000000408247825 */ /* 0x000fe200078e0210 */
[----:B0-----:R-:W-:-:S03]  /*3bf0*/  SEL R20, R18, R19, P0 ;  /* 0x0000001312147207 */ /* 0x001fc60000000000 */
[--C-:B------:R-:W-:Y:S01]  /*3c00*/  IMAD.WIDE R18, R39, 0x4, R16.reuse ;  /* 0x0000000427127825 */ /* 0x100fe200078e0210 */
[----:B------:R-:W-:Y:S01]  /*3c10*/  SEL R13, R24, R15, P5 ;  /* 0x0000000f180d7207 */ /* 0x000fe20002800000 */
[----:B------:R-:W3:Y:S01]  /*3c20*/  LD.E R37, desc[UR8][R36.64] ;  /* 0x0000000824257980 */ /* 0x000ee2000c101900 */
[----:B------:R-:W-:Y:S02]  /*3c30*/  SEL R24, R15, R24, P5 ;  /* 0x000000180f187207 */ /* 0x000fe40002800000 */
[----:B----4-:R-:W-:Y:S01]  /*3c40*/  FSETP.GEU.AND P3, PT, R11, R6, PT ;  /* 0x000000060b00720b */ /* 0x010fe20003f6e000 */
[----:B------:R-:W-:Y:S01]  /*3c50*/  IMAD.WIDE R6, R31, 0x4, R16 ;  /* 0x000000041f067825 */ /* 0x000fe200078e0210 */
[----:B------:R-:W4:Y:S05]  /*3c60*/  LD.E R18, desc[UR8][R18.64] ;  /* 0x0000000812127980 */ /* 0x000f2a000c101900 */
[----:B------:R-:W4:Y:S01]  /*3c70*/  LD.E R6, desc[UR8][R6.64] ;  /* 0x0000000806067980 */ /* 0x000f22000c101900 */
[----:B-----5:R-:W-:-:S02]  /*3c80*/  FSETP.GEU.AND P4, PT, R21, R12, PT ;  /* 0x0000000c1500720b */ /* 0x020fc40003f8e000 */
[----:B------:R-:W-:Y:S02]  /*3c90*/  SEL R12, R25, R14, P2 ;  /* 0x0000000e190c7207 */ /* 0x000fe40001000000 */
[----:B--2---:R-:W-:Y:S01]  /*3ca0*/  FSETP.GEU.AND P0, PT, R35, R32, PT ;  /* 0x000000202300720b */ /* 0x004fe20003f0e000 */
[----:B------:R-:W-:Y:S01]  /*3cb0*/  IMAD.WIDE R34, R20, 0x4, R16 ;  /* 0x0000000414227825 */ /* 0x000fe200078e0210 */
[----:B---3--:R-:W-:-:S03]  /*3cc0*/  FSETP.GEU.AND P1, PT, R42, R41, PT ;  /* 0x000000292a00720b */ /* 0x008fc60003f2e000 */
[--C-:B------:R-:W-:Y:S02]  /*3cd0*/  IMAD.WIDE R32, R5, 0x4, R16.reuse ;  /* 0x0000000405207825 */ /* 0x100fe400078e0210 */
[----:B------:R-:W2:Y:S02]  /*3ce0*/  LD.E R35, desc[UR8][R34.64] ;  /* 0x0000000822237980 */ /* 0x000ea4000c101900 */
[--C-:B------:R-:W-:Y:S02]  /*3cf0*/  IMAD.WIDE R42, R24, 0x4, R16.reuse ;  /* 0x00000004182a7825 */ /* 0x100fe400078e0210 */
[----:B------:R-:W3:Y:S02]  /*3d00*/  LD.E R32, desc[UR8][R32.64] ;  /* 0x0000000820207980 */ /* 0x000ee4000c101900 */
[--C-:B------:R-:W-:Y:S02]  /*3d10*/  IMAD.WIDE R40, R13, 0x4, R16.reuse ;  /* 0x000000040d287825 */ /* 0x100fe400078e0210 */
[----:B------:R-:W3:Y:S02]  /*3d20*/  LD.E R43, desc[UR8][R42.64] ;  /* 0x000000082a2b7980 */ /* 0x000ee4000c101900 */
[----:B------:R-:W-:-:S02]  /*3d30*/  IMAD.WIDE R44, R12, 0x4, R16 ;  /* 0x000000040c2c7825 */ /* 0x000fc400078e0210 */
[----:B------:R-:W5:Y:S04]  /*3d40*/  LD.E R40, desc[UR8][R40.64] ;  /* 0x0000000828287980 */ /* 0x000f68000c101900 */
[----:B------:R-:W5:Y:S01]  /*3d50*/  LD.E R45, desc[UR8][R44.64] ;  /* 0x000000082c2d7980 */ /* 0x000f62000c101900 */
[----:B------:R-:W-:Y:S02]  /*3d60*/  SEL R11, R29, R26, P3 ;  /* 0x0000001a1d0b7207 */ /* 0x000fe40001800000 */
[----:B------:R-:W-:Y:S02]  /*3d70*/  SEL R30, R14, R25, P2 ;  /* 0x000000190e1e7207 */ /* 0x000fe40001000000 */
[----:B------:R-:W-:Y:S02]  /*3d80*/  SEL R29, R26, R29, P3 ;  /* 0x0000001d1a1d7207 */ /* 0x000fe40001800000 */
[----:B----4-:R-:W-:Y:S01]  /*3d90*/  FSETP.GEU.AND P2, PT, R18, R37, PT ;  /* 0x000000251200720b */ /* 0x010fe20003f4e000 */
[----:B------:R-:W-:Y:S01]  /*3da0*/  IMAD.WIDE R18, R11, 0x4, R16 ;  /* 0x000000040b127825 */ /* 0x000fe200078e0210 */
[----:B------:R-:W-:-:S02]  /*3db0*/  SEL R26, R9, R22, P4 ;  /* 0x00000016091a7207 */ /* 0x000fc40002000000 */
[----:B------:R-:W-:Y:S01]  /*3dc0*/  SEL R9, R22, R9, P4 ;  /* 0x0000000916097207 */ /* 0x000fe20002000000 */
[----:B------:R-:W-:Y:S01]  /*3dd0*/  IMAD.WIDE R14, R30, 0x4, R16 ;  /* 0x000000041e0e7825 */ /* 0x000fe200078e0210 */
[----:B------:R-:W-:Y:S01]  /*3de0*/  SEL R38, R23, R28, P0 ;  /* 0x0000001c17267207 */ /* 0x000fe20000000000 */
[----:B------:R0:W4:Y:S01]  /*3df0*/  LD.E R19, desc[UR8][R18.64] ;  /* 0x0000000812137980 */ /* 0x000122000c101900 */
[----:B------:R-:W-:-:S03]  /*3e00*/  SEL R21, R28, R23, P0 ;  /* 0x000000171c157207 */ /* 0x000fc60000000000 */
[----:B------:R-:W4:Y:S01]  /*3e10*/  LD.E R14, desc[UR8][R14.64] ;  /* 0x000000080e0e7980 */ /* 0x000f22000c101900 */
[----:B------:R-:W-:Y:S01]  /*3e20*/  IMAD.WIDE R22, R38, 0x4, R16 ;  /* 0x0000000426167825 */ /* 0x000fe200078e0210 */
[----:B0-----:R-:W-:-:S03]  /*3e30*/  SEL R18, R27, R10, P1 ;  /* 0x0000000a1b127207 */ /* 0x001fc60000800000 */
[----:B------:R-:W-:Y:S01]  /*3e40*/  IMAD.WIDE R36, R21, 0x4, R16 ;  /* 0x0000000415247825 */ /* 0x000fe200078e0210 */
[----:B------:R-:W-:Y:S01]  /*3e50*/  SEL R27, R10, R27, P1 ;  /* 0x0000001b0a1b7207 */ /* 0x000fe20000800000 */
[----:B------:R-:W4:Y:S01]  /*3e60*/  LD.E R23, desc[UR8][R22.64] ;  /* 0x0000000816177980 */ /* 0x000f22000c101900 */
[----:B------:R-:W-:-:S03]  /*3e70*/  SEL R10, R8, R39, P2 ;  /* 0x00000027080a7207 */ /* 0x000fc60001000000 */
[----:B------:R-:W4:Y:S01]  /*3e80*/  LD.E R36, desc[UR8][R36.64] ;  /* 0x0000000824247980 */ /* 0x000f22000c101900 */
[----:B--2---:R-:W-:Y:S01]  /*3e90*/  FSETP.GEU.AND P3, PT, R35, R6, PT ;  /* 0x000000062300720b */ /* 0x004fe20003f6e000 */
[----:B------:R-:W-:-:S04]  /*3ea0*/  IMAD.WIDE R6, R29, 0x4, R16 ;  /* 0x000000041d067825 */ /* 0x000fc800078e0210 */
[--C-:B------:R-:W-:Y:S02]  /*3eb0*/  IMAD.WIDE R34, R26, 0x4, R16.reuse ;  /* 0x000000041a227825 */ /* 0x100fe400078e0210 */
[----:B------:R0:W2:Y:S01]  /*3ec0*/  LD.E R6, desc[UR8][R6.64] ;  /* 0x0000000806067980 */ /* 0x0000a2000c101900 */
[----:B---3--:R-:W-:Y:S01]  /*3ed0*/  FSETP.GEU.AND P4, PT, R43, R32, PT ;  /* 0x000000202b00720b */ /* 0x008fe20003f8e000 */
[--C-:B------:R-:W-:Y:S02]  /*3ee0*/  IMAD.WIDE R32, R9, 0x4, R16.reuse ;  /* 0x0000000409207825 */ /* 0x100fe400078e0210 */
[----:B------:R-:W2:Y:S02]  /*3ef0*/  LD.E R35, desc[UR8][R34.64] ;  /* 0x0000000822237980 */ /* 0x000ea4000c101900 */
[--C-:B------:R-:W-:Y:S02]  /*3f00*/  IMAD.WIDE R42, R18, 0x4, R16.reuse ;  /* 0x00000004122a7825 */ /* 0x100fe400078e0210 */
[----:B------:R-:W3:Y:S01]  /*3f10*/  LD.E R32, desc[UR8][R32.64] ;  /* 0x0000000820207980 */ /* 0x000ee2000c101900 */
[----:B-----5:R-:W-:Y:S01]  /*3f20*/  FSETP.GEU.AND P5, PT, R45, R40, PT ;  /* 0x000000282d00720b */ /* 0x020fe20003fae000 */
[----:B------:R-:W-:-:S02]  /*3f30*/  IMAD.WIDE R40, R27, 0x4, R16 ;  /* 0x000000041b287825 */ /* 0x000fc400078e0210 */
[----:B------:R-:W5:Y:S02]  /*3f40*/  LD.E R43, desc[UR8][R42.64] ;  /* 0x000000082a2b7980 */ /* 0x000f64000c101900 */
[----:B------:R-:W-:Y:S02]  /*3f50*/  IMAD.WIDE R16, R10, 0x4, R16 ;  /* 0x000000040a107825 */ /* 0x000fe400078e0210 */
[----:B------:R-:W5:Y:S04]  /*3f60*/  LD.E R40, desc[UR8][R40.64] ;  /* 0x0000000828287980 */ /* 0x000f68000c101900 */
[----:B------:R1:W5:Y:S01]  /*3f70*/  LD.E R17, desc[UR8][R16.64] ;  /* 0x0000000810117980 */ /* 0x000362000c101900 */
[----:B----4-:R-:W-:Y:S02]  /*3f80*/  FSETP.GEU.AND P0, PT, R19, R14, PT ;  /* 0x0000000e1300720b */ /* 0x010fe40003f0e000 */
[----:B------:R-:W-:-:S02]  /*3f90*/  SEL R14, R12, R13, P5 ;  /* 0x0000000d0c0e7207 */ /* 0x000fc40002800000 */
[----:B------:R-:W-:Y:S01]  /*3fa0*/  SEL R12, R13, R12, P5 ;  /* 0x0000000c0d0c7207 */ /* 0x000fe20002800000 */
[----:B------:R-:W-:Y:S01]  /*3fb0*/  IMAD.MOV.U32 R25, RZ, RZ, 0x44 ;  /* 0x00000044ff197424 */ /* 0x000fe200078e00ff */
[----:B0-----:R-:W-:Y:S02]  /*3fc0*/  SEL R7, R20, R31, P3 ;  /* 0x0000001f14077207 */ /* 0x001fe40001800000 */
[----:B------:R-:W-:Y:S02]  /*3fd0*/  SEL R15, R24, R5, P4 ;  /* 0x00000005180f7207 */ /* 0x000fe40002000000 */
[----:B------:R-:W-:Y:S02]  /*3fe0*/  SEL R8, R39, R8, P2 ;  /* 0x0000000827087207 */ /* 0x000fe40001000000 */
[----:B------:R-:W-:Y:S02]  /*3ff0*/  SEL R20, R31, R20, P3 ;  /* 0x000000141f147207 */ /* 0x000fe40001800000 */
[----:B------:R-:W-:Y:S01]  /*4000*/  SEL R5, R5, R24, P4 ;  /* 0x0000001805057207 */ /* 0x000fe20002000000 */
[----:B------:R-:W-:Y:S01]  /*4010*/  IMAD R25, R0, R25, UR4 ;  /* 0x0000000400197e24 */ /* 0x000fe2000f8e0219 */
[----:B------:R-:W-:Y:S01]  /*4020*/  UMOV UR4, 0x2 ;  /* 0x0000000200047882 */ /* 0x000fe20000000000 */
[----:B--2---:R-:W-:-:S02]  /*4030*/  FSETP.GEU.AND P1, PT, R35, R6, PT ;  /* 0x000000062300720b */ /* 0x004fc40003f2e000 */
[----:B------:R-:W-:Y:S02]  /*4040*/  SEL R6, R11, R30, P0 ;  /* 0x0000001e0b067207 */ /* 0x000fe40000000000 */
[----:B------:R-:W-:Y:S02]  /*4050*/  SEL R11, R30, R11, P0 ;  /* 0x0000000b1e0b7207 */ /* 0x000fe40000000000 */
[----:B---3--:R-:W-:Y:S02]  /*4060*/  FSETP.GEU.AND P0, PT, R23, R32, PT ;  /* 0x000000201700720b */ /* 0x008fe40003f0e000 */
[----:B------:R-:W-:Y:S02]  /*4070*/  SEL R13, R26, R29, P1 ;  /* 0x0000001d1a0d7207 */ /* 0x000fe40000800000 */
[----:B------:R-:W-:Y:S02]  /*4080*/  SEL R26, R29, R26, P1 ;  /* 0x0000001a1d1a7207 */ /* 0x000fe40000800000 */
[----:B-1----:R-:W-:-:S02]  /*4090*/  SEL R16, R38, R9, P0 ;  /* 0x0000000926107207 */ /* 0x002fc40000000000 */
[----:B-----5:R-:W-:Y:S02]  /*40a0*/  FSETP.GEU.AND P1, PT, R43, R36, PT ;  /* 0x000000242b00720b */ /* 0x020fe40003f2e000 */
[----:B------:R-:W-:Y:S02]  /*40b0*/  SEL R38, R9, R38, P0 ;  /* 0x0000002609267207 */ /* 0x000fe40000000000 */
[----:B------:R-:W-:Y:S02]  /*40c0*/  FSETP.GEU.AND P0, PT, R17, R40, PT ;  /* 0x000000281100720b */ /* 0x000fe40003f0e000 */
[----:B------:R-:W-:Y:S02]  /*40d0*/  SEL R17, R18, R21, P1 ;  /* 0x0000001512117207 */ /* 0x000fe40000800000 */
[----:B------:R-:W-:Y:S02]  /*40e0*/  SEL R21, R21, R18, P1 ;  /* 0x0000001215157207 */ /* 0x000fe40000800000 */
[----:B------:R-:W-:-:S02]  /*40f0*/  SEL R30, R10, R27, P0 ;  /* 0x0000001b0a1e7207 */ /* 0x000fc40000000000 */
[----:B------:R-:W-:-:S07]  /*4100*/  SEL R28, R27, R10, P0 ;  /* 0x0000000a1b1c7207 */ /* 0x000fce0000000000 */
.L_x_631:
[----:B------:R-:W-:Y:S01]  /*4110*/  BAR.SYNC.DEFER_BLOCKING 0x0 ;  /* 0x0000000000007b1d */ /* 0x000fe20000010000 */
[----:B------:R-:W-:Y:S02]  /*4120*/  UIADD3 UR5, UPT, UPT, -UR4, URZ, URZ ;  /* 0x000000ff04057290 */ /* 0x000fe4000fffe1ff */
[----:B------:R-:W-:-:S04]  /*4130*/  USHF.R.U32.HI UR6, URZ, 0x1, UR4 ;  /* 0x00000001ff067899 */ /* 0x000fc80008011604 */
[C---:B------:R-:W-:Y:S01]  /*4140*/  LOP3.LUT R9, R0.reuse, UR5, RZ, 0xc0, !PT ;  /* 0x0000000500097c12 */ /* 0x040fe2000f8ec0ff */
[----:B------:R-:W-:Y:S01]  /*4150*/  UIADD3 UR5, UPT, UPT, UR4, -0x1, URZ ;  /* 0xffffffff04057890 */ /* 0x000fe2000fffe0ff */
[----:B------:R-:W-:Y:S02]  /*4160*/  IMAD.U32 R10, RZ, RZ, UR6 ;  /* 0x00000006ff0a7e24 */ /* 0x000fe4000f8e00ff */
[----:B------:R-:W-:Y:S02]  /*4170*/  IMAD.U32 R27, RZ, RZ, UR6 ;  /* 0x00000006ff1b7e24 */ /* 0x000fe4000f8e00ff */
[----:B------:R-:W-:Y:S01]  /*4180*/  IMAD R9, R9, 0x11, RZ ;  /* 0x0000001109097824 */ /* 0x000fe200078e02ff */
[----:B-----5:R-:W-:-:S04]  /*4190*/  LOP3.LUT R18, R0, UR5, RZ, 0xc0, !PT ;  /* 0x0000000500127c12 */ /* 0x020fc8000f8ec0ff */
[----:B------:R-:W-:Y:S01]  /*41a0*/  VIMNMX.U32 R9, PT, PT, R9, 0x1100, PT ;  /* 0x0000110009097848 */ /* 0x000fe20003fe0000 */
[----:B------:R-:W-:Y:S02]  /*41b0*/  IMAD R23, R18, 0x11, RZ ;  /* 0x0000001112177824 */ /* 0x000fe400078e02ff */
[----:B------:R-:W0:Y:S02]  /*41c0*/  LDC.64 R18, c[0x4][0x8] ;  /* 0x01000200ff127b82 */ /* 0x000e240000000a00 */
[----:B------:R-:W-:Y:S01]  /*41d0*/  IMAD R10, R10, 0x11, R9 ;  /* 0x000000110a0a7824 */ /* 0x000fe200078e0209 */
[----:B------:R-:W-:Y:S01]  /*41e0*/  STS [R25], R20 ;  /* 0x0000001419007388 */ /* 0x000fe20000000800 */
[----:B------:R-:W-:-:S03]  /*41f0*/  VIMNMX.U32 R23, PT, PT, R23, 0x1100, PT ;  /* 0x0000110017177848 */ /* 0x000fc60003fe0000 */
[----:B------:R1:W-:Y:S01]  /*4200*/  STS [R25+0x4], R7 ;  /* 0x0000040719007388 */ /* 0x0003e20000000800 */
[----:B------:R-:W-:-:S03]  /*4210*/  VIMNMX.U32 R10, PT, PT, R10, 0x1100, PT ;  /* 0x000011000a0a7848 */ /* 0x000fc60003fe0000 */
[----:B--2---:R2:W-:Y:S02]  /*4220*/  STS [R25+0x8], R5 ;  /* 0x0000080519007388 */ /* 0x0045e40000000800 */
[----:B------:R-:W-:Y:S02]  /*4230*/  IMAD R27, R27, 0x11, R10 ;  /* 0x000000111b1b7824 */ /* 0x000fe400078e020a */
[----:B------:R2:W-:Y:S01]  /*4240*/  STS [R25+0xc], R15 ;  /* 0x00000c0f19007388 */ /* 0x0005e20000000800 */
[----:B-1----:R-:W-:-:S03]  /*4250*/  VIADDMNMX R7, R10, -R9, R23, PT ;  /* 0x800000090a077246 */ /* 0x002fc60003800117 */
[----:B------:R2:W-:Y:S01]  /*4260*/  STS [R25+0x10], R12 ;  /* 0x0000100c19007388 */ /* 0x0005e20000000800 */
[----:B------:R-:W-:-:S03]  /*4270*/  VIMNMX.U32 R27, PT, PT, R27, 0x1100, PT ;  /* 0x000011001b1b7848 */ /* 0x000fc60003fe0000 */
        /* <DEDUP_REMOVED lines=20> */
[----:B--2---:R-:W-:Y:S05]  /*43c0*/  @P0 BRA `(.L_x_595) ;  /* 0x0000000000600947 */ /* 0x004fea0003800000 */
[----:B------:R-:W0:Y:S01]  /*43d0*/  S2R R11, SR_CgaCtaId ;  /* 0x00000000000b7919 */ /* 0x000e220000008800 */
[----:B------:R-:W-:Y:S01]  /*43e0*/  MOV R6, 0x400 ;  /* 0x0000040000067802 */ /* 0x000fe20000000f00 */
[----:B------:R-:W-:Y:S02]  /*43f0*/  IMAD.MOV.U32 R5, RZ, RZ, R7 ;  /* 0x000000ffff057224 */ /* 0x000fe400078e0007 */
[----:B------:R-:W-:Y:S01]  /*4400*/  IMAD.IADD R16, R23, 0x1, R10 ;  /* 0x0000000117107824 */ /* 0x000fe200078e020a */
[----:B0-----:R-:W-:-:S07]  /*4410*/  LEA R15, R11, R6, 0x18 ;  /* 0x000000060b0f7211 */ /* 0x001fce00078ec0ff */
.L_x_596:
[----:B------:R-:W-:-:S05]  /*4420*/  IMAD.IADD R6, R5, 0x1, -R20 ;  /* 0x0000000105067824 */ /* 0x000fca00078e0a14 */
[----:B------:R-:W-:-:S04]  /*4430*/  LEA.HI R7, R6, R6, RZ, 0x1 ;  /* 0x0000000606077211 */ /* 0x000fc800078f08ff */
[----:B------:R-:W-:-:S04]  /*4440*/  LEA.HI.SX32 R8, R7, R20, 0x1f ;  /* 0x0000001407087211 */ /* 0x000fc800078ffaff */
[----:B------:R-:W-:Y:S01]  /*4450*/  LOP3.LUT R7, RZ, R8, RZ, 0x33, !PT ;  /* 0x00000008ff077212 */ /* 0x000fe200078e33ff */
[----:B------:R-:W-:-:S04]  /*4460*/  IMAD.IADD R6, R9, 0x1, R8 ;  /* 0x0000000109067824 */ /* 0x000fc800078e0208 */
[----:B------:R-:W-:Y:S02]  /*4470*/  IMAD.IADD R7, R16, 0x1, R7 ;  /* 0x0000000110077824 */ /* 0x000fe400078e0207 */
[--C-:B------:R-:W-:Y:S02]  /*4480*/  IMAD R11, R6, 0x4, R15.reuse ;  /* 0x00000004060b7824 */ /* 0x100fe400078e020f */
[----:B------:R-:W-:-:S04]  /*4490*/  IMAD R14, R7, 0x4, R15 ;  /* 0x00000004070e7824 */ /* 0x000fc800078e020f */
[----:B------:R-:W0:Y:S04]  /*44a0*/  LDS R11, [R11] ;  /* 0x000000000b0b7984 */ /* 0x000e280000000800 */
[----:B------:R-:W1:Y:S01]  /*44b0*/  LDS R7, [R14] ;  /* 0x000000000e077984 */ /* 0x000e620000000800 */
[----:B0----5:R-:W-:-:S04]  /*44c0*/  IMAD.WIDE R12, R11, 0x4, R18 ;  /* 0x000000040b0c7825 */ /* 0x021fc800078e0212 */
[----:B-1----:R-:W-:Y:S02]  /*44d0*/  IMAD.WIDE R6, R7, 0x4, R18 ;  /* 0x0000000407067825 */ /* 0x002fe400078e0212 */
[----:B------:R-:W2:Y:S04]  /*44e0*/  LD.E R13, desc[UR8][R12.64] ;  /* 0x000000080c0d7980 */ /* 0x000ea8000c101900 */
[----:B------:R-:W2:Y:S02]  /*44f0*/  LD.E R6, desc[UR8][R6.64] ;  /* 0x0000000806067980 */ /* 0x000ea4000c101900 */
[----:B--2---:R-:W-:-:S04]  /*4500*/  FSETP.GEU.AND P0, PT, R6, R13, PT ;  /* 0x0000000d0600720b */ /* 0x004fc80003f0e000 */
[----:B------:R-:W-:-:S09]  /*4510*/  SEL R5, R5, R8, P0 ;  /* 0x0000000805057207 */ /* 0x000fd20000000000 */
[----:B------:R-:W-:-:S05]  /*4520*/  @P0 VIADD R20, R8, 0x1 ;  /* 0x0000000108140836 */ /* 0x000fca0000000000 */
[----:B------:R-:W-:-:S13]  /*4530*/  ISETP.GE.AND P0, PT, R20, R5, PT ;  /* 0x000000051400720c */ /* 0x000fda0003f06270 */
[----:B------:R-:W-:Y:S05]  /*4540*/  @!P0 BRA `(.L_x_596) ;  /* 0xfffffffc00b48947 */ /* 0x000fea000383ffff */
.L_x_595:
[----:B------:R-:W-:Y:S05]  /*4550*/  BSYNC.RECONVERGENT B0 ;  /* 0x0000000000007941 */ /* 0x000fea0003800200 */
.L_x_594:
[----:B------:R-:W0:Y:S01]  /*4560*/  S2UR UR6, SR_CgaCtaId ;  /* 0x00000000000679c3 */ /* 0x000e220000008800 */
[----:B------:R-:W-:Y:S01]  /*4570*/  UMOV UR5, 0x400 ;  /* 0x0000040000057882 */ /* 0x000fe20000000000 */
[----:B------:R-:W-:Y:S01]  /*4580*/  IMAD.IADD R11, R9, 0x1, R20 ;  /* 0x00000001090b7824 */ /* 0x000fe200078e0214 */
[----:B------:R-:W-:Y:S01]  /*4590*/  IADD3 R20, PT, PT, -R20, R10, R23 ;  /* 0x0000000a14147210 */ /* 0x000fe20007ffe117 */
        /* <DEDUP_REMOVED lines=16> */
[----:B------:R-:W2:Y:S04]  /*46a0*/  LD.E R6, desc[UR8][R6.64] ;  /* 0x0000000806067980 */ /* 0x000ea8000c101900 */
[----:B------:R-:W2:Y:S02]  /*46b0*/  LD.E R9, desc[UR8][R8.64] ;  /* 0x0000000808097980 */ /* 0x000ea4000c101900 */
[----:B--2---:R-:W-:-:S13]  /*46c0*/  FSETP.LT.AND P0, PT, R6, R9, PT ;  /* 0x000000090600720b */ /* 0x004fda0003f01000 */
.L_x_598:
[----:B------:R-:W-:Y:S05]  /*46d0*/  BSYNC.RECONVERGENT B0 ;  /* 0x0000000000007941 */ /* 0x000fea0003800200 */
.L_x_597:
        /* <DEDUP_REMOVED lines=21> */
.L_x_600:
[----:B------:R-:W-:Y:S05]  /*4830*/  BSYNC.RECONVERGENT B0 ;  /* 0x0000000000007941 */ /* 0x000fea0003800200 */
.L_x_599:
        /* <DEDUP_REMOVED lines=21> */
.L_x_602:
[----:B------:R-:W-:Y:S05]  /*4990*/  BSYNC.RECONVERGENT B0 ;  /* 0x0000000000007941 */ /* 0x000fea0003800200 */
.L_x_601:
        /* <DEDUP_REMOVED lines=18> */
[----:B------:R-:W2:Y:S04]  /*4ac0*/  LD.E R8, desc[UR8][R8.64] ;  /* 0x0000000808087980 */ /* 0x000ea8000c101900 */
[----:B------:R-:W2:Y:S02]  /*4ad0*/  LD.E R13, desc[UR8][R12.64] ;  /* 0x000000080c0d7980 */ /* 0x000ea4000c101900 */
[----:B--2---:R-:W-:-:S13]  /*4ae0*/  FSETP.LT.AND P0, PT, R8, R13, PT ;  /* 0x0000000d0800720b */ /* 0x004fda0003f01000 */
.L_x_604:
[----:B------:R-:W-:Y:S05]  /*4af0*/  BSYNC.RECONVERGENT B0 ;  /* 0x0000000000007941 */ /* 0x000fea0003800200 */
.L_x_603:
        /* <DEDUP_REMOVED lines=21> */
.L_x_606:
[----:B------:R-:W-:Y:S05]  /*4c50*/  BSYNC.RECONVERGENT B0 ;  /* 0x0000000000007941 */ /* 0x000fea0003800200 */
.L_x_605:
        /* <DEDUP_REMOVED lines=21> */
.L_x_608:
[----:B------:R-:W-:Y:S05]  /*4db0*/  BSYNC.RECONVERGENT B0 ;  /* 0x0000000000007941 */ /* 0x000fea0003800200 */
.L_x_607:
        /* <DEDUP_REMOVED lines=21> */
.L_x_610:
[----:B------:R-:W-:Y:S05]  /*4f10*/  BSYNC.RECONVERGENT B0 ;  /* 0x0000000000007941 */ /* 0x000fea0003800200 */
.L_x_609:
        /* <DEDUP_REMOVED lines=18> */
[----:B------:R-:W2:Y:S04]  /*5040*/  LD.E R16, desc[UR8][R16.64] ;  /* 0x0000000810107980 */ /* 0x000ea8000c101900 */
[----:B------:R-:W2:Y:S02]  /*5050*/  LD.E R9, desc[UR8][R8.64] ;  /* 0x0000000808097980 */ /* 0x000ea4000c101900 */
[----:B--2---:R-:W-:-:S13]  /*5060*/  FSETP.LT.AND P0, PT, R16, R9, PT ;  /* 0x000000091000720b */ /* 0x004fda0003f01000 */
.L_x_612:
[----:B------:R-:W-:Y:S05]  /*5070*/  BSYNC.RECONVERGENT B0 ;  /* 0x0000000000007941 */ /* 0x000fea0003800200 */
.L_x_611:
        /* <DEDUP_REMOVED lines=21> */
.L_x_614:
[----:B------:R-:W-:Y:S05]  /*51d0*/  BSYNC.RECONVERGENT B0 ;  /* 0x0000000000007941 */ /* 0x000fea0003800200 */
.L_x_613:
        /* <DEDUP_REMOVED lines=21> */
.L_x_616:
[----:B------:R-:W-:Y:S05]  /*5330*/  BSYNC.RECONVERGENT B0 ;  /* 0x0000000000007941 */ /* 0x000fea0003800200 */
.L_x_615:
        /* <DEDUP_REMOVED lines=21> */
.L_x_618:
[----:B------:R-:W-:Y:S05]  /*5490*/  BSYNC.RECONVERGENT B0 ;  /* 0x0000000000007941 */ /* 0x000fea0003800200 */
.L_x_617:
        /* <DEDUP_REMOVED lines=21> */
.L_x_620:
[----:B------:R-:W-:Y:S05]  /*55f0*/  BSYNC.RECONVERGENT B0 ;  /* 0x0000000000007941 */ /* 0x000fea0003800200 */
.L_x_619:
        /* <DEDUP_REMOVED lines=21> */
.L_x_622:
[----:B------:R-:W-:Y:S05]  /*5750*/  BSYNC.RECONVERGENT B0 ;  /* 0x0000000000007941 */ /* 0x000fea0003800200 */
.L_x_621:
        /* <DEDUP_REMOVED lines=20> */
.L_x_624:
[----:B------:R-:W-:Y:S05]  /*58a0*/  BSYNC.RECONVERGENT B0 ;  /* 0x0000000000007941 */ /* 0x000fea0003800200 */
.L_x_623:
        /* <DEDUP_REMOVED lines=20> */
.L_x_626:
[----:B------:R-:W-:Y:S05]  /*59f0*/  BSYNC.RECONVERGENT B0 ;  /* 0x0000000000007941 */ /* 0x000fea0003800200 */
.L_x_625:
        /* <DEDUP_REMOVED lines=21> */
.L_x_628:
[----:B------:R-:W-:Y:S05]  /*5b50*/  BSYNC.RECONVERGENT B0 ;  /* 0x0000000000007941 */ /* 0x000fea0003800200 */
.L_x_627:
[----:B0-----:R-:W-:Y:S01]  /*5b60*/  VIADD R9, R33, 0x1 ;  /* 0x0000000121097836 */ /* 0x001fe20000000000 */
[----:B------:R-:W-:Y:S01]  /*5b70*/  BSSY.RECONVERGENT B0, `(.L_x_629) ;  /* 0x0000015000007945 */ /* 0x000fe20003800200 */
[----:B------:R-:W-:Y:S02]  /*5b80*/  @P0 IMAD.MOV R9, RZ, RZ, R33 ;  /* 0x000000ffff090224 */ /* 0x000fe400078e0221 */
[----:B------:R-:W-:Y:S02]  /*5b90*/  VIADD R8, R30, 0x1 ;  /* 0x000000011e087836 */ /* 0x000fe40000000000 */
[----:B------:R-:W-:Y:S01]  /*5ba0*/  @!P0 IMAD.MOV R8, RZ, RZ, R30 ;  /* 0x000000ffff088224 */ /* 0x000fe200078e021e */
[----:B------:R-:W-:Y:S02]  /*5bb0*/  @!P0 LEA R22, R9, UR5, 0x2 ;  /* 0x0000000509168c11 */ /* 0x000fe4000f8e10ff */
[----:B-12---:R-:W-:Y:S02]  /*5bc0*/  SEL R30, R24, R29, P0 ;  /* 0x0000001d181e7207 */ /* 0x006fe40000000000 */
        /* <DEDUP_REMOVED lines=15> */
.L_x_630:
[----:B------:R-:W-:Y:S05]  /*5cc0*/  BSYNC.RECONVERGENT B0 ;  /* 0x0000000000007941 */ /* 0x000fea0003800200 */
.L_x_629:
[----:B------:R-:W-:Y:S02]  /*5cd0*/  UISETP.GE.U32.AND UP0, UPT, UR4, 0x81, UPT ;  /* 0x000000810400788c */ /* 0x000fe4000bf06070 */
[----:B------:R-:W-:-:S07]  /*5ce0*/  USHF.L.U32 UR5, UR4, 0x1, URZ ;  /* 0x0000000104057899 */ /* 0x000fce00080006ff */
[----:B------:R-:W-:Y:S01]  /*5cf0*/  UMOV UR4, UR5 ;  /* 0x0000000500047c82 */ /* 0x000fe20008000000 */
[----:B------:R-:W-:Y:S05]  /*5d00*/  BRA.U !UP0, `(.L_x_631) ;  /* 0xffffffe508007547 */ /* 0x000fea000b83ffff */
[----:B------:R-:W0:Y:S01]  /*5d10*/  LDCU.U8 UR4, c[0x0][0x380] ;  /* 0x00007000ff0477ac */ /* 0x000e220008000000 */
[----:B------:R-:W1:Y:S01]  /*5d20*/  S2R R9, SR_LANEID ;  /* 0x0000000000097919 */ /* 0x000e620000000000 */
[----:B0-----:R-:W-:-:S04]  /*5d30*/  UPRMT UR4, UR4, 0x8880, URZ ;  /* 0x0000888004047896 */ /* 0x001fc800080000ff */
[----:B------:R-:W-:Y:S01]  /*5d40*/  UISETP.NE.AND UP0, UPT, UR4, URZ, UPT ;  /* 0x000000ff0400728c */ /* 0x000fe2000bf05270 */
[----:B-1----:R-:W-:Y:S01]  /*5d50*/  IMAD R23, R9, 0x40, R4 ;  /* 0x0000004009177824 */ /* 0x002fe200078e0204 */
[----:B------:R-:W-:Y:S07]  /*5d60*/  BAR.SYNC.DEFER_BLOCKING 0x0 ;  /* 0x0000000000007b1d */ /* 0x000fee0000010000 */
[----:B------:R-:W-:Y:S05]  /*5d70*/  BRA.U !UP0, `(.L_x_632) ;  /* 0x0000000108fc7547 */ /* 0x000fea000b800000 */
[----:B------:R-:W0:Y:S01]  /*5d80*/  S2R R0, SR_TID.X ;  /* 0x0000000000007919 */ /* 0x000e220000002100 */
[----:B------:R-:W1:Y:S01]  /*5d90*/  LDCU.64 UR4, c[0x0][0x398] ;  /* 0x00007300ff0477ac */ /* 0x000e620008000a00 */
[----:B------:R-:W-:Y:S01]  /*5da0*/  STS [R23], R20 ;  /* 0x0000001417007388 */ /* 0x000fe20000000800 */
[----:B------:R-:W-:-:S03]  /*5db0*/  UIMAD.WIDE.U32 UR6, UR10, 0x1100, URZ ;  /* 0x000011000a0678a5 */ /* 0x000fc6000f8e00ff */
[----:B------:R-:W-:Y:S04]  /*5dc0*/  STS [R23+0x4], R7 ;  /* 0x0000040717007388 */ /* 0x000fe80000000800 */
[----:B------:R-:W-:Y:S04]  /*5dd0*/  STS [R23+0x8], R5 ;  /* 0x0000080517007388 */ /* 0x000fe80000000800 */
[----:B------:R-:W-:Y:S04]  /*5de0*/  STS [R23+0xc], R15 ;  /* 0x00000c0f17007388 */ /* 0x000fe80000000800 */
[----:B------:R-:W-:Y:S04]  /*5df0*/  STS [R23+0x10], R12 ;  /* 0x0000100c17007388 */ /* 0x000fe80000000800 */
[----:B------:R-:W-:Y:S04]  /*5e00*/  STS [R23+0x14], R14 ;  /* 0x0000140e17007388 */ /* 0x000fe80000000800 */
[----:B------:R-:W-:Y:S04]  /*5e10*/  STS [R23+0x18], R11 ;  /* 0x0000180b17007388 */ /* 0x000fe80000000800 */
[----:B------:R-:W-:Y:S01]  /*5e20*/  STS [R23+0x1c], R6 ;  /* 0x00001c0617007388 */ /* 0x000fe20000000800 */
[----:B0-----:R-:W-:-:S02]  /*5e30*/  LOP3.LUT R2, R0, 0x3e0, RZ, 0xc0, !PT ;  /* 0x000003e000027812 */ /* 0x001fc400078ec0ff */
[----:B------:R-:W-:Y:S01]  /*5e40*/  LOP3.LUT R3, R0, 0x1f, RZ, 0xc0, !PT ;  /* 0x0000001f00037812 */ /* 0x000fe200078ec0ff */
[----:B------:R-:W-:Y:S02]  /*5e50*/  STS [R23+0x20], R26 ;  /* 0x0000201a17007388 */ /* 0x000fe40000000800 */
[----:B------:R-:W-:Y:S02]  /*5e60*/  IMAD R2, R2, 0x11, RZ ;  /* 0x0000001102027824 */ /* 0x000fe400078e02ff */
[----:B------:R-:W-:Y:S03]  /*5e70*/  STS [R23+0x24], R13 ;  /* 0x0000240d17007388 */ /* 0x000fe60000000800 */
[----:B------:R-:W-:Y:S01]  /*5e80*/  IADD3 R0, P0, P1, R2, UR6, R3 ;  /* 0x0000000602007c10 */ /* 0x000fe2000f91e003 */
[----:B------:R-:W-:Y:S03]  /*5e90*/  STS [R23+0x28], R38 ;  /* 0x0000282617007388 */ /* 0x000fe60000000800 */
[----:B------:R-:W-:Y:S01]  /*5ea0*/  IADD3.X R3, PT, PT, RZ, UR7, RZ, P0, P1 ;  /* 0x00000007ff037c10 */ /* 0x000fe200087e24ff */
[----:B------:R-:W-:Y:S01]  /*5eb0*/  STS [R23+0x2c], R16 ;  /* 0x00002c1017007388 */ /* 0x000fe20000000800 */
[----:B-1----:R-:W-:-:S03]  /*5ec0*/  LEA R2, P0, R0, UR4, 0x2 ;  /* 0x0000000400027c11 */ /* 0x002fc6000f8010ff */
[----:B------:R-:W-:Y:S01]  /*5ed0*/  STS [R23+0x30], R21 ;  /* 0x0000301517007388 */ /* 0x000fe20000000800 */
[----:B------:R-:W-:-:S03]  /*5ee0*/  LEA.HI.X R3, R0, UR5, R3, 0x2, P0 ;  /* 0x0000000500037c11 */ /* 0x000fc600080f1403 */
        /* <DEDUP_REMOVED lines=9> */
[----:B------:R-:W2:Y:S04]  /*5f80*/  LDS R13, [R4+0x200] ;  /* 0x00020000040d7984 */ /* 0x000ea80000000800 */
[----:B------:R-:W2:Y:S04]  /*5f90*/  LDS R15, [R4+0x280] ;  /* 0x00028000040f7984 */ /* 0x000ea80000000800 */
[----:B------:R-:W2:Y:S04]  /*5fa0*/  LDS R17, [R4+0x300] ;  /* 0x0003000004117984 */ /* 0x000ea80000000800 */
[----:B-----5:R-:W2:Y:S04]  /*5fb0*/  LDS R19, [R4+0x380] ;  /* 0x0003800004137984 */ /* 0x020ea80000000800 */
        /* <DEDUP_REMOVED lines=27> */
.L_x_632:
        /* <DEDUP_REMOVED lines=56> */
.L_x_593:
[----:B------:R-:W0:Y:S01]  /*64f0*/  LDCU.64 UR4, c[0x0][0x388] ;  /* 0x00007100ff0477ac */ /* 0x000e220008000a00 */
[----:B------:R-:W-:Y:S01]  /*6500*/  ACQBULK ;  /* 0x000000000000782e */ /* 0x000fe20000000000 */
[----:B------:R-:W1:Y:S01]  /*6510*/  S2R R15, SR_TID.X ;  /* 0x00000000000f7919 */ /* 0x000e620000002100 */
[----:B------:R-:W2:Y:S01]  /*6520*/  LDC R3, c[0x0][0x3a8] ;  /* 0x0000ea00ff037b82 */ /* 0x000ea20000000800 */
[----:B0-----:R-:W-:-:S06]  /*6530*/  UIMAD.WIDE.U32 UR4, UR10, 0x4400, UR4 ;  /* 0x000044000a0478a5 */ /* 0x001fcc000f8e0004 */
[----:B------:R-:W-:Y:S02]  /*6540*/  IMAD.U32 R5, RZ, RZ, UR5 ;  /* 0x00000005ff057e24 */ /* 0x000fe4000f8e00ff */
[----:B------:R-:W-:-:S05]  /*6550*/  IMAD.U32 R4, RZ, RZ, UR4 ;  /* 0x00000004ff047e24 */ /* 0x000fca000f8e00ff */
[----:B------:R0:W3:Y:S01]  /*6560*/  LDG.E R5, desc[UR8][R4.64] ;  /* 0x0000000804057981 */ /* 0x0000e2000c1e1900 */
[----:B------:R-:W-:Y:S01]  /*6570*/  UIMAD.WIDE.U32 UR4, UR10, 0x1100, URZ ;  /* 0x000011000a0478a5 */ /* 0x000fe2000f8e00ff */
[----:B-1----:R-:W-:-:S05]  /*6580*/  LOP3.LUT R2, R15, 0x1f, RZ, 0xc0, !PT ;  /* 0x0000001f0f027812 */ /* 0x002fca00078ec0ff */
[----:B------:R-:W-:-:S05]  /*6590*/  IMAD R0, RZ, RZ, -UR4 ;  /* 0x80000004ff007e24 */ /* 0x000fca000f8e02ff */
[----:B--2---:R-:W-:Y:S02]  /*65a0*/  VIADDMNMX R0, R0, R3, 0x1100, PT ;  /* 0x0000110000007446 */ /* 0x004fe40003800103 */
[----:B------:R-:W-:Y:S02]  /*65b0*/  LOP3.LUT R3, R15, 0x3e0, RZ, 0xc0, !PT ;  /* 0x000003e00f037812 */ /* 0x000fe400078ec0ff */
[----:B------:R-:W-:-:S03]  /*65c0*/  R2UR UR7, R0 ;  /* 0x00000000000772ca */ /* 0x000fc600000e0000 */
[----:B------:R-:W-:-:S04]  /*65d0*/  IMAD R2, R3, 0x11, R2 ;  /* 0x0000001103027824 */ /* 0x000fc800078e0202 */
[C---:B------:R-:W-:Y:S02]  /*65e0*/  VIADD R0, R2.reuse, 0x20 ;  /* 0x0000002002007836 */ /* 0x040fe40000000000 */
[----:B0-----:R-:W-:-:S04]  /*65f0*/  VIADD R4, R2, 0x80 ;  /* 0x0000008002047836 */ /* 0x001fc80000000000 */
[----:B------:R-:W-:Y:S02]  /*6600*/  ISETP.GE.AND P1, PT, R2, UR7, PT ;  /* 0x0000000702007c0c */ /* 0x000fe4000bf26270 */
[----:B------:R-:W-:Y:S01]  /*6610*/  ISETP.GE.AND P2, PT, R0, UR7, PT ;  /* 0x0000000700007c0c */ /* 0x000fe2000bf46270 */
[----:B------:R-:W-:-:S05]  /*6620*/  VIADD R0, R2, 0x40 ;  /* 0x0000004002007836 */ /* 0x000fca0000000000 */
[----:B------:R-:W-:Y:S01]  /*6630*/  ISETP.GE.AND P3, PT, R0, UR7, PT ;  /* 0x0000000700007c0c */ /* 0x000fe2000bf66270 */
[----:B------:R-:W-:-:S04]  /*6640*/  VIADD R0, R2, 0x60 ;  /* 0x0000006002007836 */ /* 0x000fc80000000000 */
[----:B------:R-:W0:Y:S01]  /*6650*/  @!P1 LDC.64 R18, c[0x0][0x388] ;  /* 0x0000e200ff129b82 */ /* 0x000e220000000a00 */
[----:B------:R-:W-:Y:S02]  /*6660*/  ISETP.GE.AND P4, PT, R0, UR7, PT ;  /* 0x0000000700007c0c */ /* 0x000fe4000bf86270 */
[----:B------:R-:W-:-:S05]  /*6670*/  @!P1 IADD3 R0, P0, PT, R2, UR4, RZ ;  /* 0x0000000402009c10 */ /* 0x000fca000ff1e0ff */
[----:B------:R-:W1:Y:S01]  /*6680*/  @!P2 LDC.64 R20, c[0x0][0x388] ;  /* 0x0000e200ff14ab82 */ /* 0x000e620000000a00 */
[----:B------:R-:W-:Y:S01]  /*6690*/  @!P1 IMAD.X R3, RZ, RZ, UR5, P0 ;  /* 0x00000005ff039e24 */ /* 0x000fe200080e06ff */
[----:B------:R-:W-:Y:S01]  /*66a0*/  ISETP.GE.AND P0, PT, R4, UR7, PT ;  /* 0x0000000704007c0c */ /* 0x000fe2000bf06270 */
[----:B------:R-:W-:-:S05]  /*66b0*/  VIADD R4, R2, 0xa0 ;  /* 0x000000a002047836 */ /* 0x000fca0000000000 */
[----:B------:R-:W2:Y:S01]  /*66c0*/  @!P3 LDC.64 R10, c[0x0][0x388] ;  /* 0x0000e200ff0abb82 */ /* 0x000ea20000000a00 */
[----:B0-----:R-:W-:-:S07]  /*66d0*/  @!P1 LEA R18, P5, R0, R18, 0x2 ;  /* 0x0000001200129211 */ /* 0x001fce00078a10ff */
[----:B------:R-:W0:Y:S01]  /*66e0*/  @!P4 LDC.64 R12, c[0x0][0x388] ;  /* 0x0000e200ff0ccb82 */ /* 0x000e220000000a00 */
[----:B------:R-:W-:Y:S02]  /*66f0*/  @!P1 LEA.HI.X R19, R0, R19, R3, 0x2, P5 ;  /* 0x0000001300139211 */ /* 0x000fe400028f1403 */
[----:B------:R-:W-:-:S05]  /*6700*/  @!P2 IADD3 R0, P5, PT, R2, UR4, RZ ;  /* 0x000000040200ac10 */ /* 0x000fca000ffbe0ff */
[----:B------:R-:W4:Y:S01]  /*6710*/  @!P0 LDC.64 R8, c[0x0][0x388] ;  /* 0x0000e200ff088b82 */ /* 0x000f220000000a00 */
[----:B------:R-:W-:Y:S01]  /*6720*/  @!P2 IMAD.X R3, RZ, RZ, UR5, P5 ;  /* 0x00000005ff03ae24 */ /* 0x000fe2000a8e06ff */
[----:B-1----:R-:W-:-:S04]  /*6730*/  @!P2 LEA R20, P5, R0, R20, 0x2 ;  /* 0x000000140014a211 */ /* 0x002fc800078a10ff */
[----:B------:R-:W-:Y:S01]  /*6740*/  @!P2 LEA.HI.X R21, R0, R21, R3, 0x2, P5 ;  /* 0x000000150015a211 */ /* 0x000fe200028f1403 */
[----:B------:R-:W-:Y:S02]  /*6750*/  VIADD R0, R2, 0xc0 ;  /* 0x000000c002007836 */ /* 0x000fe40000000000 */
[----:B---3--:R-:W-:Y:S02]  /*6760*/  IMAD.MOV.U32 R7, RZ, RZ, R5 ;  /* 0x000000ffff077224 */ /* 0x008fe400078e0005 */
[----:B------:R0:W3:Y:S01]  /*6770*/  @!P1 LDG.E R5, desc[UR8][R18.64] ;  /* 0x0000000812059981 */ /* 0x0000e2000c1e1900 */
[----:B------:R-:W-:Y:S01]  /*6780*/  ISETP.GE.AND P1, PT, R4, UR7, PT ;  /* 0x0000000704007c0c */ /* 0x000fe2000bf26270 */
[----:B------:R-:W-:Y:S01]  /*6790*/  IMAD.MOV.U32 R3, RZ, RZ, R7 ;  /* 0x000000ffff037224 */ /* 0x000fe200078e0007 */
[----:B------:R-:W-:-:S05]  /*67a0*/  @!P3 IADD3 R4, P5, PT, R2, UR4, RZ ;  /* 0x000000040204bc10 */ /* 0x000fca000ffbe0ff */
[----:B------:R-:W-:Y:S01]  /*67b0*/  @!P3 IMAD.X R6, RZ, RZ, UR5, P5 ;  /* 0x00000005ff06be24 */ /* 0x000fe2000a8e06ff */
[----:B--2---:R-:W-:Y:S01]  /*67c0*/  @!P3 LEA R16, P5, R4, R10, 0x2 ;  /* 0x0000000a0410b211 */ /* 0x004fe200078a10ff */
[----:B------:R1:W2:Y:S01]  /*67d0*/  @!P2 LDG.E R3, desc[UR8][R20.64+0x80] ;  /* 0x000080081403a981 */ /* 0x0002a2000c1e1900 */
[----:B------:R-:W-:Y:S01]  /*67e0*/  ISETP.GE.AND P2, PT, R0, UR7, PT ;  /* 0x0000000700007c0c */ /* 0x000fe2000bf46270 */
[--C-:B------:R-:W-:Y:S01]  /*67f0*/  IMAD.MOV.U32 R37, RZ, RZ, R7.reuse ;  /* 0x000000ffff257224 */ /* 0x100fe200078e0007 */
[----:B------:R-:W-:Y:S01]  /*6800*/  @!P3 LEA.HI.X R17, R4, R11, R6, 0x2, P5 ;  /* 0x0000000b0411b211 */ /* 0x000fe200028f1406 */
[C---:B------:R-:W-:Y:S01]  /*6810*/  VIADD R0, R2.reuse, 0xe0 ;  /* 0x000000e002007836 */ /* 0x040fe20000000000 */
[----:B------:R-:W-:Y:S01]  /*6820*/  @!P4 IADD3 R4, P5, PT, R2, UR4, RZ ;  /* 0x000000040204cc10 */ /* 0x000fe2000ffbe0ff */
[----:B------:R-:W1:Y:S01]  /*6830*/  @!P1 LDC.64 R10, c[0x0][0x388] ;  /* 0x0000e200ff0a9b82 */ /* 0x000e620000000a00 */
[----:B------:R-:W-:Y:S01]  /*6840*/  IMAD.MOV.U32 R35, RZ, RZ, R7 ;  /* 0x000000ffff237224 */ /* 0x000fe200078e0007 */
[----:B------:R1:W2:Y:S02]  /*6850*/  @!P3 LDG.E R37, desc[UR8][R16.64+0x100] ;  /* 0x000100081025b981 */ /* 0x0002a4000c1e1900 */
[----:B------:R-:W-:Y:S01]  /*6860*/  @!P4 IMAD.X R6, RZ, RZ, UR5, P5 ;  /* 0x00000005ff06ce24 */ /* 0x000fe2000a8e06ff */
[----:B0-----:R-:W-:-:S04]  /*6870*/  @!P4 LEA R18, P5, R4, R12, 0x2 ;  /* 0x0000000c0412c211 */ /* 0x001fc800078a10ff */
[----:B------:R-:W-:Y:S02]  /*6880*/  @!P4 LEA.HI.X R19, R4, R13, R6, 0x2, P5 ;  /* 0x0000000d0413c211 */ /* 0x000fe400028f1406 */
[----:B------:R-:W-:Y:S01]  /*6890*/  @!P0 IADD3 R4, P5, PT, R2, UR4, RZ ;  /* 0x0000000402048c10 */ /* 0x000fe2000ffbe0ff */
[----:B------:R-:W0:Y:S01]  /*68a0*/  @!P2 LDC.64 R12, c[0x0][0x388] ;  /* 0x0000e200ff0cab82 */ /* 0x000e220000000a00 */
[----:B------:R-:W-:Y:S01]  /*68b0*/  ISETP.GE.AND P3, PT, R0, UR7, PT ;  /* 0x0000000700007c0c */ /* 0x000fe2000bf66270 */
[----:B------:R-:W-:Y:S01]  /*68c0*/  VIADD R0, R2, 0x100 ;  /* 0x0000010002007836 */ /* 0x000fe20000000000 */
[----:B------:R-:W2:Y:S01]  /*68d0*/  @!P4 LDG.E R35, desc[UR8][R18.64+0x180] ;  /* 0x000180081223c981 */ /* 0x000ea2000c1e1900 */
[----:B------:R-:W-:Y:S01]  /*68e0*/  @!P0 IMAD.X R6, RZ, RZ, UR5, P5 ;  /* 0x00000005ff068e24 */ /* 0x000fe2000a8e06ff */
[----:B----4-:R-:W-:Y:S02]  /*68f0*/  @!P0 LEA R24, P5, R4, R8, 0x2 ;  /* 0x0000000804188211 */ /* 0x010fe400078a10ff */
[----:B------:R-:W-:-:S02]  /*6900*/  ISETP.GE.AND P4, PT, R0, UR7, PT ;  /* 0x0000000700007c0c */ /* 0x000fc4000bf86270 */
[----:B------:R-:W-:Y:S02]  /*6910*/  @!P0 LEA.HI.X R25, R4, R9, R6, 0x2, P5 ;  /* 0x0000000904198211 */ /* 0x000fe400028f1406 */
[C---:B------:R-:W-:Y:S01]  /*6920*/  @!P1 IADD3 R4, P5, PT, R2.reuse, UR4, RZ ;  /* 0x0000000402049c10 */ /* 0x040fe2000ffbe0ff */
[--C-:B------:R-:W-:Y:S02]  /*6930*/  IMAD.MOV.U32 R23, RZ, RZ, R7.reuse ;  /* 0x000000ffff177224 */ /* 0x100fe400078e0007 */
[----:B------:R-:W-:Y:S01]  /*6940*/  VIADD R0, R2, 0x120 ;  /* 0x0000012002007836 */ /* 0x000fe20000000000 */
[----:B------:R-:W4:Y:S01]  /*6950*/  @!P3 LDC.64 R8, c[0x0][0x388] ;  /* 0x0000e200ff08bb82 */ /* 0x000f220000000a00 */
[----:B------:R-:W-:Y:S01]  /*6960*/  @!P1 IMAD.X R6, RZ, RZ, UR5, P5 ;  /* 0x00000005ff069e24 */ /* 0x000fe2000a8e06ff */
[----:B-1----:R-:W-:Y:S01]  /*6970*/  @!P1 LEA R28, P5, R4, R10, 0x2 ;  /* 0x0000000a041c9211 */ /* 0x002fe200078a10ff */
[----:B------:R1:W2:Y:S01]  /*6980*/  @!P0 LDG.E R23, desc[UR8][R24.64+0x200] ;  /* 0x0002000818178981 */ /* 0x0002a2000c1e1900 */
[----:B------:R-:W-:Y:S01]  /*6990*/  ISETP.GE.AND P0, PT, R0, UR7, PT ;  /* 0x0000000700007c0c */ /* 0x000fe2000bf06270 */
[----:B------:R-:W-:Y:S01]  /*69a0*/  IMAD.MOV.U32 R21, RZ, RZ, R7 ;  /* 0x000000ffff157224 */ /* 0x000fe200078e0007 */
[----:B------:R-:W-:Y:S01]  /*69b0*/  @!P1 LEA.HI.X R29, R4, R11, R6, 0x2, P5 ;  /* 0x0000000b041d9211 */ /* 0x000fe200028f1406 */
[C---:B------:R-:W-:Y:S01]  /*69c0*/  VIADD R0, R2.reuse, 0x140 ;  /* 0x0000014002007836 */ /* 0x040fe20000000000 */
[----:B------:R-:W4:Y:S01]  /*69d0*/  @!P4 LDC.64 R10, c[0x0][0x388] ;  /* 0x0000e200ff0acb82 */ /* 0x000f220000000a00 */
[----:B------:R-:W-:-:S02]  /*69e0*/  @!P2 IADD3 R4, P5, PT, R2, UR4, RZ ;  /* 0x000000040204ac10 */ /* 0x000fc4000ffbe0ff */
[----:B------:R4:W2:Y:S01]  /*69f0*/  @!P1 LDG.E R21, desc[UR8][R28.64+0x280] ;  /* 0x000280081c159981 */ /* 0x0008a2000c1e1900 */
[----:B------:R-:W-:Y:S02]  /*6a00*/  ISETP.GE.AND P1, PT, R0, UR7, PT ;  /* 0x0000000700007c0c */ /* 0x000fe4000bf26270 */
[----:B------:R-:W-:Y:S01]  /*6a10*/  @!P2 IMAD.X R6, RZ, RZ, UR5, P5 ;  /* 0x00000005ff06ae24 */ /* 0x000fe2000a8e06ff */
[----:B0-----:R-:W-:Y:S01]  /*6a20*/  @!P2 LEA R12, P5, R4, R12, 0x2 ;  /* 0x0000000c040ca211 */ /* 0x001fe200078a10ff */
[----:B------:R-:W-:Y:S01]  /*6a30*/  IMAD.MOV.U32 R17, RZ, RZ, R7 ;  /* 0x000000ffff117224 */ /* 0x000fe200078e0007 */
[----:B-1----:R-:W0:Y:S01]  /*6a40*/  @!P0 LDC.64 R24, c[0x0][0x388] ;  /* 0x0000e200ff188b82 */ /* 0x002e220000000a00 */
[----:B------:R-:W-:Y:S01]  /*6a50*/  VIADD R0, R2, 0x160 ;  /* 0x0000016002007836 */ /* 0x000fe20000000000 */
[----:B------:R-:W-:Y:S02]  /*6a60*/  @!P2 LEA.HI.X R13, R4, R13, R6, 0x2, P5 ;  /* 0x0000000d040da211 */ /* 0x000fe400028f1406 */
[----:B------:R-:W-:-:S03]  /*6a70*/  @!P3 IADD3 R4, P5, PT, R2, UR4, RZ ;  /* 0x000000040204bc10 */ /* 0x000fc6000ffbe0ff */
[----:B------:R1:W2:Y:S01]  /*6a80*/  @!P2 LDG.E R17, desc[UR8][R12.64+0x300] ;  /* 0x000300080c11a981 */ /* 0x0002a2000c1e1900 */
[----:B------:R-:W-:Y:S01]  /*6a90*/  ISETP.GE.AND P2, PT, R0, UR7, PT ;  /* 0x0000000700007c0c */ /* 0x000fe2000bf46270 */
[----:B------:R-:W-:Y:S01]  /*6aa0*/  @!P3 IMAD.X R6, RZ, RZ, UR5, P5 ;  /* 0x00000005ff06be24 */ /* 0x000fe2000a8e06ff */
[----:B----4-:R-:W-:Y:S01]  /*6ab0*/  @!P3 LEA R26, P5, R4, R8, 0x2 ;  /* 0x00000008041ab211 */ /* 0x010fe200078a10ff */
[----:B------:R-:W4:Y:S01]  /*6ac0*/  @!P1 LDC.64 R28, c[0x0][0x388] ;  /* 0x0000e200ff1c9b82 */ /* 0x000f220000000a00 */
[----:B------:R-:W-:Y:S01]  /*6ad0*/  @!P4 IADD3 R14, P6, PT, R2, UR4, RZ ;  /* 0x00000004020ecc10 */ /* 0x000fe2000ffde0ff */
[----:B------:R-:W-:Y:S01]  /*6ae0*/  IMAD.MOV.U32 R19, RZ, RZ, R7 ;  /* 0x000000ffff137224 */ /* 0x000fe200078e0007 */
[----:B------:R-:W-:Y:S01]  /*6af0*/  @!P3 LEA.HI.X R27, R4, R9, R6, 0x2, P5 ;  /* 0x00000009041bb211 */ /* 0x000fe200028f1406 */
[----:B------:R-:W-:Y:S01]  /*6b00*/  VIADD R0, R2, 0x180 ;  /* 0x0000018002007836 */ /* 0x000fe20000000000 */
[----:B------:R-:W-:Y:S01]  /*6b10*/  @!P4 LEA R8, P5, R14, R10, 0x2 ;  /* 0x0000000a0e08c211 */ /* 0x000fe200078a10ff */
[----:B------:R-:W-:-:S02]  /*6b20*/  @!P4 IMAD.X R4, RZ, RZ, UR5, P6 ;  /* 0x00000005ff04ce24 */ /* 0x000fc4000b0e06ff */
[----:B------:R-:W2:Y:S01]  /*6b30*/  @!P3 LDG.E R19, desc[UR8][R26.64+0x380] ;  /* 0x000380081a13b981 */ /* 0x000ea2000c1e1900 */
[----:B-1----:R-:W-:Y:S01]  /*6b40*/  IMAD.MOV.U32 R13, RZ, RZ, R7 ;  /* 0x000000ffff0d7224 */ /* 0x002fe200078e0007 */
[----:B------:R-:W-:Y:S01]  /*6b50*/  ISETP.GE.AND P3, PT, R0, UR7, PT ;  /* 0x0000000700007c0c */ /* 0x000fe2000bf66270 */
[----:B------:R-:W-:Y:S01]  /*6b60*/  VIADD R0, R2, 0x1a0 ;  /* 0x000001a002007836 */ /* 0x000fe20000000000 */
[----:B------:R-:W-:Y:S01]  /*6b70*/  @!P4 LEA.HI.X R9, R14, R11, R4, 0x2, P5 ;  /* 0x0000000b0e09c211 */ /* 0x000fe200028f1404 */
[----:B------:R-:W1:Y:S01]  /*6b80*/  @!P2 LDC.64 R40, c[0x0][0x388] ;  /* 0x0000e200ff28ab82 */ /* 0x000e620000000a00 */
[----:B------:R-:W-:-:S03]  /*6b90*/  @!P0 IADD3 R4, P5, PT, R2, UR4, RZ ;  /* 0x0000000402048c10 */ /* 0x000fc6000ffbe0ff */
[----:B------:R4:W2:Y:S01]  /*6ba0*/  @!P4 LDG.E R13, desc[UR8][R8.64+0x400] ;  /* 0x00040008080dc981 */ /* 0x0008a2000c1e1900 */
[----:B------:R-:W-:Y:S01]  /*6bb0*/  ISETP.GE.AND P4, PT, R0, UR7, PT ;  /* 0x0000000700007c0c */ /* 0x000fe2000bf86270 */
[----:B------:R-:W-:Y:S01]  /*6bc0*/  @!P0 IMAD.X R6, RZ, RZ, UR5, P5 ;  /* 0x00000005ff068e24 */ /* 0x000fe2000a8e06ff */
[----:B0-----:R-:W-:Y:S01]  /*6bd0*/  @!P0 LEA R24, P5, R4, R24, 0x2 ;  /* 0x0000001804188211 */ /* 0x001fe200078a10ff */
[C---:B------:R-:W-:Y:S01]  /*6be0*/  VIADD R0, R2.reuse, 0x1c0 ;  /* 0x000001c002007836 */ /* 0x040fe20000000000 */
[----:B------:R-:W-:Y:S01]  /*6bf0*/  @!P1 IADD3 R10, P6, PT, R2, UR4, RZ ;  /* 0x00000004020a9c10 */ /* 0x000fe2000ffde0ff */
[--C-:B------:R-:W-:Y:S01]  /*6c00*/  IMAD.MOV.U32 R11, RZ, RZ, R7.reuse ;  /* 0x000000ffff0b7224 */ /* 0x100fe200078e0007 */
[----:B------:R-:W-:Y:S01]  /*6c10*/  @!P0 LEA.HI.X R25, R4, R25, R6, 0x2, P5 ;  /* 0x0000001904198211 */ /* 0x000fe200028f1406 */
[----:B------:R-:W0:Y:S01]  /*6c20*/  @!P3 LDC.64 R32, c[0x0][0x388] ;  /* 0x0000e200ff20bb82 */ /* 0x000e220000000a00 */
[----:B------:R-:W-:Y:S01]  /*6c30*/  ISETP.GE.AND P5, PT, R0, UR7, PT ;  /* 0x0000000700007c0c */ /* 0x000fe2000bfa6270 */
[----:B------:R-:W-:Y:S01]  /*6c40*/  @!P1 IMAD.X R4, RZ, RZ, UR5, P6 ;  /* 0x00000005ff049e24 */ /* 0x000fe2000b0e06ff */
[----:B----4-:R-:W-:Y:S01]  /*6c50*/  @!P1 LEA R28, P6, R10, R28, 0x2 ;  /* 0x0000001c0a1c9211 */ /* 0x010fe200078c10ff */
[----:B------:R-:W-:Y:S01]  /*6c60*/  VIADD R0, R2, 0x1e0 ;  /* 0x000001e002007836 */ /* 0x000fe20000000000 */
[----:B------:R4:W2:Y:S01]  /*6c70*/  @!P0 LDG.E R11, desc[UR8][R24.64+0x480] ;  /* 0x00048008180b8981 */ /* 0x0008a2000c1e1900 */
[--C-:B------:R-:W-:Y:S01]  /*6c80*/  IMAD.MOV.U32 R9, RZ, RZ, R7.reuse ;  /* 0x000000ffff097224 */ /* 0x100fe200078e0007 */
[----:B------:R-:W-:Y:S01]  /*6c90*/  @!P1 LEA.HI.X R29, R10, R29, R4, 0x2, P6 ;  /* 0x0000001d0a1d9211 */ /* 0x000fe200030f1404 */
[----:B------:R-:W0:Y:S01]  /*6ca0*/  @!P4 LDC.64 R30, c[0x0][0x388] ;  /* 0x0000e200ff1ecb82 */ /* 0x000e220000000a00 */
[----:B------:R-:W-:Y:S01]  /*6cb0*/  ISETP.GE.AND P0, PT, R0, UR7, PT ;  /* 0x0000000700007c0c */ /* 0x000fe2000bf06270 */
[C---:B------:R-:W-:Y:S01]  /*6cc0*/  VIADD R0, R2.reuse, 0x200 ;  /* 0x0000020002007836 */ /* 0x040fe20000000000 */
[----:B------:R-:W-:Y:S01]  /*6cd0*/  @!P2 IADD3 R4, P6, PT, R2, UR4, RZ ;  /* 0x000000040204ac10 */ /* 0x000fe2000ffde0ff */
[----:B------:R0:W2:Y:S03]  /*6ce0*/  @!P1 LDG.E R9, desc[UR8][R28.64+0x500] ;  /* 0x000500081c099981 */ /* 0x0000a6000c1e1900 */
[----:B------:R-:W-:Y:S01]  /*6cf0*/  ISETP.GE.AND P1, PT, R0, UR7, PT ;  /* 0x0000000700007c0c */ /* 0x000fe2000bf26270 */
[----:B------:R-:W-:Y:S01]  /*6d00*/  @!P2 IMAD.X R0, RZ, RZ, UR5, P6 ;  /* 0x00000005ff00ae24 */ /* 0x000fe2000b0e06ff */
[----:B-1----:R-:W-:Y:S01]  /*6d10*/  @!P2 LEA R40, P6, R4, R40, 0x2 ;  /* 0x000000280428a211 */ /* 0x002fe200078c10ff */
[----:B------:R-:W1:Y:S01]  /*6d20*/  @!P5 LDC.64 R26, c[0x0][0x388] ;  /* 0x0000e200ff1adb82 */ /* 0x000e620000000a00 */
[----:B------:R-:W-:-:S02]  /*6d30*/  IMAD.MOV.U32 R39, RZ, RZ, R7 ;  /* 0x000000ffff277224 */ /* 0x000fc400078e0007 */
[----:B------:R-:W-:Y:S02]  /*6d40*/  @!P2 LEA.HI.X R41, R4, R41, R0, 0x2, P6 ;  /* 0x000000290429a211 */ /* 0x000fe400030f1400 */
[----:B------:R-:W-:-:S03]  /*6d50*/  @!P3 IADD3 R0, P6, PT, R2, UR4, RZ ;  /* 0x000000040200bc10 */ /* 0x000fc6000ffde0ff */
[----:B----4-:R-:W4:Y:S01]  /*6d60*/  @!P0 LDC.64 R24, c[0x0][0x388] ;  /* 0x0000e200ff188b82 */ /* 0x010f220000000a00 */
[----:B------:R0:W2:Y:S01]  /*6d70*/  @!P2 LDG.E R39, desc[UR8][R40.64+0x580] ;  /* 0x000580082827a981 */ /* 0x0000a2000c1e1900 */
[----:B------:R-:W-:Y:S01]  /*6d80*/  @!P3 IMAD.X R4, RZ, RZ, UR5, P6 ;  /* 0x00000005ff04be24 */ /* 0x000fe2000b0e06ff */
[----:B0-----:R-:W-:Y:S01]  /*6d90*/  @!P3 LEA R32, P2, R0, R32, 0x2 ;  /* 0x000000200020b211 */ /* 0x001fe200078410ff */
[----:B------:R-:W-:Y:S01]  /*6da0*/  IMAD.MOV.U32 R43, RZ, RZ, R7 ;  /* 0x000000ffff2b7224 */ /* 0x000fe200078e0007 */
[----:B------:R-:W-:-:S03]  /*6db0*/  @!P4 IADD3 R6, P6, PT, R2, UR4, RZ ;  /* 0x000000040206cc10 */ /* 0x000fc6000ffde0ff */
[----:B------:R-:W0:Y:S01]  /*6dc0*/  @!P1 LDC.64 R28, c[0x0][0x388] ;  /* 0x0000e200ff1c9b82 */ /* 0x000e220000000a00 */
[----:B------:R-:W-:Y:S01]  /*6dd0*/  @!P3 LEA.HI.X R33, R0, R33, R4, 0x2, P2 ;  /* 0x000000210021b211 */ /* 0x000fe200010f1404 */
[----:B------:R-:W-:Y:S01]  /*6de0*/  @!P4 IMAD.X R0, RZ, RZ, UR5, P6 ;  /* 0x00000005ff00ce24 */ /* 0x000fe2000b0e06ff */
[----:B------:R-:W-:Y:S01]  /*6df0*/  @!P4 LEA R30, P2, R6, R30, 0x2 ;  /* 0x0000001e061ec211 */ /* 0x000fe200078410ff */
[----:B------:R-:W-:Y:S02]  /*6e00*/  IMAD.MOV.U32 R41, RZ, RZ, R7 ;  /* 0x000000ffff297224 */ /* 0x000fe400078e0007 */
[----:B------:R0:W2:Y:S01]  /*6e10*/  @!P3 LDG.E R43, desc[UR8][R32.64+0x600] ;  /* 0x00060008202bb981 */ /* 0x0000a2000c1e1900 */
[----:B------:R-:W-:Y:S02]  /*6e20*/  @!P5 IADD3 R4, P3, PT, R2, UR4, RZ ;  /* 0x000000040204dc10 */ /* 0x000fe4000ff7e0ff */
[----:B------:R-:W-:Y:S02]  /*6e30*/  @!P4 LEA.HI.X R31, R6, R31, R0, 0x2, P2 ;  /* 0x0000001f061fc211 */ /* 0x000fe400010f1400 */
[----:B------:R-:W-:Y:S01]  /*6e40*/  @!P0 IADD3 R0, P2, PT, R2, UR4, RZ ;  /* 0x0000000402008c10 */ /* 0x000fe2000ff5e0ff */
[----:B------:R-:W-:Y:S01]  /*6e50*/  @!P5 IMAD.X R6, RZ, RZ, UR5, P3 ;  /* 0x00000005ff06de24 */ /* 0x000fe200098e06ff */
[----:B-1----:R-:W-:Y:S01]  /*6e60*/  @!P5 LEA R26, P3, R4, R26, 0x2 ;  /* 0x0000001a041ad211 */ /* 0x002fe200078610ff */
[----:B------:R1:W2:Y:S01]  /*6e70*/  @!P4 LDG.E R41, desc[UR8][R30.64+0x680] ;  /* 0x000680081e29c981 */ /* 0x0002a2000c1e1900 */
[----:B------:R-:W-:-:S02]  /*6e80*/  @!P1 IADD3 R8, P4, PT, R2, UR4, RZ ;  /* 0x0000000402089c10 */ /* 0x000fc4000ff9e0ff */
[----:B------:R-:W-:Y:S01]  /*6e90*/  @!P5 LEA.HI.X R27, R4, R27, R6, 0x2, P3 ;  /* 0x0000001b041bd211 */ /* 0x000fe200018f1406 */
[----:B------:R-:W-:Y:S01]  /*6ea0*/  @!P0 IMAD.X R4, RZ, RZ, UR5, P2 ;  /* 0x00000005ff048e24 */ /* 0x000fe200090e06ff */
[----:B----4-:R-:W-:Y:S01]  /*6eb0*/  @!P0 LEA R24, P2, R0, R24, 0x2 ;  /* 0x0000001800188211 */ /* 0x010fe200078410ff */
[----:B------:R-:W-:Y:S01]  /*6ec0*/  @!P1 IMAD.X R6, RZ, RZ, UR5, P4 ;  /* 0x00000005ff069e24 */ /* 0x000fe2000a0e06ff */
[----:B0-----:R-:W-:Y:S01]  /*6ed0*/  @!P1 LEA R28, P3, R8, R28, 0x2 ;  /* 0x0000001c081c9211 */ /* 0x001fe200078610ff */
[--C-:B------:R-:W-:Y:S01]  /*6ee0*/  IMAD.MOV.U32 R33, RZ, RZ, R7.reuse ;  /* 0x000000ffff217224 */ /* 0x100fe200078e0007 */
[----:B------:R-:W-:Y:S01]  /*6ef0*/  @!P0 LEA.HI.X R25, R0, R25, R4, 0x2, P2 ;  /* 0x0000001900198211 */ /* 0x000fe200010f1404 */
[----:B------:R-:W-:Y:S01]  /*6f00*/  IMAD.MOV.U32 R0, RZ, RZ, R7 ;  /* 0x000000ffff007224 */ /* 0x000fe200078e0007 */
[----:B------:R-:W-:-:S03]  /*6f10*/  @!P1 LEA.HI.X R29, R8, R29, R6, 0x2, P3 ;  /* 0x0000001d081d9211 */ /* 0x000fc600018f1406 */
[----:B------:R-:W4:Y:S04]  /*6f20*/  @!P5 LDG.E R33, desc[UR8][R26.64+0x700] ;  /* 0x000700081a21d981 */ /* 0x000f28000c1e1900 */
[----:B------:R-:W4:Y:S04]  /*6f30*/  @!P0 LDG.E R0, desc[UR8][R24.64+0x780] ;  /* 0x0007800818008981 */ /* 0x000f28000c1e1900 */
[----:B------:R-:W4:Y:S01]  /*6f40*/  @!P1 LDG.E R7, desc[UR8][R28.64+0x800] ;  /* 0x000800081c079981 */ /* 0x000f22000c1e1900 */
[----:B------:R-:W0:Y:S01]  /*6f50*/  S2R R4, SR_LANEID ;  /* 0x0000000000047919 */ /* 0x000e220000000000 */
[----:B------:R-:W0:Y:S01]  /*6f60*/  S2UR UR5, SR_CgaCtaId ;  /* 0x00000000000579c3 */ /* 0x000e220000008800 */
[----:B-1----:R-:W-:Y:S01]  /*6f70*/  SHF.R.U32.HI R31, RZ, 0x5, R15 ;  /* 0x00000005ff1f7819 */ /* 0x002fe2000001160f */
[----:B------:R-:W-:-:S02]  /*6f80*/  UMOV UR4, 0x400 ;  /* 0x0000040000047882 */ /* 0x000fc40000000000 */
[----:B0-----:R-:W-:Y:S02]  /*6f90*/  ULEA UR4, UR5, UR4, 0x18 ;  /* 0x0000000405047291 */ /* 0x001fe4000f8ec0ff */
        /* <DEDUP_REMOVED lines=13> */
[----:B------:R-:W-:Y:S04]  /*7070*/  STS [R18+0x480], R11 ;  /* 0x0004800b12007388 */ /* 0x000fe80000000800 */
[----:B------:R-:W-:Y:S04]  /*7080*/  STS [R18+0x500], R9 ;  /* 0x0005000912007388 */ /* 0x000fe80000000800 */
[----:B------:R-:W-:Y:S04]  /*7090*/  STS [R18+0x580], R39 ;  /* 0x0005802712007388 */ /* 0x000fe80000000800 */
[----:B------:R-:W-:Y:S04]  /*70a0*/  STS [R18+0x600], R43 ;  /* 0x0006002b12007388 */ /* 0x000fe80000000800 */
[----:B------:R-:W-:Y:S04]  /*70b0*/  STS [R18+0x680], R41 ;  /* 0x0006802912007388 */ /* 0x000fe80000000800 */
[----:B----4-:R-:W-:Y:S04]  /*70c0*/  STS [R18+0x700], R33 ;  /* 0x0007002112007388 */ /* 0x010fe80000000800 */
        /* <DEDUP_REMOVED lines=30> */
[----:B------:R-:W-:Y:S01]  /*72b0*/  ISETP.GE.U32.AND P4, PT, R0, UR7, PT ;  /* 0x0000000700007c0c */ /* 0x000fe2000bf86070 */
[----:B------:R-:W-:Y:S01]  /*72c0*/  VIADD R0, R14, 0x4 ;  /* 0x000000040e007836 */ /* 0x000fe20000000000 */
[----:B------:R-:W-:Y:S01]  /*72d0*/  ISETP.GE.U32.AND P3, PT, R6, UR7, PT ;  /* 0x0000000706007c0c */ /* 0x000fe2000bf66070 */
[C---:B------:R-:W-:Y:S01]  /*72e0*/  VIADD R6, R14.reuse, 0x5 ;  /* 0x000000050e067836 */ /* 0x040fe20000000000 */
[----:B------:R-:W-:Y:S01]  /*72f0*/  ISETP.GE.U32.AND P2, PT, R7, UR7, PT ;  /* 0x0000000707007c0c */ /* 0x000fe2000bf46070 */
[----:B------:R-:W-:Y:S01]  /*7300*/  VIADD R7, R14, 0x6 ;  /* 0x000000060e077836 */ /* 0x000fe20000000000 */
[----:B------:R-:W-:Y:S01]  /*7310*/  ISETP.GE.U32.AND P1, PT, R0, UR7, PT ;  /* 0x0000000700007c0c */ /* 0x000fe2000bf26070 */
[----:B------:R-:W-:Y:S01]  /*7320*/  VIADD R8, R14, 0x7 ;  /* 0x000000070e087836 */ /* 0x000fe20000000000 */
[----:B------:R-:W-:Y:S01]  /*7330*/  ISETP.GE.U32.AND P0, PT, R6, UR7, PT ;  /* 0x0000000706007c0c */ /* 0x000fe2000bf06070 */
[----:B------:R-:W-:Y:S01]  /*7340*/  VIADD R0, R14, 0x8 ;  /* 0x000000080e007836 */ /* 0x000fe20000000000 */
[----:B------:R-:W-:Y:S01]  /*7350*/  ISETP.GE.U32.AND P6, PT, R7, UR7, PT ;  /* 0x0000000707007c0c */ /* 0x000fe2000bfc6070 */
[----:B------:R-:W-:Y:S01]  /*7360*/  IMAD.MOV.U32 R10, RZ, RZ, R12 ;  /* 0x000000ffff0a7224 */ /* 0x000fe200078e000c */
[----:B------:R-:W-:Y:S01]  /*7370*/  ISETP.GE.U32.AND P5, PT, R8, UR7, PT ;  /* 0x0000000708007c0c */ /* 0x000fe2000bfa6070 */
[----:B-1-34-:R-:W-:-:S12]  /*7380*/  @P4 BRA `(.L_x_634) ;  /* 0x00000000001c4947 */ /* 0x01afd80003800000 */
[----:B-----5:R-:W-:-:S04]  /*7390*/  IMAD.WIDE R8, R12, 0x4, R4 ;  /* 0x000000040c087825 */ /* 0x020fc800078e0204 */
[----:B------:R-:W-:Y:S02]  /*73a0*/  IMAD.WIDE R6, R11, 0x4, R4 ;  /* 0x000000040b067825 */ /* 0x000fe400078e0204 */
[----:B------:R-:W2:Y:S04]  /*73b0*/  LD.E R8, desc[UR8][R8.64] ;  /* 0x0000000808087980 */ /* 0x000ea8000c101900 */
[----:B------:R-:W2:Y:S01]  /*73c0*/  LD.E R7, desc[UR8][R6.64] ;  /* 0x0000000806077980 */ /* 0x000ea2000c101900 */
[----:B------:R-:W-:Y:S01]  /*73d0*/  IMAD.MOV.U32 R13, RZ, RZ, R11 ;  /* 0x000000ffff0d7224 */ /* 0x000fe200078e000b */
[----:B--2---:R-:W-:-:S13]  /*73e0*/  FSETP.GEU.AND P4, PT, R8, R7, PT ;  /* 0x000000070800720b */ /* 0x004fda0003f8e000 */
[----:B------:R-:W-:-:S07]  /*73f0*/  @!P4 IMAD.MOV.U32 R10, RZ, RZ, R11 ;  /* 0x000000ffff0ac224 */ /* 0x000fce00078e000b */
.L_x_634:
[----:B------:R-:W-:Y:S05]  /*7400*/  BSYNC.RECONVERGENT B0 ;  /* 0x0000000000007941 */ /* 0x000fea0003800200 */
.L_x_633:
[----:B------:R-:W-:Y:S01]  /*7410*/  BSSY.RECONVERGENT B0, `(.L_x_635) ;  /* 0x000000c000007945 */ /* 0x000fe20003800200 */
[----:B------:R-:W-:Y:S01]  /*7420*/  ISETP.GE.U32.AND P4, PT, R0, UR7, PT ;  /* 0x0000000700007c0c */ /* 0x000fe2000bf86070 */
[----:B------:R-:W-:Y:S02]  /*7430*/  VIADD R0, R14, 0x9 ;  /* 0x000000090e007836 */ /* 0x000fe40000000000 */
[----:B------:R-:W-:Y:S01]  /*7440*/  IMAD.MOV.U32 R11, RZ, RZ, R10 ;  /* 0x000000ffff0b7224 */ /* 0x000fe200078e000a */
[----:B------:R-:W-:Y:S09]  /*7450*/  @P3 BRA `(.L_x_636) ;  /* 0x00000000001c3947 */ /* 0x000ff20003800000 */
[----:B-----5:R-:W-:-:S04]  /*7460*/  IMAD.WIDE R8, R10, 0x4, R4 ;  /* 0x000000040a087825 */ /* 0x020fc800078e0204 */
[----:B------:R-:W-:Y:S02]  /*7470*/  IMAD.WIDE R6, R23, 0x4, R4 ;  /* 0x0000000417067825 */ /* 0x000fe400078e0204 */
[----:B------:R-:W2:Y:S04]  /*7480*/  LD.E R8, desc[UR8][R8.64] ;  /* 0x0000000808087980 */ /* 0x000ea8000c101900 */
[----:B------:R-:W2:Y:S01]  /*7490*/  LD.E R7, desc[UR8][R6.64] ;  /* 0x0000000806077980 */ /* 0x000ea2000c101900 */
[----:B------:R-:W-:Y:S01]  /*74a0*/  IMAD.MOV.U32 R10, RZ, RZ, R23 ;  /* 0x000000ffff0a7224 */ /* 0x000fe200078e0017 */
[----:B--2---:R-:W-:-:S13]  /*74b0*/  FSETP.GEU.AND P3, PT, R8, R7, PT ;  /* 0x000000070800720b */ /* 0x004fda0003f6e000 */
[----:B------:R-:W-:-:S07]  /*74c0*/  @!P3 IMAD.MOV.U32 R11, RZ, RZ, R23 ;  /* 0x000000ffff0bb224 */ /* 0x000fce00078e0017 */
.L_x_636:
[----:B------:R-:W-:Y:S05]  /*74d0*/  BSYNC.RECONVERGENT B0 ;  /* 0x0000000000007941 */ /* 0x000fea0003800200 */
.L_x_635:
        /* <DEDUP_REMOVED lines=12> */
.L_x_638:
[----:B------:R-:W-:Y:S05]  /*75a0*/  BSYNC.RECONVERGENT B0 ;  /* 0x0000000000007941 */ /* 0x000fea0003800200 */
.L_x_637:
        /* <DEDUP_REMOVED lines=12> */
.L_x_640:
[----:B------:R-:W-:Y:S05]  /*7670*/  BSYNC.RECONVERGENT B0 ;  /* 0x0000000000007941 */ /* 0x000fea0003800200 */
.L_x_639:
        /* <DEDUP_REMOVED lines=12> */
.L_x_642:
[----:B------:R-:W-:Y:S05]  /*7740*/  BSYNC.RECONVERGENT B0 ;  /* 0x0000000000007941 */ /* 0x000fea0003800200 */
.L_x_641:
        /* <DEDUP_REMOVED lines=12> */
.L_x_644:
[----:B------:R-:W-:Y:S05]  /*7810*/  BSYNC.RECONVERGENT B0 ;  /* 0x0000000000007941 */ /* 0x000fea0003800200 */
.L_x_643:
        /* <DEDUP_REMOVED lines=12> */
.L_x_646:
[----:B------:R-:W-:Y:S05]  /*78e0*/  BSYNC.RECONVERGENT B0 ;  /* 0x0000000000007941 */ /* 0x000fea0003800200 */
.L_x_645:
        /* <DEDUP_REMOVED lines=12> */
.L_x_648:
[----:B------:R-:W-:Y:S05]  /*79b0*/  BSYNC.RECONVERGENT B0 ;  /* 0x0000000000007941 */ /* 0x000fea0003800200 */
.L_x_647:
[----:B------:R-:W-:Y:S01]  /*79c0*/  BSSY.RECONVERGENT B0, `(.L_x_649) ;  /* 0x000000b000007945 */ /* 0x000fe20003800200 */
[----:B------:R-:W-:Y:S01]  /*79d0*/  ISETP.GE.U32.AND P4, PT, R16, UR7, PT ;  /* 0x0000000710007c0c */ /* 0x000fe2000bf86070 */
[----:B------:R-:W-:Y:S02]  /*79e0*/  IMAD.MOV.U32 R25, RZ, RZ, R0 ;  /* 0x000000ffff197224 */ /* 0x000fe400078e0000 */
[----:B------:R-:W-:Y:S10]  /*79f0*/  @P3 BRA `(.L_x_650) ;  /* 0x00000000001c3947 */ /* 0x000ff40003800000 */
[----:B-----5:R-:W-:-:S04]  /*7a00*/  IMAD.WIDE R26, R0, 0x4, R4 ;  /* 0x00000004001a7825 */ /* 0x020fc800078e0204 */
[----:B------:R-:W-:Y:S02]  /*7a10*/  IMAD.WIDE R22, R37, 0x4, R4 ;  /* 0x0000000425167825 */ /* 0x000fe400078e0204 */
[----:B------:R-:W2:Y:S04]  /*7a20*/  LD.E R26, desc[UR8][R26.64] ;  /* 0x000000081a1a7980 */ /* 0x000ea8000c101900 */
[----:B------:R-:W2:Y:S01]  /*7a30*/  LD.E R23, desc[UR8][R22.64] ;  /* 0x0000000816177980 */ /* 0x000ea2000c101900 */
[----:B------:R-:W-:Y:S01]  /*7a40*/  IMAD.MOV.U32 R0, RZ, RZ, R37 ;  /* 0x000000ffff007224 */ /* 0x000fe200078e0025 */
[----:B--2---:R-:W-:-:S13]  /*7a50*/  FSETP.GEU.AND P3, PT, R26, R23, PT ;  /* 0x000000171a00720b */ /* 0x004fda0003f6e000 */
[----:B------:R-:W-:-:S07]  /*7a60*/  @!P3 IMAD.MOV.U32 R25, RZ, RZ, R37 ;  /* 0x000000ffff19b224 */ /* 0x000fce00078e0025 */
.L_x_650:
[----:B------:R-:W-:Y:S05]  /*7a70*/  BSYNC.RECONVERGENT B0 ;  /* 0x0000000000007941 */ /* 0x000fea0003800200 */
.L_x_649:
[----:B------:R-:W-:Y:S01]  /*7a80*/  BSSY.RECONVERGENT B0, `(.L_x_651) ;  /* 0x000000c000007945 */ /* 0x000fe20003800200 */
[C---:B------:R-:W-:Y:S01]  /*7a90*/  ISETP.GE.U32.AND P3, PT, R14.reuse, UR7, PT ;  /* 0x000000070e007c0c */ /* 0x040fe2000bf66070 */
        /* <DEDUP_REMOVED lines=10> */
.L_x_652:
[----:B------:R-:W-:Y:S05]  /*7b40*/  BSYNC.RECONVERGENT B0 ;  /* 0x0000000000007941 */ /* 0x000fea0003800200 */
.L_x_651:
        /* <DEDUP_REMOVED lines=11> */
.L_x_654:
[----:B------:R-:W-:Y:S05]  /*7c00*/  BSYNC.RECONVERGENT B0 ;  /* 0x0000000000007941 */ /* 0x000fea0003800200 */
.L_x_653:
[----:B------:R-:W-:Y:S01]  /*7c10*/  BSSY.RECONVERGENT B0, `(.L_x_655) ;  /* 0x000000a000007945 */ /* 0x000fe20003800200 */
[----:B------:R-:W-:-:S03]  /*7c20*/  IMAD.MOV.U32 R24, RZ, RZ, R27 ;  /* 0x000000ffff187224 */ /* 0x000fc600078e001b */
[----:B------:R-:W-:Y:S05]  /*7c30*/  @P0 BRA `(.L_x_656) ;  /* 0x00000000001c0947 */ /* 0x000fea0003800000 */
[----:B-----5:R-:W-:-:S04]  /*7c40*/  IMAD.WIDE R28, R27, 0x4, R4 ;  /* 0x000000041b1c7825 */ /* 0x020fc800078e0204 */
[----:B------:R-:W-:Y:S02]  /*7c50*/  IMAD.WIDE R22, R33, 0x4, R4 ;  /* 0x0000000421167825 */ /* 0x000fe400078e0204 */
[----:B------:R-:W2:Y:S04]  /*7c60*/  LD.E R28, desc[UR8][R28.64] ;  /* 0x000000081c1c7980 */ /* 0x000ea8000c101900 */
[----:B------:R-:W2:Y:S01]  /*7c70*/  LD.E R23, desc[UR8][R22.64] ;  /* 0x0000000816177980 */ /* 0x000ea2000c101900 */
[----:B------:R-:W-:Y:S01]  /*7c80*/  IMAD.MOV.U32 R27, RZ, RZ, R33 ;  /* 0x000000ffff1b7224 */ /* 0x000fe200078e0021 */
[----:B--2---:R-:W-:-:S13]  /*7c90*/  FSETP.GEU.AND P0, PT, R28, R23, PT ;  /* 0x000000171c00720b */ /* 0x004fda0003f0e000 */
[----:B------:R-:W-:-:S07]  /*7ca0*/  @!P0 IMAD.MOV.U32 R24, RZ, RZ, R33 ;  /* 0x000000ffff188224 */ /* 0x000fce00078e0021 */
.L_x_656:
[----:B------:R-:W-:Y:S05]  /*7cb0*/  BSYNC.RECONVERGENT B0 ;  /* 0x0000000000007941 */ /* 0x000fea0003800200 */
.L_x_655:
        /* <DEDUP_REMOVED lines=10> */
.L_x_658:
[----:B------:R-:W-:Y:S05]  /*7d60*/  BSYNC.RECONVERGENT B0 ;  /* 0x0000000000007941 */ /* 0x000fea0003800200 */
.L_x_657:
        /* <DEDUP_REMOVED lines=10> */
.L_x_660:
[----:B------:R-:W-:Y:S05]  /*7e10*/  BSYNC.RECONVERGENT B0 ;  /* 0x0000000000007941 */ /* 0x000fea0003800200 */
.L_x_659:
        /* <DEDUP_REMOVED lines=10> */
.L_x_662:
[----:B------:R-:W-:Y:S05]  /*7ec0*/  BSYNC.RECONVERGENT B0 ;  /* 0x0000000000007941 */ /* 0x000fea0003800200 */
.L_x_661:
[----:B------:R-:W-:Y:S01]  /*7ed0*/  BSSY.RECONVERGENT B0, `(.L_x_663) ;  /* 0x00003bc000007945 */ /* 0x000fe20003800200 */
[----:B------:R-:W-:-:S03]  /*7ee0*/  SEL R28, R19, R26, !P2 ;  /* 0x0000001a131c7207 */ /* 0x000fc60005000000 */
[----:B------:R-:W-:Y:S05]  /*7ef0*/  @P3 BRA `(.L_x_664) ;  /* 0x0000003800e43947 */ /* 0x000fea0003800000 */
[----:B-----5:R-:W-:-:S04]  /*7f00*/  IMAD.WIDE R36, R9, 0x4, R4 ;  /* 0x0000000409247825 */ /* 0x020fc800078e0204 */
[--C-:B------:R-:W-:Y:S02]  /*7f10*/  IMAD.WIDE R42, R8, 0x4, R4.reuse ;  /* 0x00000004082a7825 */ /* 0x100fe400078e0204 */
[----:B------:R-:W2:Y:S02]  /*7f20*/  LD.E R36, desc[UR8][R36.64] ;  /* 0x0000000824247980 */ /* 0x000ea4000c101900 */
[--C-:B------:R-:W-:Y:S02]  /*7f30*/  IMAD.WIDE R34, R13, 0x4, R4.reuse ;  /* 0x000000040d227825 */ /* 0x100fe400078e0204 */
[----:B------:R-:W2:Y:S02]  /*7f40*/  LD.E R19, desc[UR8][R42.64] ;  /* 0x000000082a137980 */ /* 0x000ea4000c101900 */
[--C-:B------:R-:W-:Y:S02]  /*7f50*/  IMAD.WIDE R38, R12, 0x4, R4.reuse ;  /* 0x000000040c267825 */ /* 0x100fe400078e0204 */
[----:B------:R0:W3:Y:S02]  /*7f60*/  LD.E R23, desc[UR8][R34.64] ;  /* 0x0000000822177980 */ /* 0x0000e4000c101900 */
[----:B------:R-:W-:-:S02]  /*7f70*/  IMAD.WIDE R32, R10, 0x4, R4 ;  /* 0x000000040a207825 */ /* 0x000fc400078e0204 */
[----:B------:R1:W3:Y:S02]  /*7f80*/  LD.E R26, desc[UR8][R38.64] ;  /* 0x00000008261a7980 */ /* 0x0002e4000c101900 */
[--C-:B------:R-:W-:Y:S02]  /*7f90*/  IMAD.WIDE R30, R11, 0x4, R4.reuse ;  /* 0x000000040b1e7825 */ /* 0x100fe400078e0204 */
[----:B------:R-:W4:Y:S04]  /*7fa0*/  LD.E R32, desc[UR8][R32.64] ;  /* 0x0000000820207980 */ /* 0x000f28000c101900 */
[----:B------:R1:W4:Y:S01]  /*7fb0*/  LD.E R21, desc[UR8][R30.64] ;  /* 0x000000081e157980 */ /* 0x000322000c101900 */
[----:B0-----:R-:W-:-:S04]  /*7fc0*/  IMAD.WIDE R34, R6, 0x4, R4 ;  /* 0x0000000406227825 */ /* 0x001fc800078e0204 */
[--C-:B------:R-:W-:Y:S02]  /*7fd0*/  IMAD.WIDE R40, R7, 0x4, R4.reuse ;  /* 0x0000000407287825 */ /* 0x100fe400078e0204 */
[----:B------:R-:W4:Y:S04]  /*7fe0*/  LD.E R34, desc[UR8][R34.64] ;  /* 0x0000000822227980 */ /* 0x000f28000c101900 */
[----:B------:R0:W4:Y:S01]  /*7ff0*/  LD.E R3, desc[UR8][R40.64] ;  /* 0x0000000828037980 */ /* 0x000122000c101900 */
[----:B-1----:R-:W-:-:S04]  /*8000*/  IMAD.WIDE R38, R0, 0x4, R4 ;  /* 0x0000000400267825 */ /* 0x002fc800078e0204 */
[--C-:B------:R-:W-:Y:S01]  /*8010*/  IMAD.WIDE R30, R20, 0x4, R4.reuse ;  /* 0x00000004141e7825 */ /* 0x100fe200078e0204 */
[----:B------:R1:W4:Y:S03]  /*8020*/  LD.E R29, desc[UR8][R38.64] ;  /* 0x00000008261d7980 */ /* 0x000326000c101900 */
[----:B0-----:R-:W-:-:S04]  /*8030*/  IMAD.WIDE R40, R24, 0x4, R4 ;  /* 0x0000000418287825 */ /* 0x001fc800078e0204 */
[----:B------:R-:W-:-:S04]  /*8040*/  IMAD.WIDE R42, R16, 0x4, R4 ;  /* 0x00000004102a7825 */ /* 0x000fc800078e0204 */
[----:B-1----:R-:W-:Y:S01]  /*8050*/  IMAD.WIDE R38, R22, 0x4, R4 ;  /* 0x0000000416267825 */ /* 0x002fe200078e0204 */
[----:B--2---:R-:W-:-:S03]  /*8060*/  FSETP.GEU.AND P5, PT, R36, R19, PT ;  /* 0x000000132400720b */ /* 0x004fc60003fae000 */
[----:B------:R-:W-:Y:S01]  /*8070*/  IMAD.WIDE R36, R27, 0x4, R4 ;  /* 0x000000041b247825 */ /* 0x000fe200078e0204 */
[----:B------:R-:W2:Y:S05]  /*8080*/  LD.E R19, desc[UR8][R38.64] ;  /* 0x0000000826137980 */ /* 0x000eaa000c101900 */
[----:B------:R-:W2:Y:S01]  /*8090*/  LD.E R36, desc[UR8][R36.64] ;  /* 0x0000000824247980 */ /* 0x000ea2000c101900 */
[----:B---3--:R-:W-:-:S03]  /*80a0*/  FSETP.GEU.AND P0, PT, R23, R26, PT ;  /* 0x0000001a1700720b */ /* 0x008fc60003f0e000 */
[----:B------:R-:W2:Y:S04]  /*80b0*/  LD.E R23, desc[UR8][R40.64] ;  /* 0x0000000828177980 */ /* 0x000ea8000c101900 */
[----:B------:R0:W3:Y:S01]  /*80c0*/  LD.E R26, desc[UR8][R30.64] ;  /* 0x000000081e1a7980 */ /* 0x0000e2000c101900 */
[----:B----4-:R-:W-:Y:S01]  /*80d0*/  FSETP.GEU.AND P1, PT, R21, R32, PT ;  /* 0x000000201500720b */ /* 0x010fe20003f2e000 */
[--C-:B------:R-:W-:Y:S02]  /*80e0*/  IMAD.WIDE R32, R25, 0x4, R4.reuse ;  /* 0x0000000419207825 */ /* 0x100fe400078e0204 */
[----:B------:R-:W4:Y:S04]  /*80f0*/  LD.E R21, desc[UR8][R42.64] ;  /* 0x000000082a157980 */ /* 0x000f28000c101900 */
[----:B------:R-:W4:Y:S01]  /*8100*/  LD.E R32, desc[UR8][R32.64] ;  /* 0x0000000820207980 */ /* 0x000f22000c101900 */
[----:B0-----:R-:W-:-:S06]  /*8110*/  IMAD.WIDE R30, R14, 0x4, R4 ;  /* 0x000000040e1e7825 */ /* 0x001fcc00078e0204 */
[----:B------:R-:W4:Y:S01]  /*8120*/  LD.E R30, desc[UR8][R30.64] ;  /* 0x000000081e1e7980 */ /* 0x000f22000c101900 */
[----:B------:R-:W-:Y:S02]  /*8130*/  FSETP.GEU.AND P6, PT, R3, R34, PT ;  /* 0x000000220300720b */ /* 0x000fe40003fce000 */
[----:B------:R-:W-:Y:S02]  /*8140*/  SEL R3, R10, R11, P1 ;  /* 0x0000000b0a037207 */ /* 0x000fe40000800000 */
[----:B------:R-:W-:Y:S02]  /*8150*/  SEL R10, R11, R10, P1 ;  /* 0x0000000a0b0a7207 */ /* 0x000fe40000800000 */
[----:B------:R-:W-:-:S05]  /*8160*/  SEL R11, R8, R9, P5 ;  /* 0x00000009080b7207 */ /* 0x000fca0002800000 */
[--C-:B------:R-:W-:Y:S01]  /*8170*/  IMAD.WIDE R38, R11, 0x4, R4.reuse ;  /* 0x000000040b267825 */ /* 0x100fe200078e0204 */
[----:B------:R-:W-:Y:S02]  /*8180*/  SEL R8, R9, R8, P5 ;  /* 0x0000000809087207 */ /* 0x000fe40002800000 */
[----:B------:R-:W-:Y:S02]  /*8190*/  SEL R9, R6, R7, P6 ;  /* 0x0000000706097207 */ /* 0x000fe40003000000 */
[----:B------:R-:W-:Y:S02]  /*81a0*/  SEL R6, R7, R6, P6 ;  /* 0x0000000607067207 */ /* 0x000fe40003000000 */
[----:B--2---:R-:W-:Y:S01]  /*81b0*/  FSETP.GEU.AND P3, PT, R23, R36, PT ;  /* 0x000000241700720b */ /* 0x004fe20003f6e000 */
[----:B------:R-:W-:Y:S01]  /*81c0*/  IMAD.WIDE R36, R10, 0x4, R4 ;  /* 0x000000040a247825 */ /* 0x000fe200078e0204 */
[----:B------:R-:W2:Y:S01]  /*81d0*/  LD.E R23, desc[UR8][R38.64] ;  /* 0x0000000826177980 */ /* 0x000ea2000c101900 */
[----:B---3--:R-:W-:-:S02]  /*81e0*/  FSETP.GEU.AND P4, PT, R29, R26, PT ;  /* 0x0000001a1d00720b */ /* 0x008fc40003f8e000 */
[----:B------:R-:W-:Y:S02]  /*81f0*/  SEL R26, R13, R12, P0 ;  /* 0x0000000c0d1a7207 */ /* 0x000fe40000000000 */
[----:B------:R-:W2:Y:S01]  /*8200*/  LD.E R36, desc[UR8][R36.64] ;  /* 0x0000000824247980 */ /* 0x000ea2000c101900 */
[----:B------:R-:W-:Y:S02]  /*8210*/  SEL R7, R20, R0, P4 ;  /* 0x0000000014077207 */ /* 0x000fe40002000000 */
[----:B----4-:R-:W-:Y:S01]  /*8220*/  FSETP.GEU.AND P2, PT, R21, R32, PT ;  /* 0x000000201500720b */ /* 0x010fe20003f4e000 */
[----:B------:R-:W-:-:S04]  /*8230*/  IMAD.WIDE R32, R3, 0x4, R4 ;  /* 0x0000000403207825 */ /* 0x000fc800078e0204 */
[--C-:B------:R-:W-:Y:S02]  /*8240*/  IMAD.WIDE R34, R26, 0x4, R4.reuse ;  /* 0x000000041a227825 */ /* 0x100fe400078e0204 */
[----:B------:R-:W3:Y:S01]  /*8250*/  LD.E R32, desc[UR8][R32.64] ;  /* 0x0000000820207980 */ /* 0x000ee2000c101900 */
[----:B------:R-:W-:Y:S01]  /*8260*/  FSETP.GEU.AND P1, PT, R19, R30, PT ;  /* 0x0000001e1300720b */ /* 0x000fe20003f2e000 */
[--C-:B------:R-:W-:Y:S02]  /*8270*/  IMAD.WIDE R30, R6, 0x4, R4.reuse ;  /* 0x00000004061e7825 */ /* 0x100fe400078e0204 */
[----:B------:R0:W3:Y:S02]  /*8280*/  LD.E R21, desc[UR8][R34.64] ;  /* 0x0000000822157980 */ /* 0x0000e4000c101900 */
[--C-:B------:R-:W-:Y:S02]  /*8290*/  IMAD.WIDE R40, R7, 0x4, R4.reuse ;  /* 0x0000000407287825 */ /* 0x100fe400078e0204 */
[----:B------:R-:W4:Y:S04]  /*82a0*/  LD.E R30, desc[UR8][R30.64] ;  /* 0x000000081e1e7980 */ /* 0x000f28000c101900 */
[----:B------:R-:W4:Y:S01]  /*82b0*/  LD.E R19, desc[UR8][R40.64] ;  /* 0x0000000828137980 */ /* 0x000f22000c101900 */
[----:B------:R-:W-:-:S04]  /*82c0*/  IMAD.WIDE R42, R9, 0x4, R4 ;  /* 0x00000004092a7825 */ /* 0x000fc800078e0204 */
[----:B0-----:R-:W-:Y:S01]  /*82d0*/  IMAD.WIDE R34, R8, 0x4, R4 ;  /* 0x0000000408227825 */ /* 0x001fe200078e0204 */
[----:B------:R0:W4:Y:S05]  /*82e0*/  LD.E R29, desc[UR8][R42.64] ;  /* 0x000000082a1d7980 */ /* 0x00012a000c101900 */
[----:B------:R-:W4:Y:S01]  /*82f0*/  LD.E R34, desc[UR8][R34.64] ;  /* 0x0000000822227980 */ /* 0x000f22000c101900 */
[----:B------:R-:W-:Y:S02]  /*8300*/  SEL R0, R0, R20, P4 ;  /* 0x0000001400007207 */ /* 0x000fe40002000000 */
[----:B------:R-:W-:Y:S02]  /*8310*/  SEL R20, R16, R25, P2 ;  /* 0x0000001910147207 */ /* 0x000fe40001000000 */
[----:B--2---:R-:W-:-:S02]  /*8320*/  FSETP.GEU.AND P4, PT, R23, R36, PT ;  /* 0x000000241700720b */ /* 0x004fc40003f8e000 */
[----:B------:R-:W-:Y:S01]  /*8330*/  SEL R23, R25, R16, P2 ;  /* 0x0000001019177207 */ /* 0x000fe20001000000 */
[--C-:B------:R-:W-:Y:S01]  /*8340*/  IMAD.WIDE R36, R0, 0x4, R4.reuse ;  /* 0x0000000400247825 */ /* 0x100fe200078e0204 */
[----:B------:R-:W-:Y:S02]  /*8350*/  SEL R25, R27, R24, P3 ;  /* 0x000000181b197207 */ /* 0x000fe40001800000 */
[----:B------:R-:W-:Y:S02]  /*8360*/  SEL R27, R24, R27, P3 ;  /* 0x0000001b181b7207 */ /* 0x000fe40001800000 */
[----:B------:R-:W-:Y:S01]  /*8370*/  SEL R24, R14, R22, P1 ;  /* 0x000000160e187207 */ /* 0x000fe20000800000 */
[----:B------:R1:W2:Y:S01]  /*8380*/  LD.E R16, desc[UR8][R36.64] ;  /* 0x0000000824107980 */ /* 0x0002a2000c101900 */
[----:B0-----:R-:W-:-:S04]  /*8390*/  IMAD.WIDE R42, R25, 0x4, R4 ;  /* 0x00000004192a7825 */ /* 0x001fc800078e0204 */
[----:B------:R-:W-:Y:S01]  /*83a0*/  IMAD.WIDE R40, R27, 0x4, R4 ;  /* 0x000000041b287825 */ /* 0x000fe200078e0204 */
[----:B---3--:R-:W-:-:S03]  /*83b0*/  FSETP.GEU.AND P5, PT, R32, R21, PT ;  /* 0x000000152000720b */ /* 0x008fc60003fae000 */
[----:B------:R-:W-:-:S04]  /*83c0*/  IMAD.WIDE R32, R20, 0x4, R4 ;  /* 0x0000000414207825 */ /* 0x000fc800078e0204 */
[--C-:B-1----:R-:W-:Y:S01]  /*83d0*/  IMAD.WIDE R36, R24, 0x4, R4.reuse ;  /* 0x0000000418247825 */ /* 0x102fe200078e0204 */
[----:B------:R-:W3:Y:S01]  /*83e0*/  LD.E R31, desc[UR8][R32.64] ;  /* 0x00000008201f7980 */ /* 0x000ee2000c101900 */
[----:B----4-:R-:W-:Y:S02]  /*83f0*/  FSETP.GEU.AND P2, PT, R19, R30, PT ;  /* 0x0000001e1300720b */ /* 0x010fe40003f4e000 */
[----:B------:R-:W-:Y:S01]  /*8400*/  SEL R19, R22, R14, P1 ;  /* 0x0000000e16137207 */ /* 0x000fe20000800000 */
[----:B------:R-:W3:Y:S04]  /*8410*/  LD.E R30, desc[UR8][R42.64] ;  /* 0x000000082a1e7980 */ /* 0x000ee8000c101900 */
[----:B------:R-:W4:Y:S04]  /*8420*/  LD.E R14, desc[UR8][R40.64] ;  /* 0x00000008280e7980 */ /* 0x000f28000c101900 */
[----:B------:R-:W4:Y:S01]  /*8430*/  LD.E R37, desc[UR8][R36.64] ;  /* 0x0000000824257980 */ /* 0x000f22000c101900 */
[----:B------:R-:W-:Y:S01]  /*8440*/  IMAD.WIDE R38, R23, 0x4, R4 ;  /* 0x0000000417267825 */ /* 0x000fe200078e0204 */
[----:B------:R-:W-:-:S03]  /*8450*/  FSETP.GEU.AND P6, PT, R29, R34, PT ;  /* 0x000000221d00720b */ /* 0x000fc60003fce000 */
[--C-:B------:R-:W-:Y:S01]  /*8460*/  IMAD.WIDE R34, R19, 0x4, R4.reuse ;  /* 0x0000000413227825 */ /* 0x100fe200078e0204 */
[----:B------:R0:W2:Y:S05]  /*8470*/  LD.E R29, desc[UR8][R38.64] ;  /* 0x00000008261d7980 */ /* 0x0000aa000c101900 */
[----:B------:R-:W2:Y:S01]  /*8480*/  LD.E R35, desc[UR8][R34.64] ;  /* 0x0000000822237980 */ /* 0x000ea2000c101900 */
[----:B0-----:R-:W-:-:S05]  /*8490*/  IMAD.WIDE R38, R28, 0x4, R4 ;  /* 0x000000041c267825 */ /* 0x001fca00078e0204 */
[----:B------:R-:W2:Y:S01]  /*84a0*/  LD.E R22, desc[UR8][R38.64] ;  /* 0x0000000826167980 */ /* 0x000ea2000c101900 */
[----:B------:R-:W-:Y:S02]  /*84b0*/  SEL R21, R12, R13, P0 ;  /* 0x0000000d0c157207 */ /* 0x000fe40000000000 */
[----:B------:R-:W-:Y:S02]  /*84c0*/  SEL R33, R3, R26, P5 ;  /* 0x0000001a03217207 */ /* 0x000fe40002800000 */
[----:B------:R-:W-:Y:S01]  /*84d0*/  SEL R26, R26, R3, P5 ;  /* 0x000000031a1a7207 */ /* 0x000fe20002800000 */
[----:B------:R-:W-:Y:S01]  /*84e0*/  IMAD.WIDE R40, R21, 0x4, R4 ;  /* 0x0000000415287825 */ /* 0x000fe200078e0204 */
[----:B------:R-:W-:Y:S02]  /*84f0*/  SEL R13, R9, R8, P6 ;  /* 0x00000008090d7207 */ /* 0x000fe40003000000 */
[----:B------:R-:W-:Y:S02]  /*8500*/  SEL R3, R11, R10, P4 ;  /* 0x0000000a0b037207 */ /* 0x000fe40002000000 */
[----:B------:R-:W-:-:S02]  /*8510*/  SEL R8, R8, R9, P6 ;  /* 0x0000000908087207 */ /* 0x000fc40003000000 */
[----:B------:R0:W2:Y:S01]  /*8520*/  LD.E R9, desc[UR8][R40.64] ;  /* 0x0000000828097980 */ /* 0x0000a2000c101900 */
[----:B------:R-:W-:Y:S01]  /*8530*/  IMAD.WIDE R42, R3, 0x4, R4 ;  /* 0x00000004032a7825 */ /* 0x000fe200078e0204 */
[----:B------:R-:W-:-:S03]  /*8540*/  SEL R10, R10, R11, P4 ;  /* 0x0000000b0a0a7207 */ /* 0x000fc60002000000 */
[----:B0-----:R-:W-:Y:S01]  /*8550*/  IMAD.WIDE R40, R8, 0x4, R4 ;  /* 0x0000000408287825 */ /* 0x001fe200078e0204 */
[----:B---3--:R-:W-:-:S04]  /*8560*/  FSETP.GEU.AND P3, PT, R30, R31, PT ;  /* 0x0000001f1e00720b */ /* 0x008fc80003f6e000 */
[----:B------:R-:W3:Y:S01]  /*8570*/  LD.E R31, desc[UR8][R40.64] ;  /* 0x00000008281f7980 */ /* 0x000ee2000c101900 */
[----:B----4-:R-:W-:-:S03]  /*8580*/  FSETP.GEU.AND P4, PT, R37, R14, PT ;  /* 0x0000000e2500720b */ /* 0x010fc60003f8e000 */
[----:B------:R-:W3:Y:S01]  /*8590*/  LD.E R14, desc[UR8][R42.64] ;  /* 0x000000082a0e7980 */ /* 0x000ee2000c101900 */
[----:B------:R-:W-:Y:S01]  /*85a0*/  IMAD.WIDE R38, R26, 0x4, R4 ;  /* 0x000000041a267825 */ /* 0x000fe200078e0204 */
[----:B--2---:R-:W-:-:S04]  /*85b0*/  FSETP.GEU.AND P1, PT, R29, R16, PT ;  /* 0x000000101d00720b */ /* 0x004fc80003f2e000 */
[----:B------:R0:W2:Y:S01]  /*85c0*/  LD.E R16, desc[UR8][R38.64] ;  /* 0x0000000826107980 */ /* 0x0000a2000c101900 */
[----:B------:R-:W-:Y:S02]  /*85d0*/  SEL R12, R6, R7, P2 ;  /* 0x00000007060c7207 */ /* 0x000fe40001000000 */
[----:B------:R-:W-:Y:S01]  /*85e0*/  SEL R29, R7, R6, P2 ;  /* 0x00000006071d7207 */ /* 0x000fe20001000000 */
[----:B0-----:R-:W-:Y:S01]  /*85f0*/  IMAD.WIDE R38, R33, 0x4, R4 ;  /* 0x0000000421267825 */ /* 0x001fe200078e0204 */
[----:B------:R-:W-:-:S04]  /*8600*/  FSETP.GEU.AND P0, PT, R22, R35, PT ;  /* 0x000000231600720b */ /* 0x000fc80003f0e000 */
[----:B------:R0:W4:Y:S01]  /*8610*/  LD.E R11, desc[UR8][R38.64] ;  /* 0x00000008260b7980 */ /* 0x000122000c101900 */
[----:B------:R-:W-:Y:S02]  /*8620*/  SEL R35, R23, R0, P1 ;  /* 0x0000000017237207 */ /* 0x000fe40000800000 */
[----:B------:R-:W-:Y:S01]  /*8630*/  SEL R0, R0, R23, P1 ;  /* 0x0000001700007207 */ /* 0x000fe20000800000 */
[----:B------:R-:W-:-:S04]  /*8640*/  IMAD.WIDE R44, R10, 0x4, R4 ;  /* 0x000000040a2c7825 */ /* 0x000fc800078e0204 */
[--C-:B0-----:R-:W-:Y:S01]  /*8650*/  IMAD.WIDE R38, R13, 0x4, R4.reuse ;  /* 0x000000040d267825 */ /* 0x101fe200078e0204 */
[----:B------:R-:W4:Y:S03]  /*8660*/  LD.E R30, desc[UR8][R44.64] ;  /* 0x000000082c1e7980 */ /* 0x000f26000c101900 */
[--C-:B------:R-:W-:Y:S01]  /*8670*/  IMAD.WIDE R36, R12, 0x4, R4.reuse ;  /* 0x000000040c247825 */ /* 0x100fe200078e0204 */
[----:B------:R0:W4:Y:S03]  /*8680*/  LD.E R22, desc[UR8][R38.64] ;  /* 0x0000000826167980 */ /* 0x000126000c101900 */
[--C-:B------:R-:W-:Y:S02]  /*8690*/  IMAD.WIDE R42, R0, 0x4, R4.reuse ;  /* 0x00000004002a7825 */ /* 0x100fe400078e0204 */
[----:B------:R-:W4:Y:S02]  /*86a0*/  LD.E R37, desc[UR8][R36.64] ;  /* 0x0000000824257980 */ /* 0x000f24000c101900 */
[----:B0-----:R-:W-:-:S05]  /*86b0*/  IMAD.WIDE R38, R29, 0x4, R4 ;  /* 0x000000041d267825 */ /* 0x001fca00078e0204 */
[----:B------:R-:W4:Y:S04]  /*86c0*/  LD.E R32, desc[UR8][R38.64] ;  /* 0x0000000826207980 */ /* 0x000f28000c101900 */
[----:B------:R-:W4:Y:S01]  /*86d0*/  LD.E R36, desc[UR8][R42.64] ;  /* 0x000000082a247980 */ /* 0x000f22000c101900 */
[----:B------:R-:W-:Y:S01]  /*86e0*/  SEL R23, R25, R20, P3 ;  /* 0x0000001419177207 */ /* 0x000fe20001800000 */
[--C-:B------:R-:W-:Y:S01]  /*86f0*/  IMAD.WIDE R40, R35, 0x4, R4.reuse ;  /* 0x0000000423287825 */ /* 0x100fe200078e0204 */
[----:B------:R-:W-:Y:S02]  /*8700*/  SEL R6, R20, R25, P3 ;  /* 0x0000001914067207 */ /* 0x000fe40001800000 */
[----:B------:R-:W-:Y:S02]  /*8710*/  SEL R25, R24, R27, P4 ;  /* 0x0000001b18197207 */ /* 0x000fe40002000000 */
[----:B------:R-:W-:Y:S01]  /*8720*/  SEL R24, R27, R24, P4 ;  /* 0x000000181b187207 */ /* 0x000fe20002000000 */
[----:B------:R0:W4:Y:S01]  /*8730*/  LD.E R20, desc[UR8][R40.64] ;  /* 0x0000000828147980 */ /* 0x000122000c101900 */
[----:B------:R-:W-:-:S05]  /*8740*/  IMAD.WIDE R44, R23, 0x4, R4 ;  /* 0x00000004172c7825 */ /* 0x000fca00078e0204 */
[----:B------:R-:W4:Y:S01]  /*8750*/  LD.E R7, desc[UR8][R44.64] ;  /* 0x000000082c077980 */ /* 0x000f22000c101900 */
[----:B0-----:R-:W-:Y:S01]  /*8760*/  IMAD.WIDE R40, R24, 0x4, R4 ;  /* 0x0000000418287825 */ /* 0x001fe200078e0204 */
[----:B---3--:R-:W-:-:S04]  /*8770*/  FSETP.GEU.AND P3, PT, R31, R14, PT ;  /* 0x0000000e1f00720b */ /* 0x008fc80003f6e000 */
[----:B------:R-:W3:Y:S01]  /*8780*/  LD.E R14, desc[UR8][R40.64] ;  /* 0x00000008280e7980 */ /* 0x000ee2000c101900 */
[--C-:B------:R-:W-:Y:S01]  /*8790*/  IMAD.WIDE R38, R6, 0x4, R4.reuse ;  /* 0x0000000406267825 */ /* 0x100fe200078e0204 */
[----:B------:R-:W-:Y:S02]  /*87a0*/  SEL R34, R19, R28, P0 ;  /* 0x0000001c13227207 */ /* 0x000fe40000000000 */
[----:B--2---:R-:W-:Y:S01]  /*87b0*/  FSETP.GEU.AND P1, PT, R16, R9, PT ;  /* 0x000000091000720b */ /* 0x004fe20003f2e000 */
[--C-:B------:R-:W-:Y:S01]  /*87c0*/  IMAD.WIDE R42, R25, 0x4, R4.reuse ;  /* 0x00000004192a7825 */ /* 0x100fe200078e0204 */
[----:B------:R0:W2:Y:S04]  /*87d0*/  LD.E R27, desc[UR8][R38.64] ;  /* 0x00000008261b7980 */ /* 0x0000a8000c101900 */
[----:B------:R-:W2:Y:S01]  /*87e0*/  LD.E R9, desc[UR8][R42.64] ;  /* 0x000000082a097980 */ /* 0x000ea2000c101900 */
[----:B0-----:R-:W-:-:S05]  /*87f0*/  IMAD.WIDE R38, R34, 0x4, R4 ;  /* 0x0000000422267825 */ /* 0x001fca00078e0204 */
[----:B------:R0:W2:Y:S01]  /*8800*/  LD.E R16, desc[UR8][R38.64] ;  /* 0x0000000826107980 */ /* 0x0000a2000c101900 */
[----:B----4-:R-:W-:-:S04]  /*8810*/  FSETP.GEU.AND P2, PT, R30, R11, PT ;  /* 0x0000000b1e00720b */ /* 0x010fc80003f4e000 */
[----:B------:R-:W-:Y:S02]  /*8820*/  SEL R31, R33, R10, P2 ;  /* 0x0000000a211f7207 */ /* 0x000fe40001000000 */
[----:B------:R-:W-:-:S03]  /*8830*/  SEL R11, R10, R33, P2 ;  /* 0x000000210a0b7207 */ /* 0x000fc60001000000 */
[----:B------:R-:W-:Y:S01]  /*8840*/  IMAD.WIDE R44, R31, 0x4, R4 ;  /* 0x000000041f2c7825 */ /* 0x000fe200078e0204 */
[----:B------:R-:W-:Y:S02]  /*8850*/  SEL R30, R8, R3, P3 ;  /* 0x00000003081e7207 */ /* 0x000fe40001800000 */
[----:B------:R-:W-:Y:S02]  /*8860*/  SEL R10, R3, R8, P3 ;  /* 0x00000008030a7207 */ /* 0x000fe40001800000 */
[----:B------:R-:W4:Y:S01]  /*8870*/  LD.E R33, desc[UR8][R44.64] ;  /* 0x000000082c217980 */ /* 0x000f22000c101900 */
[----:B------:R-:W-:Y:S02]  /*8880*/  FSETP.GEU.AND P5, PT, R36, R32, PT ;  /* 0x000000202400720b */ /* 0x000fe40003fae000 */
[----:B------:R-:W-:-:S05]  /*8890*/  SEL R32, R26, R21, P1 ;  /* 0x000000151a207207 */ /* 0x000fca0000800000 */
[----:B------:R-:W-:-:S05]  /*88a0*/  IMAD.WIDE R40, R32, 0x4, R4 ;  /* 0x0000000420287825 */ /* 0x000fca00078e0204 */
[----:B------:R1:W4:Y:S01]  /*88b0*/  LD.E R8, desc[UR8][R40.64] ;  /* 0x0000000828087980 */ /* 0x000322000c101900 */
[----:B------:R-:W-:Y:S01]  /*88c0*/  FSETP.GEU.AND P6, PT, R37, R22, PT ;  /* 0x000000162500720b */ /* 0x000fe20003fce000 */
[----:B0-----:R-:W-:-:S04]  /*88d0*/  IMAD.WIDE R38, R11, 0x4, R4 ;  /* 0x000000040b267825 */ /* 0x001fc800078e0204 */
[----:B------:R-:W-:Y:S01]  /*88e0*/  IMAD.WIDE R36, R10, 0x4, R4 ;  /* 0x000000040a247825 */ /* 0x000fe200078e0204 */
[----:B------:R0:W4:Y:S01]  /*88f0*/  LD.E R3, desc[UR8][R38.64] ;  /* 0x0000000826037980 */ /* 0x000122000c101900 */
[----:B---3--:R-:W-:-:S03]  /*8900*/  FSETP.GEU.AND P4, PT, R14, R7, PT ;  /* 0x000000070e00720b */ /* 0x008fc60003f8e000 */
[----:B------:R3:W4:Y:S01]  /*8910*/  LD.E R14, desc[UR8][R36.64] ;  /* 0x00000008240e7980 */ /* 0x000722000c101900 */
[----:B------:R-:W-:Y:S01]  /*8920*/  SEL R7, R13, R12, P6 ;  /* 0x0000000c0d077207 */ /* 0x000fe20003000000 */
[----:B------:R-:W-:Y:S01]  /*8930*/  IMAD.WIDE R42, R30, 0x4, R4 ;  /* 0x000000041e2a7825 */ /* 0x000fe200078e0204 */
[----:B--2---:R-:W-:-:S03]  /*8940*/  FSETP.GEU.AND P2, PT, R27, R20, PT ;  /* 0x000000141b00720b */ /* 0x004fc60003f4e000 */
[--C-:B-1----:R-:W-:Y:S01]  /*8950*/  IMAD.WIDE R40, R7, 0x4, R4.reuse ;  /* 0x0000000407287825 */ /* 0x102fe200078e0204 */
[----:B------:R-:W-:Y:S02]  /*8960*/  SEL R20, R29, R0, P5 ;  /* 0x000000001d147207 */ /* 0x000fe40002800000 */
[----:B------:R-:W-:Y:S02]  /*8970*/  SEL R22, R28, R19, P0 ;  /* 0x000000131c167207 */ /* 0x000fe40000000000 */
[----:B------:R1:W2:Y:S01]  /*8980*/  LD.E R27, desc[UR8][R40.64] ;  /* 0x00000008281b7980 */ /* 0x0002a2000c101900 */
[--C-:B0-----:R-:W-:Y:S01]  /*8990*/  IMAD.WIDE R38, R20, 0x4, R4.reuse ;  /* 0x0000000414267825 */ /* 0x101fe200078e0204 */
[----:B------:R-:W-:Y:S02]  /*89a0*/  SEL R19, R35, R6, P2 ;  /* 0x0000000623137207 */ /* 0x000fe40001000000 */
[----:B------:R-:W-:Y:S02]  /*89b0*/  FSETP.GEU.AND P3, PT, R16, R9, PT ;  /* 0x000000091000720b */ /* 0x000fe40003f6e000 */
[----:B------:R-:W-:Y:S01]  /*89c0*/  SEL R9, R12, R13, P6 ;  /* 0x0000000d0c097207 */ /* 0x000fe20003000000 */
[----:B------:R0:W2:Y:S04]  /*89d0*/  LD.E R16, desc[UR8][R42.64] ;  /* 0x000000082a107980 */ /* 0x0000a8000c101900 */
[----:B---3--:R-:W-:-:S04]  /*89e0*/  IMAD.WIDE R36, R9, 0x4, R4 ;  /* 0x0000000409247825 */ /* 0x008fc800078e0204 */
[----:B-1----:R-:W-:-:S05]  /*89f0*/  IMAD.WIDE R40, R19, 0x4, R4 ;  /* 0x0000000413287825 */ /* 0x002fca00078e0204 */
[----:B------:R-:W3:Y:S01]  /*8a00*/  LD.E R13, desc[UR8][R40.64] ;  /* 0x00000008280d7980 */ /* 0x000ee2000c101900 */
[----:B------:R-:W-:Y:S02]  /*8a10*/  SEL R35, R6, R35, P2 ;  /* 0x0000002306237207 */ /* 0x000fe40001000000 */
[----:B----4-:R-:W-:Y:S02]  /*8a20*/  FSETP.GEU.AND P0, PT, R33, R8, PT ;  /* 0x000000082100720b */ /* 0x010fe40003f0e000 */
[----:B------:R-:W-:Y:S01]  /*8a30*/  SEL R8, R0, R29, P5 ;  /* 0x0000001d00087207 */ /* 0x000fe20002800000 */
[----:B------:R-:W4:Y:S04]  /*8a40*/  LD.E R33, desc[UR8][R38.64] ;  /* 0x0000000826217980 */ /* 0x000f28000c101900 */
[----:B------:R1:W4:Y:S01]  /*8a50*/  LD.E R0, desc[UR8][R36.64] ;  /* 0x0000000824007980 */ /* 0x000322000c101900 */
[----:B------:R-:W-:-:S05]  /*8a60*/  IMAD.WIDE R28, R8, 0x4, R4 ;  /* 0x00000004081c7825 */ /* 0x000fca00078e0204 */
[----:B------:R1:W3:Y:S01]  /*8a70*/  LD.E R12, desc[UR8][R28.64] ;  /* 0x000000081c0c7980 */ /* 0x0002e2000c101900 */
[----:B------:R-:W-:Y:S01]  /*8a80*/  IMAD.WIDE R44, R35, 0x4, R4 ;  /* 0x00000004232c7825 */ /* 0x000fe200078e0204 */
[----:B------:R-:W-:Y:S02]  /*8a90*/  FSETP.GEU.AND P5, PT, R14, R3, PT ;  /* 0x000000030e00720b */ /* 0x000fe40003fae000 */
[----:B------:R-:W-:-:S05]  /*8aa0*/  SEL R14, R23, R24, P4 ;  /* 0x00000018170e7207 */ /* 0x000fca0002000000 */
[--C-:B0-----:R-:W-:Y:S01]  /*8ab0*/  IMAD.WIDE R42, R14, 0x4, R4.reuse ;  /* 0x000000040e2a7825 */ /* 0x101fe200078e0204 */
[----:B------:R-:W-:Y:S02]  /*8ac0*/  SEL R3, R24, R23, P4 ;  /* 0x0000001718037207 */ /* 0x000fe40002000000 */
[----:B------:R0:W3:Y:S04]  /*8ad0*/  LD.E R23, desc[UR8][R44.64] ;  /* 0x000000082c177980 */ /* 0x0000e8000c101900 */
[----:B------:R-:W3:Y:S01]  /*8ae0*/  LD.E R24, desc[UR8][R42.64] ;  /* 0x000000082a187980 */ /* 0x000ee2000c101900 */
[----:B------:R-:W-:Y:S01]  /*8af0*/  SEL R6, R25, R34, P3 ;  /* 0x0000002219067207 */ /* 0x000fe20001800000 */
[----:B-1----:R-:W-:Y:S01]  /*8b00*/  IMAD.WIDE R36, R3, 0x4, R4 ;  /* 0x0000000403247825 */ /* 0x002fe200078e0204 */
[----:B------:R-:W-:-:S03]  /*8b10*/  SEL R25, R34, R25, P3 ;  /* 0x0000001922197207 */ /* 0x000fc60001800000 */
[--C-:B------:R-:W-:Y:S01]  /*8b20*/  IMAD.WIDE R38, R6, 0x4, R4.reuse ;  /* 0x0000000406267825 */ /* 0x100fe200078e0204 */
[----:B------:R-:W-:Y:S02]  /*8b30*/  SEL R29, R31, R32, P0 ;  /* 0x000000201f1d7207 */ /* 0x000fe40000000000 */
[----:B--2---:R-:W-:Y:S02]  /*8b40*/  FSETP.GEU.AND P2, PT, R27, R16, PT ;  /* 0x000000101b00720b */ /* 0x004fe40003f4e000 */
[----:B------:R1:W2:Y:S01]  /*8b50*/  LD.E R16, desc[UR8][R38.64] ;  /* 0x0000000826107980 */ /* 0x0002a2000c101900 */
[----:B------:R-:W-:Y:S02]  /*8b60*/  SEL R26, R21, R26, P1 ;  /* 0x0000001a151a7207 */ /* 0x000fe40000800000 */
[----:B------:R-:W-:Y:S01]  /*8b70*/  SEL R31, R32, R31, P0 ;  /* 0x0000001f201f7207 */ /* 0x000fe20000000000 */
[----:B------:R1:W2:Y:S01]  /*8b80*/  LD.E R27, desc[UR8][R36.64] ;  /* 0x00000008241b7980 */ /* 0x0002a2000c101900 */
[----:B0-----:R-:W-:Y:S01]  /*8b90*/  IMAD.WIDE R44, R22, 0x4, R4 ;  /* 0x00000004162c7825 */ /* 0x001fe200078e0204 */
[----:B------:R-:W-:-:S03]  /*8ba0*/  SEL R21, R10, R11, P5 ;  /* 0x0000000b0a157207 */ /* 0x000fc60002800000 */
[----:B-1----:R-:W-:Y:S01]  /*8bb0*/  IMAD.WIDE R38, R25, 0x4, R4 ;  /* 0x0000000419267825 */ /* 0x002fe200078e0204 */
[----:B------:R-:W-:-:S03]  /*8bc0*/  SEL R10, R11, R10, P5 ;  /* 0x0000000a0b0a7207 */ /* 0x000fc60002800000 */
[--C-:B------:R-:W-:Y:S01]  /*8bd0*/  IMAD.WIDE R36, R26, 0x4, R4.reuse ;  /* 0x000000041a247825 */ /* 0x100fe200078e0204 */
[----:B------:R-:W2:Y:S03]  /*8be0*/  LD.E R11, desc[UR8][R38.64] ;  /* 0x00000008260b7980 */ /* 0x000ea6000c101900 */
[----:B------:R-:W-:-:S04]  /*8bf0*/  IMAD.WIDE R42, R29, 0x4, R4 ;  /* 0x000000041d2a7825 */ /* 0x000fc800078e0204 */
[----:B------:R-:W-:Y:S01]  /*8c00*/  IMAD.WIDE R40, R10, 0x4, R4 ;  /* 0x000000040a287825 */ /* 0x000fe200078e0204 */
[----:B----4-:R-:W-:-:S03]  /*8c10*/  FSETP.GEU.AND P0, PT, R33, R0, PT ;  /* 0x000000002100720b */ /* 0x010fc60003f0e000 */
[----:B------:R-:W-:Y:S01]  /*8c20*/  IMAD.WIDE R32, R31, 0x4, R4 ;  /* 0x000000041f207825 */ /* 0x000fe200078e0204 */
[----:B------:R-:W4:Y:S01]  /*8c30*/  LD.E R0, desc[UR8][R44.64] ;  /* 0x000000082c007980 */ /* 0x000f22000c101900 */
[----:B---3--:R-:W-:-:S03]  /*8c40*/  FSETP.GEU.AND P1, PT, R13, R12, PT ;  /* 0x0000000c0d00720b */ /* 0x008fc60003f2e000 */
[----:B------:R-:W3:Y:S04]  /*8c50*/  LD.E R12, desc[UR8][R36.64] ;  /* 0x00000008240c7980 */ /* 0x000ee8000c101900 */
[----:B------:R0:W3:Y:S01]  /*8c60*/  LD.E R13, desc[UR8][R32.64] ;  /* 0x00000008200d7980 */ /* 0x0000e2000c101900 */
[----:B------:R-:W-:-:S03]  /*8c70*/  FSETP.GEU.AND P4, PT, R24, R23, PT ;  /* 0x000000171800720b */ /* 0x000fc60003f8e000 */
[----:B------:R-:W3:Y:S04]  /*8c80*/  LD.E R23, desc[UR8][R42.64] ;  /* 0x000000082a177980 */ /* 0x000ee8000c101900 */
[----:B------:R1:W3:Y:S01]  /*8c90*/  LD.E R24, desc[UR8][R40.64] ;  /* 0x0000000828187980 */ /* 0x0002e2000c101900 */
[----:B0-----:R-:W-:Y:S02]  /*8ca0*/  SEL R33, R20, R9, P0 ;  /* 0x0000000914217207 */ /* 0x001fe40000000000 */
[----:B------:R-:W-:Y:S02]  /*8cb0*/  SEL R20, R9, R20, P0 ;  /* 0x0000001409147207 */ /* 0x000fe40000000000 */
[----:B--2---:R-:W-:Y:S02]  /*8cc0*/  FSETP.GEU.AND P3, PT, R16, R27, PT ;  /* 0x0000001b1000720b */ /* 0x004fe40003f6e000 */
[----:B------:R-:W-:-:S02]  /*8cd0*/  SEL R16, R30, R7, P2 ;  /* 0x000000071e107207 */ /* 0x000fc40001000000 */
[----:B------:R-:W-:Y:S02]  /*8ce0*/  SEL R7, R7, R30, P2 ;  /* 0x0000001e07077207 */ /* 0x000fe40001000000 */
[----:B------:R-:W-:Y:S02]  /*8cf0*/  SEL R9, R19, R8, P1 ;  /* 0x0000000813097207 */ /* 0x000fe40000800000 */
[----:B------:R-:W-:Y:S01]  /*8d00*/  SEL R8, R8, R19, P1 ;  /* 0x0000001308087207 */ /* 0x000fe20000800000 */
[----:B-1----:R-:W-:Y:S01]  /*8d10*/  IMAD.WIDE R40, R7, 0x4, R4 ;  /* 0x0000000407287825 */ /* 0x002fe200078e0204 */
[----:B------:R-:W-:-:S03]  /*8d20*/  SEL R19, R14, R35, P4 ;  /* 0x000000230e137207 */ /* 0x000fc60002000000 */
[--C-:B------:R-:W-:Y:S01]  /*8d30*/  IMAD.WIDE R38, R21, 0x4, R4.reuse ;  /* 0x0000000415267825 */ /* 0x100fe200078e0204 */
[----:B------:R-:W2:Y:S03]  /*8d40*/  LD.E R30, desc[UR8][R40.64] ;  /* 0x00000008281e7980 */ /* 0x000ea6000c101900 */
[--C-:B------:R-:W-:Y:S01]  /*8d50*/  IMAD.WIDE R36, R16, 0x4, R4.reuse ;  /* 0x0000000410247825 */ /* 0x100fe200078e0204 */
[----:B------:R-:W2:Y:S03]  /*8d60*/  LD.E R27, desc[UR8][R38.64] ;  /* 0x00000008261b7980 */ /* 0x000ea6000c101900 */
[----:B------:R-:W-:Y:S01]  /*8d70*/  IMAD.WIDE R42, R19, 0x4, R4 ;  /* 0x00000004132a7825 */ /* 0x000fe200078e0204 */
[----:B------:R0:W2:Y:S01]  /*8d80*/  LD.E R28, desc[UR8][R36.64] ;  /* 0x00000008241c7980 */ /* 0x0000a2000c101900 */
[----:B------:R-:W-:-:S03]  /*8d90*/  SEL R14, R35, R14, P4 ;  /* 0x0000000e230e7207 */ /* 0x000fc60002000000 */
[----:B------:R-:W2:Y:S01]  /*8da0*/  LD.E R32, desc[UR8][R42.64] ;  /* 0x000000082a207980 */ /* 0x000ea2000c101900 */
[----:B0-----:R-:W-:Y:S01]  /*8db0*/  IMAD.WIDE R36, R33, 0x4, R4 ;  /* 0x0000000421247825 */ /* 0x001fe200078e0204 */
[----:B----4-:R-:W-:-:S05]  /*8dc0*/  FSETP.GEU.AND P0, PT, R0, R11, PT ;  /* 0x0000000b0000720b */ /* 0x010fca0003f0e000 */
[----:B------:R-:W4:Y:S01]  /*8dd0*/  LD.E R37, desc[UR8][R36.64] ;  /* 0x0000000824257980 */ /* 0x000f22000c101900 */
[----:B------:R-:W-:-:S05]  /*8de0*/  SEL R0, R3, R6, P3 ;  /* 0x0000000603007207 */ /* 0x000fca0001800000 */
[----:B------:R-:W-:Y:S01]  /*8df0*/  IMAD.WIDE R40, R0, 0x4, R4 ;  /* 0x0000000400287825 */ /* 0x000fe200078e0204 */
[----:B---3--:R-:W-:-:S03]  /*8e00*/  FSETP.GEU.AND P1, PT, R13, R12, PT ;  /* 0x0000000c0d00720b */ /* 0x008fc60003f2e000 */
[----:B------:R-:W-:-:S06]  /*8e10*/  IMAD.WIDE R12, R8, 0x4, R4 ;  /* 0x00000004080c7825 */ /* 0x000fcc00078e0204 */
[----:B------:R-:W4:Y:S01]  /*8e20*/  LD.E R12, desc[UR8][R12.64] ;  /* 0x000000080c0c7980 */ /* 0x000f22000c101900 */
[----:B------:R-:W-:-:S04]  /*8e30*/  IMAD.WIDE R44, R9, 0x4, R4 ;  /* 0x00000004092c7825 */ /* 0x000fc800078e0204 */
[--C-:B------:R-:W-:Y:S01]  /*8e40*/  IMAD.WIDE R38, R14, 0x4, R4.reuse ;  /* 0x000000040e267825 */ /* 0x100fe200078e0204 */
[----:B------:R0:W3:Y:S04]  /*8e50*/  LD.E R13, desc[UR8][R40.64] ;  /* 0x00000008280d7980 */ /* 0x0000e8000c101900 */
[----:B------:R1:W3:Y:S01]  /*8e60*/  LD.E R11, desc[UR8][R38.64] ;  /* 0x00000008260b7980 */ /* 0x0002e2000c101900 */
[----:B------:R-:W-:-:S06]  /*8e70*/  IMAD.WIDE R34, R20, 0x4, R4 ;  /* 0x0000000414227825 */ /* 0x000fcc00078e0204 */
[----:B------:R-:W3:Y:S01]  /*8e80*/  LD.E R35, desc[UR8][R34.64] ;  /* 0x0000000822237980 */ /* 0x000ee2000c101900 */
[----:B------:R-:W-:-:S03]  /*8e90*/  FSETP.GEU.AND P4, PT, R24, R23, PT ;  /* 0x000000171800720b */ /* 0x000fc60003f8e000 */
[----:B------:R3:W3:Y:S01]  /*8ea0*/  LD.E R24, desc[UR8][R44.64] ;  /* 0x000000082c187980 */ /* 0x0006e2000c101900 */
[----:B------:R-:W-:Y:S02]  /*8eb0*/  SEL R3, R6, R3, P3 ;  /* 0x0000000306037207 */ /* 0x000fe40001800000 */
[----:B------:R-:W-:Y:S02]  /*8ec0*/  SEL R6, R25, R22, P0 ;  /* 0x0000001619067207 */ /* 0x000fe40000000000 */
[----:B--2---:R-:W-:Y:S02]  /*8ed0*/  FSETP.GEU.AND P2, PT, R28, R27, PT ;  /* 0x0000001b1c00720b */ /* 0x004fe40003f4e000 */
[----:B------:R-:W-:Y:S02]  /*8ee0*/  SEL R28, R10, R29, P4 ;  /* 0x0000001d0a1c7207 */ /* 0x000fe40002000000 */
[----:B------:R-:W-:-:S03]  /*8ef0*/  SEL R29, R29, R10, P4 ;  /* 0x0000000a1d1d7207 */ /* 0x000fc60002000000 */
[----:B0-----:R-:W-:-:S05]  /*8f00*/  IMAD.WIDE R40, R28, 0x4, R4 ;  /* 0x000000041c287825 */ /* 0x001fca00078e0204 */
[----:B------:R-:W2:Y:S01]  /*8f10*/  LD.E R10, desc[UR8][R40.64] ;  /* 0x00000008280a7980 */ /* 0x000ea2000c101900 */
[----:B------:R-:W-:-:S04]  /*8f20*/  IMAD.WIDE R42, R29, 0x4, R4 ;  /* 0x000000041d2a7825 */ /* 0x000fc800078e0204 */
[----:B-1----:R-:W-:Y:S01]  /*8f30*/  IMAD.WIDE R38, R6, 0x4, R4 ;  /* 0x0000000406267825 */ /* 0x002fe200078e0204 */
[----:B----4-:R-:W-:Y:S02]  /*8f40*/  FSETP.GEU.AND P3, PT, R12, R37, PT ;  /* 0x000000250c00720b */ /* 0x010fe40003f6e000 */
[----:B---3--:R-:W-:Y:S02]  /*8f50*/  FSETP.GEU.AND P4, PT, R13, R32, PT ;  /* 0x000000200d00720b */ /* 0x008fe40003f8e000 */
[----:B------:R-:W-:-:S05]  /*8f60*/  SEL R13, R21, R16, P2 ;  /* 0x00000010150d7207 */ /* 0x000fca0001000000 */
[----:B------:R-:W-:Y:S01]  /*8f70*/  IMAD.WIDE R36, R13, 0x4, R4 ;  /* 0x000000040d247825 */ /* 0x000fe200078e0204 */
[----:B------:R-:W-:-:S05]  /*8f80*/  SEL R12, R31, R26, P1 ;  /* 0x0000001a1f0c7207 */ /* 0x000fca0000800000 */
[--C-:B------:R-:W-:Y:S01]  /*8f90*/  IMAD.WIDE R44, R12, 0x4, R4.reuse ;  /* 0x000000040c2c7825 */ /* 0x100fe200078e0204 */
[----:B------:R-:W-:Y:S02]  /*8fa0*/  FSETP.GEU.AND P6, PT, R35, R30, PT ;  /* 0x0000001e2300720b */ /* 0x000fe40003fce000 */
[----:B------:R-:W3:Y:S01]  /*8fb0*/  LD.E R30, desc[UR8][R38.64] ;  /* 0x00000008261e7980 */ /* 0x000ee2000c101900 */
[----:B------:R-:W-:-:S03]  /*8fc0*/  IMAD.WIDE R34, R3, 0x4, R4 ;  /* 0x0000000403227825 */ /* 0x000fc600078e0204 */
[----:B------:R-:W4:Y:S04]  /*8fd0*/  LD.E R23, desc[UR8][R44.64] ;  /* 0x000000082c177980 */ /* 0x000f28000c101900 */
[----:B------:R0:W3:Y:S01]  /*8fe0*/  LD.E R27, desc[UR8][R34.64] ;  /* 0x00000008221b7980 */ /* 0x0000e2000c101900 */
[----:B------:R-:W-:-:S03]  /*8ff0*/  FSETP.GEU.AND P5, PT, R11, R24, PT ;  /* 0x000000180b00720b */ /* 0x000fc60003fae000 */
[----:B------:R-:W2:Y:S04]  /*9000*/  LD.E R11, desc[UR8][R36.64] ;  /* 0x00000008240b7980 */ /* 0x000ea8000c101900 */
[----:B------:R1:W4:Y:S01]  /*9010*/  LD.E R24, desc[UR8][R42.64] ;  /* 0x000000082a187980 */ /* 0x000322000c101900 */
[----:B------:R-:W-:Y:S02]  /*9020*/  SEL R16, R16, R21, P2 ;  /* 0x0000001510107207 */ /* 0x000fe40001000000 */
[----:B0-----:R-:W-:Y:S02]  /*9030*/  SEL R35, R7, R20, P6 ;  /* 0x0000001407237207 */ /* 0x001fe40003000000 */
[----:B------:R-:W-:Y:S01]  /*9040*/  SEL R7, R20, R7, P6 ;  /* 0x0000000714077207 */ /* 0x000fe20003000000 */
[----:B------:R-:W-:Y:S01]  /*9050*/  IMAD.WIDE R38, R16, 0x4, R4 ;  /* 0x0000000410267825 */ /* 0x000fe200078e0204 */
[----:B------:R-:W-:-:S02]  /*9060*/  SEL R32, R33, R8, P3 ;  /* 0x0000000821207207 */ /* 0x000fc40001800000 */
[----:B------:R-:W-:Y:S01]  /*9070*/  SEL R33, R8, R33, P3 ;  /* 0x0000002108217207 */ /* 0x000fe20001800000 */
[--C-:B-1----:R-:W-:Y:S01]  /*9080*/  IMAD.WIDE R42, R35, 0x4, R4.reuse ;  /* 0x00000004232a7825 */ /* 0x102fe200078e0204 */
[----:B------:R-:W-:Y:S01]  /*9090*/  SEL R8, R9, R14, P5 ;  /* 0x0000000e09087207 */ /* 0x000fe20002800000 */
[----:B------:R-:W4:Y:S01]  /*90a0*/  LD.E R20, desc[UR8][R38.64] ;  /* 0x0000000826147980 */ /* 0x000f22000c101900 */
[----:B------:R-:W-:Y:S01]  /*90b0*/  SEL R9, R14, R9, P5 ;  /* 0x000000090e097207 */ /* 0x000fe20002800000 */
[--C-:B------:R-:W-:Y:S01]  /*90c0*/  IMAD.WIDE R36, R7, 0x4, R4.reuse ;  /* 0x0000000407247825 */ /* 0x100fe200078e0204 */
[----:B------:R-:W-:Y:S01]  /*90d0*/  SEL R25, R22, R25, P0 ;  /* 0x0000001916197207 */ /* 0x000fe20000000000 */
[----:B------:R-:W4:Y:S02]  /*90e0*/  LD.E R21, desc[UR8][R42.64] ;  /* 0x000000082a157980 */ /* 0x000f24000c101900 */
[--C-:B------:R-:W-:Y:S02]  /*90f0*/  IMAD.WIDE R40, R32, 0x4, R4.reuse ;  /* 0x0000000420287825 */ /* 0x100fe400078e0204 */
[----:B------:R0:W4:Y:S02]  /*9100*/  LD.E R22, desc[UR8][R36.64] ;  /* 0x0000000824167980 */ /* 0x000124000c101900 */
[----:B------:R-:W-:-:S04]  /*9110*/  IMAD.WIDE R44, R33, 0x4, R4 ;  /* 0x00000004212c7825 */ /* 0x000fc800078e0204 */
[----:B0-----:R-:W-:-:S04]  /*9120*/  IMAD.WIDE R36, R9, 0x4, R4 ;  /* 0x0000000409247825 */ /* 0x001fc800078e0204 */
[----:B------:R-:W-:Y:S01]  /*9130*/  IMAD.WIDE R42, R8, 0x4, R4 ;  /* 0x00000004082a7825 */ /* 0x000fe200078e0204 */
[----:B------:R-:W4:Y:S01]  /*9140*/  LD.E R14, desc[UR8][R36.64] ;  /* 0x00000008240e7980 */ /* 0x000f22000c101900 */
[----:B---3--:R-:W-:-:S03]  /*9150*/  FSETP.GEU.AND P0, PT, R30, R27, PT ;  /* 0x0000001b1e00720b */ /* 0x008fc60003f0e000 */
[----:B------:R-:W3:Y:S01]  /*9160*/  LD.E R27, desc[UR8][R42.64] ;  /* 0x000000082a1b7980 */ /* 0x000ee2000c101900 */
[----:B--2---:R-:W-:Y:S02]  /*9170*/  FSETP.GEU.AND P2, PT, R11, R10, PT ;  /* 0x0000000a0b00720b */ /* 0x004fe40003f4e000 */
[----:B------:R-:W-:-:S05]  /*9180*/  SEL R10, R19, R0, P4 ;  /* 0x00000000130a7207 */ /* 0x000fca0002000000 */
[----:B------:R-:W-:Y:S01]  /*9190*/  IMAD.WIDE R38, R10, 0x4, R4 ;  /* 0x000000040a267825 */ /* 0x000fe200078e0204 */
[----:B----4-:R-:W-:Y:S02]  /*91a0*/  FSETP.GEU.AND P6, PT, R24, R23, PT ;  /* 0x000000171800720b */ /* 0x010fe40003fce000 */
[----:B------:R-:W2:Y:S04]  /*91b0*/  LD.E R23, desc[UR8][R40.64] ;  /* 0x0000000828177980 */ /* 0x000ea8000c101900 */
[----:B------:R0:W4:Y:S04]  /*91c0*/  LD.E R11, desc[UR8][R38.64] ;  /* 0x00000008260b7980 */ /* 0x000128000c101900 */
[----:B------:R1:W3:Y:S01]  /*91d0*/  LD.E R24, desc[UR8][R44.64] ;  /* 0x000000082c187980 */ /* 0x0002e2000c101900 */
[----:B------:R-:W-:-:S02]  /*91e0*/  SEL R19, R0, R19, P4 ;  /* 0x0000001300137207 */ /* 0x000fc40002000000 */
[----:B------:R-:W-:Y:S02]  /*91f0*/  SEL R0, R6, R3, P0 ;  /* 0x0000000306007207 */ /* 0x000fe40000000000 */
[----:B------:R-:W-:Y:S02]  /*9200*/  SEL R6, R3, R6, P0 ;  /* 0x0000000603067207 */ /* 0x000fe40000000000 */
[----:B------:R-:W-:Y:S02]  /*9210*/  SEL R31, R26, R31, P1 ;  /* 0x0000001f1a1f7207 */ /* 0x000fe40000800000 */
[----:B------:R-:W-:Y:S01]  /*9220*/  FSETP.GEU.AND P1, PT, R21, R20, PT ;  /* 0x000000141500720b */ /* 0x000fe20003f2e000 */
[--C-:B------:R-:W-:Y:S01]  /*9230*/  IMAD.WIDE R20, R19, 0x4, R4.reuse ;  /* 0x0000000413147825 */ /* 0x100fe200078e0204 */
[----:B------:R-:W-:Y:S02]  /*9240*/  SEL R3, R29, R12, P6 ;  /* 0x0000000c1d037207 */ /* 0x000fe40003000000 */
[----:B------:R-:W-:Y:S01]  /*9250*/  SEL R12, R12, R29, P6 ;  /* 0x0000001d0c0c7207 */ /* 0x000fe20003000000 */
[----:B0-----:R-:W-:-:S02]  /*9260*/  IMAD.WIDE R38, R6, 0x4, R4 ;  /* 0x0000000406267825 */ /* 0x001fc400078e0204 */
[----:B------:R-:W3:Y:S02]  /*9270*/  LD.E R20, desc[UR8][R20.64] ;  /* 0x0000000814147980 */ /* 0x000ee4000c101900 */
[----:B------:R-:W-:-:S04]  /*9280*/  IMAD.WIDE R36, R25, 0x4, R4 ;  /* 0x0000000419247825 */ /* 0x000fc800078e0204 */
[--C-:B-1----:R-:W-:Y:S01]  /*9290*/  IMAD.WIDE R44, R0, 0x4, R4.reuse ;  /* 0x00000004002c7825 */ /* 0x102fe200078e0204 */
[----:B------:R0:W3:Y:S03]  /*92a0*/  LD.E R21, desc[UR8][R38.64] ;  /* 0x0000000826157980 */ /* 0x0000e6000c101900 */
[----:B------:R-:W-:-:S04]  /*92b0*/  IMAD.WIDE R42, R31, 0x4, R4 ;  /* 0x000000041f2a7825 */ /* 0x000fc800078e0204 */
[----:B------:R-:W-:-:S04]  /*92c0*/  IMAD.WIDE R40, R12, 0x4, R4 ;  /* 0x000000040c287825 */ /* 0x000fc800078e0204 */
[----:B0-----:R-:W-:-:S05]  /*92d0*/  IMAD.WIDE R38, R3, 0x4, R4 ;  /* 0x0000000403267825 */ /* 0x001fca00078e0204 */
[----:B------:R-:W3:Y:S01]  /*92e0*/  LD.E R26, desc[UR8][R38.64] ;  /* 0x00000008261a7980 */ /* 0x000ee2000c101900 */
[----:B--2---:R-:W-:-:S03]  /*92f0*/  FSETP.GEU.AND P3, PT, R23, R22, PT ;  /* 0x000000161700720b */ /* 0x004fc60003f6e000 */
[----:B------:R0:W2:Y:S01]  /*9300*/  LD.E R22, desc[UR8][R36.64] ;  /* 0x0000000824167980 */ /* 0x0000a2000c101900 */
[----:B----4-:R-:W-:-:S03]  /*9310*/  FSETP.GEU.AND P0, PT, R11, R14, PT ;  /* 0x0000000e0b00720b */ /* 0x010fc60003f0e000 */
[----:B------:R-:W2:Y:S01]  /*9320*/  LD.E R23, desc[UR8][R44.64] ;  /* 0x000000082c177980 */ /* 0x000ea2000c101900 */
[----:B------:R-:W-:Y:S02]  /*9330*/  SEL R14, R28, R13, P2 ;  /* 0x0000000d1c0e7207 */ /* 0x000fe40001000000 */
[----:B---3--:R-:W-:Y:S02]  /*9340*/  FSETP.GEU.AND P4, PT, R27, R24, PT ;  /* 0x000000181b00720b */ /* 0x008fe40003f8e000 */
[----:B------:R-:W3:Y:S01]  /*9350*/  LD.E R24, desc[UR8][R42.64] ;  /* 0x000000082a187980 */ /* 0x000ee2000c101900 */
[----:B0-----:R-:W-:-:S03]  /*9360*/  IMAD.WIDE R36, R14, 0x4, R4 ;  /* 0x000000040e247825 */ /* 0x001fc600078e0204 */
[----:B------:R-:W3:Y:S04]  /*9370*/  LD.E R27, desc[UR8][R40.64] ;  /* 0x00000008281b7980 */ /* 0x000ee8000c101900 */
[----:B------:R0:W4:Y:S01]  /*9380*/  LD.E R29, desc[UR8][R36.64] ;  /* 0x00000008241d7980 */ /* 0x000122000c101900 */
[----:B------:R-:W-:Y:S02]  /*9390*/  SEL R11, R35, R16, P1 ;  /* 0x00000010230b7207 */ /* 0x000fe40000800000 */
[----:B------:R-:W-:Y:S02]  /*93a0*/  SEL R16, R16, R35, P1 ;  /* 0x0000002310107207 */ /* 0x000fe40000800000 */
[----:B------:R-:W-:Y:S02]  /*93b0*/  SEL R35, R32, R7, P3 ;  /* 0x0000000720237207 */ /* 0x000fe40001800000 */
[----:B------:R-:W-:-:S02]  /*93c0*/  SEL R32, R7, R32, P3 ;  /* 0x0000002007207207 */ /* 0x000fc40001800000 */
[----:B------:R-:W-:Y:S01]  /*93d0*/  SEL R13, R13, R28, P2 ;  /* 0x0000001c0d0d7207 */ /* 0x000fe20001000000 */
[--C-:B0-----:R-:W-:Y:S01]  /*93e0*/  IMAD.WIDE R36, R11, 0x4, R4.reuse ;  /* 0x000000040b247825 */ /* 0x101fe200078e0204 */
[----:B------:R-:W-:Y:S02]  /*93f0*/  SEL R7, R8, R33, P4 ;  /* 0x0000002108077207 */ /* 0x000fe40002000000 */
[----:B------:R-:W-:Y:S01]  /*9400*/  SEL R8, R33, R8, P4 ;  /* 0x0000000821087207 */ /* 0x000fe20002000000 */
[--C-:B------:R-:W-:Y:S01]  /*9410*/  IMAD.WIDE R38, R32, 0x4, R4.reuse ;  /* 0x0000000420267825 */ /* 0x100fe200078e0204 */
[----:B------:R-:W-:Y:S01]  /*9420*/  FSETP.GEU.AND P3, PT, R21, R20, PT ;  /* 0x000000141500720b */ /* 0x000fe20003f6e000 */
[----:B------:R-:W4:Y:S02]  /*9430*/  LD.E R37, desc[UR8][R36.64] ;  /* 0x0000000824257980 */ /* 0x000f24000c101900 */
[--C-:B------:R-:W-:Y:S02]  /*9440*/  IMAD.WIDE R40, R13, 0x4, R4.reuse ;  /* 0x000000040d287825 */ /* 0x100fe400078e0204 */
[----:B------:R-:W4:Y:S02]  /*9450*/  LD.E R28, desc[UR8][R38.64] ;  /* 0x00000008261c7980 */ /* 0x000f24000c101900 */
[----:B------:R-:W-:-:S02]  /*9460*/  IMAD.WIDE R20, R16, 0x4, R4 ;  /* 0x0000000410147825 */ /* 0x000fc400078e0204 */
[----:B------:R0:W4:Y:S02]  /*9470*/  LD.E R33, desc[UR8][R40.64] ;  /* 0x0000000828217980 */ /* 0x000124000c101900 */
[--C-:B------:R-:W-:Y:S02]  /*9480*/  IMAD.WIDE R44, R35, 0x4, R4.reuse ;  /* 0x00000004232c7825 */ /* 0x100fe400078e0204 */
[----:B------:R1:W4:Y:S02]  /*9490*/  LD.E R20, desc[UR8][R20.64] ;  /* 0x0000000814147980 */ /* 0x000324000c101900 */
[--C-:B------:R-:W-:Y:S02]  /*94a0*/  IMAD.WIDE R42, R8, 0x4, R4.reuse ;  /* 0x00000004082a7825 */ /* 0x100fe400078e0204 */
[----:B------:R1:W4:Y:S02]  /*94b0*/  LD.E R30, desc[UR8][R44.64] ;  /* 0x000000082c1e7980 */ /* 0x000324000c101900 */
[----:B0-----:R-:W-:Y:S01]  /*94c0*/  IMAD.WIDE R40, R7, 0x4, R4 ;  /* 0x0000000407287825 */ /* 0x001fe200078e0204 */
[----:B--2---:R-:W-:-:S02]  /*94d0*/  FSETP.GEU.AND P4, PT, R22, R23, PT ;  /* 0x000000171600720b */ /* 0x004fc40003f8e000 */
[----:B------:R-:W-:Y:S02]  /*94e0*/  SEL R22, R9, R10, P0 ;  /* 0x0000000a09167207 */ /* 0x000fe40000000000 */
[----:B------:R-:W2:Y:S03]  /*94f0*/  LD.E R23, desc[UR8][R40.64] ;  /* 0x0000000828177980 */ /* 0x000ea6000c101900 */
[----:B------:R-:W-:Y:S01]  /*9500*/  IMAD.WIDE R38, R22, 0x4, R4 ;  /* 0x0000000416267825 */ /* 0x000fe200078e0204 */
[----:B---3--:R-:W-:Y:S02]  /*9510*/  FSETP.GEU.AND P2, PT, R27, R24, PT ;  /* 0x000000181b00720b */ /* 0x008fe40003f4e000 */
[----:B------:R0:W3:Y:S01]  /*9520*/  LD.E R27, desc[UR8][R42.64] ;  /* 0x000000082a1b7980 */ /* 0x0000e2000c101900 */
[----:B----4-:R-:W-:-:S03]  /*9530*/  FSETP.GEU.AND P1, PT, R29, R26, PT ;  /* 0x0000001a1d00720b */ /* 0x010fc60003f2e000 */
[----:B------:R4:W2:Y:S01]  /*9540*/  LD.E R26, desc[UR8][R38.64] ;  /* 0x00000008261a7980 */ /* 0x0008a2000c101900 */
[----:B------:R-:W-:Y:S02]  /*9550*/  SEL R9, R10, R9, P0 ;  /* 0x000000090a097207 */ /* 0x000fe40000000000 */
[----:B------:R-:W-:Y:S02]  /*9560*/  SEL R24, R19, R6, P3 ;  /* 0x0000000613187207 */ /* 0x000fe40001800000 */
[----:B-1----:R-:W-:Y:S02]  /*9570*/  SEL R21, R6, R19, P3 ;  /* 0x0000001306157207 */ /* 0x002fe40001800000 */
[----:B------:R-:W-:Y:S01]  /*9580*/  SEL R10, R0, R25, P4 ;  /* 0x00000019000a7207 */ /* 0x000fe20002000000 */
[--C-:B------:R-:W-:Y:S01]  /*9590*/  IMAD.WIDE R44, R24, 0x4, R4.reuse ;  /* 0x00000004182c7825 */ /* 0x100fe200078e0204 */
[----:B------:R-:W-:Y:S02]  /*95a0*/  SEL R19, R12, R31, P2 ;  /* 0x0000001f0c137207 */ /* 0x000fe40001000000 */
[----:B------:R-:W-:Y:S01]  /*95b0*/  SEL R6, R3, R14, P1 ;  /* 0x0000000e03067207 */ /* 0x000fe20000800000 */
[----:B0-----:R-:W-:Y:S01]  /*95c0*/  IMAD.WIDE R42, R21, 0x4, R4 ;  /* 0x00000004152a7825 */ /* 0x001fe200078e0204 */
[----:B------:R-:W-:-:S03]  /*95d0*/  FSETP.GEU.AND P3, PT, R28, R37, PT ;  /* 0x000000251c00720b */ /* 0x000fc60003f6e000 */
[----:B------:R-:W-:-:S04]  /*95e0*/  IMAD.WIDE R28, R9, 0x4, R4 ;  /* 0x00000004091c7825 */ /* 0x000fc800078e0204 */
[----:B------:R-:W-:Y:S01]  /*95f0*/  IMAD.WIDE R40, R10, 0x4, R4 ;  /* 0x000000040a287825 */ /* 0x000fe200078e0204 */
[----:B------:R-:W-:-:S03]  /*9600*/  FSETP.GEU.AND P0, PT, R20, R33, PT ;  /* 0x000000211400720b */ /* 0x000fc60003f0e000 */
[--C-:B----4-:R-:W-:Y:S01]  /*9610*/  IMAD.WIDE R38, R19, 0x4, R4.reuse ;  /* 0x0000000413267825 */ /* 0x110fe200078e0204 */
[----:B------:R-:W4:Y:S03]  /*9620*/  LD.E R33, desc[UR8][R44.64] ;  /* 0x000000082c217980 */ /* 0x000f26000c101900 */
[----:B------:R-:W-:Y:S01]  /*9630*/  IMAD.WIDE R36, R6, 0x4, R4 ;  /* 0x0000000406247825 */ /* 0x000fe200078e0204 */
[----:B---3--:R-:W-:Y:S02]  /*9640*/  FSETP.GEU.AND P5, PT, R27, R30, PT ;  /* 0x0000001e1b00720b */ /* 0x008fe40003fae000 */
[----:B------:R0:W4:Y:S01]  /*9650*/  LD.E R30, desc[UR8][R28.64] ;  /* 0x000000081c1e7980 */ /* 0x000122000c101900 */
[----:B--2---:R-:W-:-:S03]  /*9660*/  FSETP.GEU.AND P6, PT, R26, R23, PT ;  /* 0x000000171a00720b */ /* 0x004fc60003fce000 */
[----:B------:R1:W2:Y:S04]  /*9670*/  LD.E R27, desc[UR8][R42.64] ;  /* 0x000000082a1b7980 */ /* 0x0002a8000c101900 */
[----:B------:R-:W3:Y:S04]  /*9680*/  LD.E R23, desc[UR8][R38.64] ;  /* 0x0000000826177980 */ /* 0x000ee8000c101900 */
[----:B------:R1:W2:Y:S04]  /*9690*/  LD.E R28, desc[UR8][R40.64] ;  /* 0x00000008281c7980 */ /* 0x0002a8000c101900 */
[----:B------:R1:W3:Y:S01]  /*96a0*/  LD.E R26, desc[UR8][R36.64] ;  /* 0x00000008241a7980 */ /* 0x0002e2000c101900 */
[----:B0-----:R-:W-:-:S02]  /*96b0*/  SEL R29, R16, R13, P0 ;  /* 0x0000000d101d7207 */ /* 0x001fc40000000000 */
[----:B------:R-:W-:Y:S02]  /*96c0*/  SEL R3, R14, R3, P1 ;  /* 0x000000030e037207 */ /* 0x000fe40000800000 */
[----:B------:R-:W-:Y:S02]  /*96d0*/  SEL R16, R13, R16, P0 ;  /* 0x000000100d107207 */ /* 0x000fe40000000000 */
[----:B------:R-:W-:Y:S01]  /*96e0*/  SEL R20, R32, R11, P3 ;  /* 0x0000000b20147207 */ /* 0x000fe20001800000 */
[----:B------:R-:W-:Y:S01]  /*96f0*/  IMAD.WIDE R44, R3, 0x4, R4 ;  /* 0x00000004032c7825 */ /* 0x000fe200078e0204 */
[----:B------:R-:W-:-:S03]  /*9700*/  SEL R32, R11, R32, P3 ;  /* 0x000000200b207207 */ /* 0x000fc60001800000 */
[--C-:B-1----:R-:W-:Y:S01]  /*9710*/  IMAD.WIDE R42, R16, 0x4, R4.reuse ;  /* 0x00000004102a7825 */ /* 0x102fe200078e0204 */
[----:B------:R-:W3:Y:S03]  /*9720*/  LD.E R13, desc[UR8][R44.64] ;  /* 0x000000082c0d7980 */ /* 0x000ee6000c101900 */
[--C-:B------:R-:W-:Y:S01]  /*9730*/  IMAD.WIDE R40, R29, 0x4, R4.reuse ;  /* 0x000000041d287825 */ /* 0x100fe200078e0204 */
[----:B------:R-:W3:Y:S03]  /*9740*/  LD.E R34, desc[UR8][R42.64] ;  /* 0x000000082a227980 */ /* 0x000ee6000c101900 */
[----:B------:R-:W-:Y:S01]  /*9750*/  IMAD.WIDE R38, R32, 0x4, R4 ;  /* 0x0000000420267825 */ /* 0x000fe200078e0204 */
[----:B------:R-:W-:-:S03]  /*9760*/  SEL R11, R35, R8, P5 ;  /* 0x00000008230b7207 */ /* 0x000fc60002800000 */
[--C-:B------:R-:W-:Y:S01]  /*9770*/  IMAD.WIDE R36, R20, 0x4, R4.reuse ;  /* 0x0000000414247825 */ /* 0x100fe200078e0204 */
[----:B----4-:R-:W-:Y:S02]  /*9780*/  FSETP.GEU.AND P3, PT, R33, R30, PT ;  /* 0x0000001e2100720b */ /* 0x010fe40003f6e000 */
[----:B------:R0:W4:Y:S04]  /*9790*/  LD.E R30, desc[UR8][R40.64] ;  /* 0x00000008281e7980 */ /* 0x000128000c101900 */
[----:B------:R-:W4:Y:S01]  /*97a0*/  LD.E R33, desc[UR8][R38.64] ;  /* 0x0000000826217980 */ /* 0x000f22000c101900 */
[----:B--2---:R-:W-:Y:S02]  /*97b0*/  FSETP.GEU.AND P0, PT, R28, R27, PT ;  /* 0x0000001b1c00720b */ /* 0x004fe40003f0e000 */
[----:B---3--:R-:W-:Y:S01]  /*97c0*/  FSETP.GEU.AND P1, PT, R26, R23, PT ;  /* 0x000000171a00720b */ /* 0x008fe20003f2e000 */
[----:B------:R-:W-:Y:S01]  /*97d0*/  IMAD.WIDE R26, R11, 0x4, R4 ;  /* 0x000000040b1a7825 */ /* 0x000fe200078e0204 */
[----:B------:R-:W2:Y:S04]  /*97e0*/  LD.E R23, desc[UR8][R36.64] ;  /* 0x0000000824177980 */ /* 0x000ea8000c101900 */
[----:B------:R-:W2:Y:S01]  /*97f0*/  LD.E R28, desc[UR8][R26.64] ;  /* 0x000000081a1c7980 */ /* 0x000ea2000c101900 */
[----:B------:R-:W-:-:S02]  /*9800*/  SEL R35, R8, R35, P5 ;  /* 0x0000002308237207 */ /* 0x000fc40002800000 */
[----:B------:R-:W-:-:S03]  /*9810*/  SEL R14, R7, R22, P6 ;  /* 0x00000016070e7207 */ /* 0x000fc60003000000 */
[----:B0-----:R-:W-:Y:S01]  /*9820*/  IMAD.WIDE R40, R35, 0x4, R4 ;  /* 0x0000000423287825 */ /* 0x001fe200078e0204 */
[----:B------:R-:W-:-:S03]  /*9830*/  SEL R8, R22, R7, P6 ;  /* 0x0000000716087207 */ /* 0x000fc60003000000 */
[----:B------:R-:W-:Y:S01]  /*9840*/  IMAD.WIDE R42, R14, 0x4, R4 ;  /* 0x000000040e2a7825 */ /* 0x000fe200078e0204 */
[----:B------:R-:W-:Y:S02]  /*9850*/  FSETP.GEU.AND P6, PT, R34, R13, PT ;  /* 0x0000000d2200720b */ /* 0x000fe40003fce000 */
[----:B------:R0:W3:Y:S04]  /*9860*/  LD.E R13, desc[UR8][R40.64] ;  /* 0x00000008280d7980 */ /* 0x0000e8000c101900 */
[----:B------:R1:W3:Y:S01]  /*9870*/  LD.E R22, desc[UR8][R42.64] ;  /* 0x000000082a167980 */ /* 0x0002e2000c101900 */
[----:B------:R-:W-:Y:S02]  /*9880*/  SEL R7, R9, R24, P3 ;  /* 0x0000001809077207 */ /* 0x000fe40001800000 */
[----:B------:R-:W-:-:S05]  /*9890*/  SEL R9, R24, R9, P3 ;  /* 0x0000000918097207 */ /* 0x000fca0001800000 */
[----:B0-----:R-:W-:Y:S01]  /*98a0*/  IMAD.WIDE R40, R9, 0x4, R4 ;  /* 0x0000000409287825 */ /* 0x001fe200078e0204 */
[----:B----4-:R-:W-:Y:S02]  /*98b0*/  FSETP.GEU.AND P5, PT, R33, R30, PT ;  /* 0x0000001e2100720b */ /* 0x010fe40003fae000 */
[----:B------:R-:W-:-:S05]  /*98c0*/  SEL R30, R21, R10, P0 ;  /* 0x0000000a151e7207 */ /* 0x000fca0000000000 */
[----:B------:R-:W-:-:S05]  /*98d0*/  IMAD.WIDE R44, R30, 0x4, R4 ;  /* 0x000000041e2c7825 */ /* 0x000fca00078e0204 */
[----:B------:R-:W4:Y:S01]  /*98e0*/  LD.E R24, desc[UR8][R44.64] ;  /* 0x000000082c187980 */ /* 0x000f22000c101900 */
[----:B--2---:R-:W-:-:S03]  /*98f0*/  FSETP.GEU.AND P3, PT, R28, R23, PT ;  /* 0x000000171c00720b */ /* 0x004fc60003f6e000 */
[----:B------:R-:W4:Y:S01]  /*9900*/  LD.E R23, desc[UR8][R40.64] ;  /* 0x0000000828177980 */ /* 0x000f22000c101900 */
[----:B------:R-:W-:-:S04]  /*9910*/  IMAD.WIDE R36, R8, 0x4, R4 ;  /* 0x0000000408247825 */ /* 0x000fc800078e0204 */
[----:B------:R-:W-:Y:S01]  /*9920*/  IMAD.WIDE R38, R7, 0x4, R4 ;  /* 0x0000000407267825 */ /* 0x000fe200078e0204 */
[----:B------:R-:W-:Y:S01]  /*9930*/  SEL R25, R25, R0, P4 ;  /* 0x0000000019197207 */ /* 0x000fe20002000000 */
[----:B------:R0:W2:Y:S01]  /*9940*/  LD.E R26, desc[UR8][R36.64] ;  /* 0x00000008241a7980 */ /* 0x0000a2000c101900 */
[----:B------:R-:W-:-:S03]  /*9950*/  SEL R10, R10, R21, P0 ;  /* 0x000000150a0a7207 */ /* 0x000fc60000000000 */
[----:B------:R3:W2:Y:S01]  /*9960*/  LD.E R27, desc[UR8][R38.64] ;  /* 0x00000008261b7980 */ /* 0x0006a2000c101900 */
[----:B-1----:R-:W-:-:S04]  /*9970*/  IMAD.WIDE R42, R25, 0x4, R4 ;  /* 0x00000004192a7825 */ /* 0x002fc800078e0204 */
[----:B0-----:R-:W-:Y:S01]  /*9980*/  IMAD.WIDE R36, R10, 0x4, R4 ;  /* 0x000000040a247825 */ /* 0x001fe200078e0204 */
[----:B------:R0:W2:Y:S04]  /*9990*/  LD.E R0, desc[UR8][R42.64] ;  /* 0x000000082a007980 */ /* 0x0000a8000c101900 */
[----:B------:R1:W2:Y:S01]  /*99a0*/  LD.E R21, desc[UR8][R36.64] ;  /* 0x0000000824157980 */ /* 0x0002a2000c101900 */
[----:B------:R-:W-:Y:S02]  /*99b0*/  SEL R28, R6, R19, P1 ;  /* 0x00000013061c7207 */ /* 0x000fe40000800000 */
[----:B------:R-:W-:Y:S02]  /*99c0*/  SEL R12, R31, R12, P2 ;  /* 0x0000000c1f0c7207 */ /* 0x000fe40001000000 */
[----:B------:R-:W-:-:S03]  /*99d0*/  SEL R19, R19, R6, P1 ;  /* 0x0000000613137207 */ /* 0x000fc60000800000 */
[----:B------:R-:W-:-:S04]  /*99e0*/  IMAD.WIDE R44, R12, 0x4, R4 ;  /* 0x000000040c2c7825 */ /* 0x000fc800078e0204 */
[----:B---3--:R-:W-:Y:S01]  /*99f0*/  IMAD.WIDE R38, R19, 0x4, R4 ;  /* 0x0000000413267825 */ /* 0x008fe200078e0204 */
[----:B------:R-:W-:Y:S02]  /*9a00*/  FSETP.GEU.AND P1, PT, R22, R13, PT ;  /* 0x0000000d1600720b */ /* 0x000fe40003f2e000 */
[----:B------:R-:W3:Y:S01]  /*9a10*/  LD.E R13, desc[UR8][R44.64] ;  /* 0x000000082c0d7980 */ /* 0x000ee2000c101900 */
[----:B------:R-:W-:-:S03]  /*9a20*/  SEL R6, R16, R3, P6 ;  /* 0x0000000310067207 */ /* 0x000fc60003000000 */
[----:B------:R2:W3:Y:S01]  /*9a30*/  LD.E R22, desc[UR8][R38.64] ;  /* 0x0000000826167980 */ /* 0x0004e2000c101900 */
[----:B------:R-:W-:Y:S02]  /*9a40*/  SEL R3, R3, R16, P6 ;  /* 0x0000001003037207 */ /* 0x000fe40003000000 */
[----:B------:R-:W-:Y:S02]  /*9a50*/  SEL R16, R32, R29, P5 ;  /* 0x0000001d20107207 */ /* 0x000fe40002800000 */
[----:B------:R-:W-:Y:S01]  /*9a60*/  SEL R29, R29, R32, P5 ;  /* 0x000000201d1d7207 */ /* 0x000fe20002800000 */
[----:B0-----:R-:W-:-:S04]  /*9a70*/  IMAD.WIDE R42, R6, 0x4, R4 ;  /* 0x00000004062a7825 */ /* 0x001fc800078e0204 */
[--C-:B------:R-:W-:Y:S01]  /*9a80*/  IMAD.WIDE R40, R29, 0x4, R4.reuse ;  /* 0x000000041d287825 */ /* 0x100fe200078e0204 */
[----:B----4-:R-:W-:Y:S02]  /*9a90*/  FSETP.GEU.AND P4, PT, R24, R23, PT ;  /* 0x000000171800720b */ /* 0x010fe40003f8e000 */
[----:B------:R-:W4:Y:S04]  /*9aa0*/  LD.E R23, desc[UR8][R42.64] ;  /* 0x000000082a177980 */ /* 0x000f28000c101900 */
[----:B------:R-:W4:Y:S01]  /*9ab0*/  LD.E R24, desc[UR8][R40.64] ;  /* 0x0000000828187980 */ /* 0x000f22000c101900 */
[----:B-1----:R-:W-:Y:S01]  /*9ac0*/  IMAD.WIDE R36, R28, 0x4, R4 ;  /* 0x000000041c247825 */ /* 0x002fe200078e0204 */
[----:B--2---:R-:W-:Y:S02]  /*9ad0*/  FSETP.GEU.AND P2, PT, R27, R26, PT ;  /* 0x0000001a1b00720b */ /* 0x004fe40003f4e000 */
[----:B------:R-:W-:-:S02]  /*9ae0*/  SEL R27, R20, R11, P3 ;  /* 0x0000000b141b7207 */ /* 0x000fc40001800000 */
[----:B------:R0:W2:Y:S01]  /*9af0*/  LD.E R26, desc[UR8][R36.64] ;  /* 0x00000008241a7980 */ /* 0x0000a2000c101900 */
[--C-:B------:R-:W-:Y:S01]  /*9b00*/  IMAD.WIDE R38, R16, 0x4, R4.reuse ;  /* 0x0000000410267825 */ /* 0x100fe200078e0204 */
[----:B------:R-:W-:Y:S02]  /*9b10*/  SEL R31, R14, R35, P1 ;  /* 0x000000230e1f7207 */ /* 0x000fe40000800000 */
[----:B------:R-:W-:Y:S01]  /*9b20*/  SEL R14, R35, R14, P1 ;  /* 0x0000000e230e7207 */ /* 0x000fe20000800000 */
[----:B0-----:R-:W-:Y:S01]  /*9b30*/  IMAD.WIDE R36, R27, 0x4, R4 ;  /* 0x000000041b247825 */ /* 0x001fe200078e0204 */
[----:B------:R-:W-:Y:S02]  /*9b40*/  FSETP.GEU.AND P0, PT, R0, R21, PT ;  /* 0x000000150000720b */ /* 0x000fe40003f0e000 */
[----:B------:R0:W2:Y:S01]  /*9b50*/  LD.E R0, desc[UR8][R38.64] ;  /* 0x0000000826007980 */ /* 0x0000a2000c101900 */
[----:B------:R-:W-:-:S03]  /*9b60*/  SEL R11, R11, R20, P3 ;  /* 0x000000140b0b7207 */ /* 0x000fc60001800000 */
[----:B------:R1:W2:Y:S01]  /*9b70*/  LD.E R21, desc[UR8][R36.64] ;  /* 0x0000000824157980 */ /* 0x0002a2000c101900 */
[----:B------:R-:W-:Y:S01]  /*9b80*/  IMAD.WIDE R32, R3, 0x4, R4 ;  /* 0x0000000403207825 */ /* 0x000fe200078e0204 */
[----:B------:R-:W-:-:S03]  /*9b90*/  SEL R20, R7, R8, P2 ;  /* 0x0000000807147207 */ /* 0x000fc60001000000 */
[--C-:B------:R-:W-:Y:S01]  /*9ba0*/  IMAD.WIDE R34, R14, 0x4, R4.reuse ;  /* 0x000000040e227825 */ /* 0x100fe200078e0204 */
[----:B------:R-:W-:Y:S01]  /*9bb0*/  SEL R8, R8, R7, P2 ;  /* 0x0000000708087207 */ /* 0x000fe20001000000 */
[----:B------:R4:W2:Y:S02]  /*9bc0*/  LD.E R33, desc[UR8][R32.64] ;  /* 0x0000000820217980 */ /* 0x0008a4000c101900 */
[----:B0-----:R-:W-:Y:S01]  /*9bd0*/  IMAD.WIDE R38, R11, 0x4, R4 ;  /* 0x000000040b267825 */ /* 0x001fe200078e0204 */
[----:B------:R-:W-:Y:S01]  /*9be0*/  SEL R7, R30, R9, P4 ;  /* 0x000000091e077207 */ /* 0x000fe20002000000 */
[----:B------:R-:W2:Y:S01]  /*9bf0*/  LD.E R35, desc[UR8][R34.64] ;  /* 0x0000000822237980 */ /* 0x000ea2000c101900 */
[----:B------:R-:W-:-:S03]  /*9c00*/  SEL R9, R9, R30, P4 ;  /* 0x0000001e09097207 */ /* 0x000fc60002000000 */
[----:B------:R0:W2:Y:S01]  /*9c10*/  LD.E R30, desc[UR8][R38.64] ;  /* 0x00000008261e7980 */ /* 0x0000a2000c101900 */
[----:B-1----:R-:W-:-:S04]  /*9c20*/  IMAD.WIDE R36, R31, 0x4, R4 ;  /* 0x000000041f247825 */ /* 0x002fc800078e0204 */
[--C-:B------:R-:W-:Y:S01]  /*9c30*/  IMAD.WIDE R44, R8, 0x4, R4.reuse ;  /* 0x00000004082c7825 */ /* 0x100fe200078e0204 */
[----:B---3--:R-:W-:Y:S02]  /*9c40*/  FSETP.GEU.AND P1, PT, R22, R13, PT ;  /* 0x0000000d1600720b */ /* 0x008fe40003f2e000 */
[----:B------:R1:W3:Y:S04]  /*9c50*/  LD.E R13, desc[UR8][R36.64] ;  /* 0x00000008240d7980 */ /* 0x0002e8000c101900 */
[----:B------:R-:W3:Y:S01]  /*9c60*/  LD.E R22, desc[UR8][R44.64] ;  /* 0x000000082c167980 */ /* 0x000ee2000c101900 */
[----:B------:R-:W-:-:S04]  /*9c70*/  IMAD.WIDE R42, R20, 0x4, R4 ;  /* 0x00000004142a7825 */ /* 0x000fc800078e0204 */
[--C-:B------:R-:W-:Y:S01]  /*9c80*/  IMAD.WIDE R40, R9, 0x4, R4.reuse ;  /* 0x0000000409287825 */ /* 0x100fe200078e0204 */
[----:B----4-:R-:W-:Y:S02]  /*9c90*/  FSETP.GEU.AND P3, PT, R24, R23, PT ;  /* 0x000000171800720b */ /* 0x010fe40003f6e000 */
[----:B------:R-:W4:Y:S04]  /*9ca0*/  LD.E R23, desc[UR8][R42.64] ;  /* 0x000000082a177980 */ /* 0x000f28000c101900 */
[----:B------:R-:W4:Y:S01]  /*9cb0*/  LD.E R24, desc[UR8][R40.64] ;  /* 0x0000000828187980 */ /* 0x000f22000c101900 */
[----:B------:R-:W-:Y:S01]  /*9cc0*/  SEL R32, R10, R25, P0 ;  /* 0x000000190a207207 */ /* 0x000fe20000000000 */
[----:B0-----:R-:W-:-:S04]  /*9cd0*/  IMAD.WIDE R38, R7, 0x4, R4 ;  /* 0x0000000407267825 */ /* 0x001fc800078e0204 */
[----:B-1----:R-:W-:Y:S01]  /*9ce0*/  IMAD.WIDE R36, R32, 0x4, R4 ;  /* 0x0000000420247825 */ /* 0x002fe200078e0204 */
[----:B--2---:R-:W-:Y:S02]  /*9cf0*/  FSETP.GEU.AND P6, PT, R21, R0, PT ;  /* 0x000000001500720b */ /* 0x004fe40003fce000 */
[----:B------:R-:W2:Y:S04]  /*9d00*/  LD.E R0, desc[UR8][R38.64] ;  /* 0x0000000826007980 */ /* 0x000ea8000c101900 */
[----:B------:R0:W2:Y:S01]  /*9d10*/  LD.E R21, desc[UR8][R36.64] ;  /* 0x0000000824157980 */ /* 0x0000a2000c101900 */
[----:B------:R-:W-:Y:S02]  /*9d20*/  FSETP.GEU.AND P2, PT, R33, R26, PT ;  /* 0x0000001a2100720b */ /* 0x000fe40003f4e000 */
[----:B------:R-:W-:-:S02]  /*9d30*/  SEL R33, R19, R12, P1 ;  /* 0x0000000c13217207 */ /* 0x000fc40000800000 */
[----:B------:R-:W-:Y:S02]  /*9d40*/  FSETP.GEU.AND P5, PT, R35, R30, PT ;  /* 0x0000001e2300720b */ /* 0x000fe40003fae000 */
[----:B------:R-:W-:Y:S02]  /*9d50*/  SEL R35, R3, R28, P2 ;  /* 0x0000001c03237207 */ /* 0x000fe40001000000 */
[----:B------:R-:W-:Y:S01]  /*9d60*/  SEL R28, R28, R3, P2 ;  /* 0x000000031c1c7207 */ /* 0x000fe20001000000 */
[----:B0-----:R-:W-:-:S04]  /*9d70*/  IMAD.WIDE R36, R33, 0x4, R4 ;  /* 0x0000000421247825 */ /* 0x001fc800078e0204 */
[--C-:B------:R-:W-:Y:S01]  /*9d80*/  IMAD.WIDE R44, R28, 0x4, R4.reuse ;  /* 0x000000041c2c7825 */ /* 0x100fe200078e0204 */
[----:B---3--:R-:W-:Y:S02]  /*9d90*/  FSETP.GEU.AND P2, PT, R22, R13, PT ;  /* 0x0000000d1600720b */ /* 0x008fe40003f4e000 */
[----:B------:R0:W3:Y:S04]  /*9da0*/  LD.E R13, desc[UR8][R36.64] ;  /* 0x00000008240d7980 */ /* 0x0000e8000c101900 */
[----:B------:R-:W3:Y:S01]  /*9db0*/  LD.E R22, desc[UR8][R44.64] ;  /* 0x000000082c167980 */ /* 0x000ee2000c101900 */
[----:B------:R-:W-:Y:S02]  /*9dc0*/  SEL R3, R29, R6, P3 ;  /* 0x000000061d037207 */ /* 0x000fe40001800000 */
[----:B------:R-:W-:Y:S01]  /*9dd0*/  SEL R6, R6, R29, P3 ;  /* 0x0000001d06067207 */ /* 0x000fe20001800000 */
[----:B------:R-:W-:-:S04]  /*9de0*/  IMAD.WIDE R42, R35, 0x4, R4 ;  /* 0x00000004232a7825 */ /* 0x000fc800078e0204 */
[--C-:B------:R-:W-:Y:S01]  /*9df0*/  IMAD.WIDE R38, R6, 0x4, R4.reuse ;  /* 0x0000000406267825 */ /* 0x100fe200078e0204 */
[----:B----4-:R-:W-:Y:S02]  /*9e00*/  FSETP.GEU.AND P4, PT, R24, R23, PT ;  /* 0x000000171800720b */ /* 0x010fe40003f8e000 */
[----:B------:R-:W4:Y:S04]  /*9e10*/  LD.E R23, desc[UR8][R42.64] ;  /* 0x000000082a177980 */ /* 0x000f28000c101900 */
[----:B------:R1:W4:Y:S01]  /*9e20*/  LD.E R24, desc[UR8][R38.64] ;  /* 0x0000000826187980 */ /* 0x000322000c101900 */
[----:B------:R-:W-:Y:S01]  /*9e30*/  SEL R30, R16, R27, P6 ;  /* 0x0000001b101e7207 */ /* 0x000fe20003000000 */
[----:B------:R-:W-:-:S04]  /*9e40*/  IMAD.WIDE R40, R3, 0x4, R4 ;  /* 0x0000000403287825 */ /* 0x000fc800078e0204 */
[----:B0-----:R-:W-:Y:S01]  /*9e50*/  IMAD.WIDE R36, R30, 0x4, R4 ;  /* 0x000000041e247825 */ /* 0x001fe200078e0204 */
[----:B--2---:R-:W-:Y:S02]  /*9e60*/  FSETP.GEU.AND P3, PT, R21, R0, PT ;  /* 0x000000001500720b */ /* 0x004fe40003f6e000 */
[----:B------:R-:W2:Y:S04]  /*9e70*/  LD.E R0, desc[UR8][R40.64] ;  /* 0x0000000828007980 */ /* 0x000ea8000c101900 */
[----:B------:R0:W2:Y:S01]  /*9e80*/  LD.E R21, desc[UR8][R36.64] ;  /* 0x0000000824157980 */ /* 0x0000a2000c101900 */
[----:B------:R-:W-:Y:S02]  /*9e90*/  SEL R27, R27, R16, P6 ;  /* 0x000000101b1b7207 */ /* 0x000fe40003000000 */
[----:B------:R-:W-:-:S03]  /*9ea0*/  SEL R16, R11, R14, P5 ;  /* 0x0000000e0b107207 */ /* 0x000fc60002800000 */
[----:B-1----:R-:W-:Y:S01]  /*9eb0*/  IMAD.WIDE R38, R27, 0x4, R4 ;  /* 0x000000041b267825 */ /* 0x002fe200078e0204 */
[----:B------:R-:W-:-:S03]  /*9ec0*/  SEL R10, R25, R10, P0 ;  /* 0x0000000a190a7207 */ /* 0x000fc60000000000 */
[--C-:B------:R-:W-:Y:S01]  /*9ed0*/  IMAD.WIDE R42, R16, 0x4, R4.reuse ;  /* 0x00000004102a7825 */ /* 0x100fe200078e0204 */
[----:B------:R-:W-:Y:S02]  /*9ee0*/  SEL R14, R14, R11, P5 ;  /* 0x0000000b0e0e7207 */ /* 0x000fe40002800000 */
[----:B------:R-:W-:Y:S02]  /*9ef0*/  SEL R11, R31, R8, P2 ;  /* 0x000000081f0b7207 */ /* 0x000fe40001000000 */
[----:B---3--:R-:W-:Y:S02]  /*9f00*/  FSETP.GEU.AND P0, PT, R22, R13, PT ;  /* 0x0000000d1600720b */ /* 0x008fe40003f0e000 */
[----:B------:R-:W3:Y:S04]  /*9f10*/  LD.E R13, desc[UR8][R38.64] ;  /* 0x00000008260d7980 */ /* 0x000ee8000c101900 */
[----:B------:R-:W3:Y:S01]  /*9f20*/  LD.E R22, desc[UR8][R42.64] ;  /* 0x000000082a167980 */ /* 0x000ee2000c101900 */
[----:B0-----:R-:W-:-:S04]  /*9f30*/  IMAD.WIDE R36, R14, 0x4, R4 ;  /* 0x000000040e247825 */ /* 0x001fc800078e0204 */
[----:B------:R-:W-:Y:S01]  /*9f40*/  IMAD.WIDE R40, R11, 0x4, R4 ;  /* 0x000000040b287825 */ /* 0x000fe200078e0204 */
[----:B----4-:R-:W-:Y:S02]  /*9f50*/  FSETP.GEU.AND P5, PT, R24, R23, PT ;  /* 0x000000171800720b */ /* 0x010fe40003fae000 */
[----:B------:R0:W4:Y:S04]  /*9f60*/  LD.E R23, desc[UR8][R36.64] ;  /* 0x0000000824177980 */ /* 0x000128000c101900 */
[----:B------:R-:W4:Y:S01]  /*9f70*/  LD.E R24, desc[UR8][R40.64] ;  /* 0x0000000828187980 */ /* 0x000f22000c101900 */
[----:B------:R-:W-:Y:S02]  /*9f80*/  SEL R31, R8, R31, P2 ;  /* 0x0000001f081f7207 */ /* 0x000fe40001000000 */
[----:B------:R-:W-:-:S02]  /*9f90*/  SEL R8, R20, R9, P4 ;  /* 0x0000000914087207 */ /* 0x000fc40002000000 */
[----:B------:R-:W-:Y:S01]  /*9fa0*/  SEL R9, R9, R20, P4 ;  /* 0x0000001409097207 */ /* 0x000fe20002000000 */
[----:B------:R-:W-:-:S04]  /*9fb0*/  IMAD.WIDE R44, R31, 0x4, R4 ;  /* 0x000000041f2c7825 */ /* 0x000fc800078e0204 */
[--C-:B0-----:R-:W-:Y:S01]  /*9fc0*/  IMAD.WIDE R36, R9, 0x4, R4.reuse ;  /* 0x0000000409247825 */ /* 0x101fe200078e0204 */
[----:B------:R0:W4:Y:S01]  /*9fd0*/  LD.E R25, desc[UR8][R44.64] ;  /* 0x000000082c197980 */ /* 0x000122000c101900 */
[----:B--2---:R-:W-:Y:S02]  /*9fe0*/  FSETP.GEU.AND P2, PT, R21, R0, PT ;  /* 0x000000001500720b */ /* 0x004fe40003f4e000 */
[--C-:B------:R-:W-:Y:S01]  /*9ff0*/  IMAD.WIDE R42, R8, 0x4, R4.reuse ;  /* 0x00000004082a7825 */ /* 0x100fe200078e0204 */
[----:B------:R-:W-:Y:S01]  /*a000*/  SEL R0, R7, R32, P3 ;  /* 0x0000002007007207 */ /* 0x000fe20001800000 */
[----:B------:R-:W2:Y:S04]  /*a010*/  LD.E R29, desc[UR8][R36.64] ;  /* 0x00000008241d7980 */ /* 0x000ea8000c101900 */
[----:B------:R-:W-:Y:S01]  /*a020*/  IMAD.WIDE R38, R0, 0x4, R4 ;  /* 0x0000000400267825 */ /* 0x000fe200078e0204 */
[----:B------:R-:W2:Y:S01]  /*a030*/  LD.E R26, desc[UR8][R42.64] ;  /* 0x000000082a1a7980 */ /* 0x000ea2000c101900 */
[----:B------:R-:W-:-:S03]  /*a040*/  SEL R7, R32, R7, P3 ;  /* 0x0000000720077207 */ /* 0x000fc60001800000 */
[----:B------:R1:W2:Y:S01]  /*a050*/  LD.E R20, desc[UR8][R38.64] ;  /* 0x0000000826147980 */ /* 0x0002a2000c101900 */
[--C-:B0-----:R-:W-:Y:S01]  /*a060*/  IMAD.WIDE R44, R10, 0x4, R4.reuse ;  /* 0x000000040a2c7825 */ /* 0x101fe200078e0204 */
[----:B------:R-:W-:Y:S02]  /*a070*/  SEL R12, R12, R19, P1 ;  /* 0x000000130c0c7207 */ /* 0x000fe40000800000 */
[----:B------:R-:W-:Y:S02]  /*a080*/  SEL R19, R28, R33, P0 ;  /* 0x000000211c137207 */ /* 0x000fe40000000000 */
[----:B------:R-:W-:Y:S01]  /*a090*/  SEL R33, R33, R28, P0 ;  /* 0x0000001c21217207 */ /* 0x000fe20000000000 */
[--C-:B-1----:R-:W-:Y:S01]  /*a0a0*/  IMAD.WIDE R38, R7, 0x4, R4.reuse ;  /* 0x0000000407267825 */ /* 0x102fe200078e0204 */
[----:B---3--:R-:W-:Y:S02]  /*a0b0*/  FSETP.GEU.AND P0, PT, R22, R13, PT ;  /* 0x0000000d1600720b */ /* 0x008fe40003f0e000 */
[----:B------:R-:W3:Y:S04]  /*a0c0*/  LD.E R13, desc[UR8][R44.64] ;  /* 0x000000082c0d7980 */ /* 0x000ee8000c101900 */
[----:B------:R0:W3:Y:S01]  /*a0d0*/  LD.E R22, desc[UR8][R38.64] ;  /* 0x0000000826167980 */ /* 0x0000e2000c101900 */
[----:B------:R-:W-:Y:S01]  /*a0e0*/  SEL R21, R6, R35, P5 ;  /* 0x0000002306157207 */ /* 0x000fe20002800000 */
[----:B------:R-:W-:Y:S01]  /*a0f0*/  IMAD.WIDE R36, R12, 0x4, R4 ;  /* 0x000000040c247825 */ /* 0x000fe200078e0204 */
[----:B------:R-:W-:-:S03]  /*a100*/  SEL R6, R35, R6, P5 ;  /* 0x0000000623067207 */ /* 0x000fc60002800000 */
[--C-:B------:R-:W-:Y:S01]  /*a110*/  IMAD.WIDE R34, R33, 0x4, R4.reuse ;  /* 0x0000000421227825 */ /* 0x100fe200078e0204 */
[----:B----4-:R-:W-:Y:S02]  /*a120*/  FSETP.GEU.AND P1, PT, R24, R23, PT ;  /* 0x000000171800720b */ /* 0x010fe40003f2e000 */
[----:B------:R-:W4:Y:S04]  /*a130*/  LD.E R23, desc[UR8][R36.64] ;  /* 0x0000000824177980 */ /* 0x000f28000c101900 */
[----:B------:R1:W4:Y:S01]  /*a140*/  LD.E R24, desc[UR8][R34.64] ;  /* 0x0000000822187980 */ /* 0x000322000c101900 */
[----:B------:R-:W-:-:S04]  /*a150*/  IMAD.WIDE R40, R6, 0x4, R4 ;  /* 0x0000000406287825 */ /* 0x000fc800078e0204 */
[----:B0-----:R-:W-:Y:S01]  /*a160*/  IMAD.WIDE R38, R21, 0x4, R4 ;  /* 0x0000000415267825 */ /* 0x001fe200078e0204 */
[----:B-1----:R-:W-:-:S03]  /*a170*/  SEL R35, R16, R27, P0 ;  /* 0x0000001b10237207 */ /* 0x002fc60000000000 */
[----:B------:R-:W-:Y:S01]  /*a180*/  IMAD.WIDE R42, R19, 0x4, R4 ;  /* 0x00000004132a7825 */ /* 0x000fe200078e0204 */
[----:B------:R-:W-:Y:S01]  /*a190*/  SEL R16, R27, R16, P0 ;  /* 0x000000101b107207 */ /* 0x000fe20000000000 */
[----:B------:R0:W4:Y:S01]  /*a1a0*/  LD.E R28, desc[UR8][R38.64] ;  /* 0x00000008261c7980 */ /* 0x000122000c101900 */
[----:B------:R-:W-:Y:S02]  /*a1b0*/  SEL R27, R11, R14, P1 ;  /* 0x0000000e0b1b7207 */ /* 0x000fe40000800000 */
[----:B------:R-:W-:Y:S02]  /*a1c0*/  SEL R14, R14, R11, P1 ;  /* 0x0000000b0e0e7207 */ /* 0x000fe40000800000 */
[----:B--2---:R-:W-:Y:S02]  /*a1d0*/  FSETP.GEU.AND P4, PT, R26, R25, PT ;  /* 0x000000191a00720b */ /* 0x004fe40003f8e000 */
[----:B------:R-:W-:Y:S01]  /*a1e0*/  FSETP.GEU.AND P3, PT, R20, R29, PT ;  /* 0x0000001d1400720b */ /* 0x000fe20003f6e000 */
[----:B------:R1:W2:Y:S01]  /*a1f0*/  LD.E R26, desc[UR8][R40.64] ;  /* 0x00000008281a7980 */ /* 0x0002a2000c101900 */
[----:B------:R-:W-:-:S02]  /*a200*/  SEL R20, R3, R30, P2 ;  /* 0x0000001e03147207 */ /* 0x000fc40001000000 */
[----:B------:R-:W-:Y:S01]  /*a210*/  SEL R3, R30, R3, P2 ;  /* 0x000000031e037207 */ /* 0x000fe20001000000 */
[--C-:B0-----:R-:W-:Y:S01]  /*a220*/  IMAD.WIDE R38, R35, 0x4, R4.reuse ;  /* 0x0000000423267825 */ /* 0x101fe200078e0204 */
[----:B------:R-:W-:Y:S01]  /*a230*/  SEL R11, R8, R31, P4 ;  /* 0x0000001f080b7207 */ /* 0x000fe20002000000 */
[----:B------:R0:W2:Y:S01]  /*a240*/  LD.E R25, desc[UR8][R42.64] ;  /* 0x000000082a197980 */ /* 0x0000a2000c101900 */
[----:B------:R-:W-:Y:S01]  /*a250*/  SEL R8, R31, R8, P4 ;  /* 0x000000081f087207 */ /* 0x000fe20002000000 */
[--C-:B------:R-:W-:Y:S02]  /*a260*/  IMAD.WIDE R30, R3, 0x4, R4.reuse ;  /* 0x00000004031e7825 */ /* 0x100fe400078e0204 */
[----:B------:R-:W2:Y:S02]  /*a270*/  LD.E R34, desc[UR8][R38.64] ;  /* 0x0000000826227980 */ /* 0x000ea4000c101900 */
[--C-:B-1----:R-:W-:Y:S02]  /*a280*/  IMAD.WIDE R40, R16, 0x4, R4.reuse ;  /* 0x0000000410287825 */ /* 0x102fe400078e0204 */
[----:B------:R-:W2:Y:S02]  /*a290*/  LD.E R30, desc[UR8][R30.64] ;  /* 0x000000081e1e7980 */ /* 0x000ea4000c101900 */
[----:B------:R-:W-:Y:S01]  /*a2a0*/  IMAD.WIDE R44, R14, 0x4, R4 ;  /* 0x000000040e2c7825 */ /* 0x000fe200078e0204 */
[----:B---3--:R-:W-:-:S03]  /*a2b0*/  FSETP.GEU.AND P0, PT, R13, R22, PT ;  /* 0x000000160d00720b */ /* 0x008fc60003f0e000 */
[--C-:B------:R-:W-:Y:S01]  /*a2c0*/  IMAD.WIDE R36, R20, 0x4, R4.reuse ;  /* 0x0000000414247825 */ /* 0x100fe200078e0204 */
[----:B------:R-:W3:Y:S04]  /*a2d0*/  LD.E R13, desc[UR8][R40.64] ;  /* 0x00000008280d7980 */ /* 0x000ee8000c101900 */
[----:B------:R-:W3:Y:S04]  /*a2e0*/  LD.E R31, desc[UR8][R44.64] ;  /* 0x000000082c1f7980 */ /* 0x000ee8000c101900 */
[----:B------:R1:W3:Y:S01]  /*a2f0*/  LD.E R29, desc[UR8][R36.64] ;  /* 0x00000008241d7980 */ /* 0x0002e2000c101900 */
[----:B0-----:R-:W-:-:S05]  /*a300*/  IMAD.WIDE R42, R27, 0x4, R4 ;  /* 0x000000041b2a7825 */ /* 0x001fca00078e0204 */
[----:B------:R-:W3:Y:S01]  /*a310*/  LD.E R22, desc[UR8][R42.64] ;  /* 0x000000082a167980 */ /* 0x000ee2000c101900 */
[----:B-1----:R-:W-:Y:S01]  /*a320*/  IMAD.WIDE R36, R8, 0x4, R4 ;  /* 0x0000000408247825 */ /* 0x002fe200078e0204 */
[----:B----4-:R-:W-:-:S04]  /*a330*/  FSETP.GEU.AND P1, PT, R24, R23, PT ;  /* 0x000000171800720b */ /* 0x010fc80003f2e000 */
[----:B------:R0:W4:Y:S01]  /*a340*/  LD.E R23, desc[UR8][R36.64] ;  /* 0x0000000824177980 */ /* 0x000122000c101900 */
[----:B------:R-:W-:Y:S01]  /*a350*/  SEL R24, R9, R0, P3 ;  /* 0x0000000009187207 */ /* 0x000fe20001800000 */
[--C-:B------:R-:W-:Y:S01]  /*a360*/  IMAD.WIDE R40, R11, 0x4, R4.reuse ;  /* 0x000000040b287825 */ /* 0x100fe200078e0204 */
[----:B------:R-:W-:Y:S02]  /*a370*/  SEL R0, R0, R9, P3 ;  /* 0x0000000900007207 */ /* 0x000fe40001800000 */
[----:B------:R-:W-:Y:S01]  /*a380*/  SEL R9, R7, R10, P0 ;  /* 0x0000000a07097207 */ /* 0x000fe20000000000 */
[--C-:B------:R-:W-:Y:S01]  /*a390*/  IMAD.WIDE R38, R24, 0x4, R4.reuse ;  /* 0x0000000418267825 */ /* 0x100fe200078e0204 */
[----:B------:R-:W4:Y:S03]  /*a3a0*/  LD.E R32, desc[UR8][R40.64] ;  /* 0x0000000828207980 */ /* 0x000f26000c101900 */
[----:B0-----:R-:W-:Y:S01]  /*a3b0*/  IMAD.WIDE R36, R0, 0x4, R4 ;  /* 0x0000000400247825 */ /* 0x001fe200078e0204 */
[----:B--2---:R-:W-:-:S02]  /*a3c0*/  FSETP.GEU.AND P4, PT, R26, R25, PT ;  /* 0x000000191a00720b */ /* 0x004fc40003f8e000 */
[----:B------:R0:W2:Y:S01]  /*a3d0*/  LD.E R25, desc[UR8][R38.64] ;  /* 0x0000000826197980 */ /* 0x0000a2000c101900 */
[----:B------:R-:W-:Y:S02]  /*a3e0*/  SEL R26, R33, R12, P1 ;  /* 0x0000000c211a7207 */ /* 0x000fe40000800000 */
[----:B---3--:R-:W-:Y:S02]  /*a3f0*/  FSETP.GEU.AND P6, PT, R13, R30, PT ;  /* 0x0000001e0d00720b */ /* 0x008fe40003fce000 */
[----:B------:R1:W3:Y:S01]  /*a400*/  LD.E R13, desc[UR8][R36.64] ;  /* 0x00000008240d7980 */ /* 0x0002e2000c101900 */
[----:B------:R-:W-:Y:S01]  /*a410*/  FSETP.GEU.AND P3, PT, R31, R34, PT ;  /* 0x000000221f00720b */ /* 0x000fe20003f6e000 */
[----:B------:R-:W-:Y:S01]  /*a420*/  IMAD.WIDE R30, R9, 0x4, R4 ;  /* 0x00000004091e7825 */ /* 0x000fe200078e0204 */
[----:B------:R-:W-:Y:S02]  /*a430*/  FSETP.GEU.AND P2, PT, R29, R28, PT ;  /* 0x0000001c1d00720b */ /* 0x000fe40003f4e000 */
[----:B------:R-:W-:-:S03]  /*a440*/  SEL R28, R6, R19, P4 ;  /* 0x00000013061c7207 */ /* 0x000fc60002000000 */
[----:B------:R-:W3:Y:S01]  /*a450*/  LD.E R30, desc[UR8][R30.64] ;  /* 0x000000081e1e7980 */ /* 0x000ee2000c101900 */
[----:B------:R-:W-:Y:S01]  /*a460*/  SEL R19, R19, R6, P4 ;  /* 0x0000000613137207 */ /* 0x000fe20002000000 */
[----:B------:R-:W-:-:S04]  /*a470*/  IMAD.WIDE R42, R26, 0x4, R4 ;  /* 0x000000041a2a7825 */ /* 0x000fc800078e0204 */
[----:B0-----:R-:W-:-:S05]  /*a480*/  IMAD.WIDE R38, R19, 0x4, R4 ;  /* 0x0000000413267825 */ /* 0x001fca00078e0204 */
[----:B------:R0:W3:Y:S01]  /*a490*/  LD.E R29, desc[UR8][R38.64] ;  /* 0x00000008261d7980 */ /* 0x0000e2000c101900 */
[----:B----4-:R-:W-:-:S03]  /*a4a0*/  FSETP.GEU.AND P5, PT, R23, R22, PT ;  /* 0x000000161700720b */ /* 0x010fc60003fae000 */
[----:B------:R-:W4:Y:S01]  /*a4b0*/  LD.E R22, desc[UR8][R42.64] ;  /* 0x000000082a167980 */ /* 0x000f22000c101900 */
[----:B------:R-:W-:Y:S01]  /*a4c0*/  SEL R23, R21, R20, P2 ;  /* 0x0000001415177207 */ /* 0x000fe20001000000 */
[----:B------:R-:W-:-:S04]  /*a4d0*/  IMAD.WIDE R40, R28, 0x4, R4 ;  /* 0x000000041c287825 */ /* 0x000fc800078e0204 */
[----:B-1----:R-:W-:Y:S01]  /*a4e0*/  IMAD.WIDE R36, R23, 0x4, R4 ;  /* 0x0000000417247825 */ /* 0x002fe200078e0204 */
[----:B------:R-:W4:Y:S01]  /*a4f0*/  LD.E R6, desc[UR8][R40.64] ;  /* 0x0000000828067980 */ /* 0x000f22000c101900 */
[----:B------:R-:W-:Y:S02]  /*a500*/  SEL R21, R20, R21, P2 ;  /* 0x0000001514157207 */ /* 0x000fe40001000000 */
[----:B------:R-:W-:Y:S02]  /*a510*/  SEL R7, R10, R7, P0 ;  /* 0x000000070a077207 */ /* 0x000fe40000000000 */
[----:B------:R-:W-:Y:S02]  /*a520*/  SEL R20, R3, R16, P6 ;  /* 0x0000001003147207 */ /* 0x000fe40003000000 */
[----:B------:R-:W-:Y:S02]  /*a530*/  SEL R16, R16, R3, P6 ;  /* 0x0000000310107207 */ /* 0x000fe40003000000 */
[----:B--2---:R-:W-:-:S02]  /*a540*/  FSETP.GEU.AND P4, PT, R25, R32, PT ;  /* 0x000000201900720b */ /* 0x004fc40003f8e000 */
[----:B------:R1:W2:Y:S01]  /*a550*/  LD.E R25, desc[UR8][R36.64] ;  /* 0x0000000824197980 */ /* 0x0002a2000c101900 */
[----:B------:R-:W-:Y:S01]  /*a560*/  SEL R32, R27, R8, P5 ;  /* 0x000000081b207207 */ /* 0x000fe20002800000 */
[----:B0-----:R-:W-:-:S05]  /*a570*/  IMAD.WIDE R38, R20, 0x4, R4 ;  /* 0x0000000414267825 */ /* 0x001fca00078e0204 */
[----:B------:R-:W2:Y:S01]  /*a580*/  LD.E R10, desc[UR8][R38.64] ;  /* 0x00000008260a7980 */ /* 0x000ea2000c101900 */
[--C-:B-1----:R-:W-:Y:S01]  /*a590*/  IMAD.WIDE R36, R16, 0x4, R4.reuse ;  /* 0x0000000410247825 */ /* 0x102fe200078e0204 */
[----:B---3--:R-:W-:Y:S02]  /*a5a0*/  FSETP.GEU.AND P0, PT, R30, R13, PT ;  /* 0x0000000d1e00720b */ /* 0x008fe40003f0e000 */
[----:B------:R-:W-:Y:S01]  /*a5b0*/  SEL R13, R35, R14, P3 ;  /* 0x0000000e230d7207 */ /* 0x000fe20001800000 */
[--C-:B------:R-:W-:Y:S01]  /*a5c0*/  IMAD.WIDE R30, R21, 0x4, R4.reuse ;  /* 0x00000004151e7825 */ /* 0x100fe200078e0204 */
[----:B------:R-:W-:Y:S02]  /*a5d0*/  SEL R35, R14, R35, P3 ;  /* 0x000000230e237207 */ /* 0x000fe40001800000 */
[----:B------:R-:W3:Y:S01]  /*a5e0*/  LD.E R14, desc[UR8][R36.64] ;  /* 0x00000008240e7980 */ /* 0x000ee2000c101900 */
[----:B------:R-:W-:-:S03]  /*a5f0*/  IMAD.WIDE R40, R13, 0x4, R4 ;  /* 0x000000040d287825 */ /* 0x000fc600078e0204 */
[----:B------:R0:W3:Y:S01]  /*a600*/  LD.E R3, desc[UR8][R30.64] ;  /* 0x000000081e037980 */ /* 0x0000e2000c101900 */
[----:B------:R-:W-:-:S04]  /*a610*/  IMAD.WIDE R42, R35, 0x4, R4 ;  /* 0x00000004232a7825 */ /* 0x000fc800078e0204 */
[----:B0-----:R-:W-:-:S06]  /*a620*/  IMAD.WIDE R30, R32, 0x4, R4 ;  /* 0x00000004201e7825 */ /* 0x001fcc00078e0204 */
[----:B------:R-:W3:Y:S01]  /*a630*/  LD.E R31, desc[UR8][R30.64] ;  /* 0x000000081e1f7980 */ /* 0x000ee2000c101900 */
[----:B----4-:R-:W-:-:S03]  /*a640*/  FSETP.GEU.AND P6, PT, R29, R22, PT ;  /* 0x000000161d00720b */ /* 0x010fc60003fce000 */
[----:B------:R-:W4:Y:S04]  /*a650*/  LD.E R29, desc[UR8][R40.64] ;  /* 0x00000008281d7980 */ /* 0x000f28000c101900 */
[----:B------:R0:W4:Y:S01]  /*a660*/  LD.E R22, desc[UR8][R42.64] ;  /* 0x000000082a167980 */ /* 0x000122000c101900 */
[----:B------:R-:W-:Y:S02]  /*a670*/  SEL R27, R8, R27, P5 ;  /* 0x0000001b081b7207 */ /* 0x000fe40002800000 */
[----:B------:R-:W-:-:S03]  /*a680*/  SEL R8, R11, R24, P4 ;  /* 0x000000180b087207 */ /* 0x000fc60002000000 */
[----:B------:R-:W-:-:S04]  /*a690*/  IMAD.WIDE R36, R27, 0x4, R4 ;  /* 0x000000041b247825 */ /* 0x000fc800078e0204 */
[--C-:B------:R-:W-:Y:S01]  /*a6a0*/  IMAD.WIDE R38, R8, 0x4, R4.reuse ;  /* 0x0000000408267825 */ /* 0x100fe200078e0204 */
[----:B------:R-:W-:Y:S02]  /*a6b0*/  SEL R11, R24, R11, P4 ;  /* 0x0000000b180b7207 */ /* 0x000fe40002000000 */
[----:B------:R-:W-:Y:S02]  /*a6c0*/  SEL R24, R9, R0, P0 ;  /* 0x0000000009187207 */ /* 0x000fe40000000000 */
[----:B--2---:R-:W-:Y:S02]  /*a6d0*/  FSETP.GEU.AND P2, PT, R25, R6, PT ;  /* 0x000000061900720b */ /* 0x004fe40003f4e000 */
[----:B------:R-:W2:Y:S04]  /*a6e0*/  LD.E R6, desc[UR8][R38.64] ;  /* 0x0000000826067980 */ /* 0x000ea8000c101900 */
[----:B------:R1:W2:Y:S01]  /*a6f0*/  LD.E R25, desc[UR8][R36.64] ;  /* 0x0000000824197980 */ /* 0x0002a2000c101900 */
[----:B0-----:R-:W-:Y:S01]  /*a700*/  IMAD.WIDE R42, R24, 0x4, R4 ;  /* 0x00000004182a7825 */ /* 0x001fe200078e0204 */
[----:B------:R-:W-:-:S02]  /*a710*/  SEL R0, R0, R9, P0 ;  /* 0x0000000900007207 */ /* 0x000fc40000000000 */
[----:B------:R-:W-:Y:S01]  /*a720*/  SEL R9, R19, R26, P6 ;  /* 0x0000001a13097207 */ /* 0x000fe20003000000 */
[--C-:B-1----:R-:W-:Y:S01]  /*a730*/  IMAD.WIDE R36, R7, 0x4, R4.reuse ;  /* 0x0000000407247825 */ /* 0x102fe200078e0204 */
[----:B------:R-:W-:Y:S02]  /*a740*/  SEL R19, R26, R19, P6 ;  /* 0x000000131a137207 */ /* 0x000fe40003000000 */
[----:B------:R-:W-:Y:S01]  /*a750*/  SEL R12, R12, R33, P1 ;  /* 0x000000210c0c7207 */ /* 0x000fe20000800000 */
[----:B------:R-:W-:-:S04]  /*a760*/  IMAD.WIDE R44, R11, 0x4, R4 ;  /* 0x000000040b2c7825 */ /* 0x000fc800078e0204 */
[----:B------:R-:W-:-:S04]  /*a770*/  IMAD.WIDE R38, R0, 0x4, R4 ;  /* 0x0000000400267825 */ /* 0x000fc800078e0204 */
[----:B------:R-:W-:Y:S01]  /*a780*/  IMAD.WIDE R40, R12, 0x4, R4 ;  /* 0x000000040c287825 */ /* 0x000fe200078e0204 */
[----:B---3--:R-:W-:Y:S02]  /*a790*/  FSETP.GEU.AND P1, PT, R10, R3, PT ;  /* 0x000000030a00720b */ /* 0x008fe40003f2e000 */
[----:B------:R-:W3:Y:S04]  /*a7a0*/  LD.E R3, desc[UR8][R44.64] ;  /* 0x000000082c037980 */ /* 0x000ee8000c101900 */
[----:B------:R0:W3:Y:S01]  /*a7b0*/  LD.E R10, desc[UR8][R38.64] ;  /* 0x00000008260a7980 */ /* 0x0000e2000c101900 */
[----:B----4-:R-:W-:-:S03]  /*a7c0*/  FSETP.GEU.AND P3, PT, R29, R14, PT ;  /* 0x0000000e1d00720b */ /* 0x010fc60003f6e000 */
[----:B------:R1:W4:Y:S04]  /*a7d0*/  LD.E R14, desc[UR8][R36.64] ;  /* 0x00000008240e7980 */ /* 0x000328000c101900 */
[----:B------:R-:W4:Y:S01]  /*a7e0*/  LD.E R29, desc[UR8][R42.64] ;  /* 0x000000082a1d7980 */ /* 0x000f22000c101900 */
[----:B------:R-:W-:Y:S01]  /*a7f0*/  FSETP.GEU.AND P4, PT, R31, R22, PT ;  /* 0x000000161f00720b */ /* 0x000fe20003f8e000 */
[--C-:B------:R-:W-:Y:S02]  /*a800*/  IMAD.WIDE R30, R19, 0x4, R4.reuse ;  /* 0x00000004131e7825 */ /* 0x100fe400078e0204 */
[----:B------:R-:W4:Y:S04]  /*a810*/  LD.E R22, desc[UR8][R40.64] ;  /* 0x0000000828167980 */ /* 0x000f28000c101900 */
[----:B------:R-:W4:Y:S01]  /*a820*/  LD.E R31, desc[UR8][R30.64] ;  /* 0x000000081e1f7980 */ /* 0x000f22000c101900 */
[----:B0-----:R-:W-:-:S05]  /*a830*/  IMAD.WIDE R38, R9, 0x4, R4 ;  /* 0x0000000409267825 */ /* 0x001fca00078e0204 */
[----:B------:R0:W4:Y:S01]  /*a840*/  LD.E R26, desc[UR8][R38.64] ;  /* 0x00000008261a7980 */ /* 0x000122000c101900 */
[----:B--2---:R-:W-:Y:S02]  /*a850*/  FSETP.GEU.AND P0, PT, R6, R25, PT ;  /* 0x000000190600720b */ /* 0x004fe40003f0e000 */
[----:B------:R-:W-:Y:S02]  /*a860*/  SEL R6, R28, R23, P2 ;  /* 0x000000171c067207 */ /* 0x000fe40001000000 */
[----:B------:R-:W-:Y:S02]  /*a870*/  SEL R25, R20, R21, P1 ;  /* 0x0000001514197207 */ /* 0x000fe40000800000 */
[----:B------:R-:W-:Y:S01]  /*a880*/  SEL R20, R21, R20, P1 ;  /* 0x0000001415147207 */ /* 0x000fe20000800000 */
[----:B-1----:R-:W-:Y:S01]  /*a890*/  IMAD.WIDE R36, R6, 0x4, R4 ;  /* 0x0000000406247825 */ /* 0x002fe200078e0204 */
[----:B------:R-:W-:Y:S02]  /*a8a0*/  SEL R21, R13, R16, P3 ;  /* 0x000000100d157207 */ /* 0x000fe40001800000 */
[----:B------:R-:W-:-:S02]  /*a8b0*/  SEL R16, R16, R13, P3 ;  /* 0x0000000d10107207 */ /* 0x000fc40001800000 */
[----:B------:R-:W-:Y:S01]  /*a8c0*/  SEL R13, R32, R35, P4 ;  /* 0x00000023200d7207 */ /* 0x000fe20002000000 */
[----:B------:R1:W2:Y:S01]  /*a8d0*/  LD.E R33, desc[UR8][R36.64] ;  /* 0x0000000824217980 */ /* 0x0002a2000c101900 */
[----:B------:R-:W-:Y:S01]  /*a8e0*/  SEL R32, R35, R32, P4 ;  /* 0x0000002023207207 */ /* 0x000fe20002000000 */
[----:B0-----:R-:W-:Y:S01]  /*a8f0*/  IMAD.WIDE R38, R25, 0x4, R4 ;  /* 0x0000000419267825 */ /* 0x001fe200078e0204 */
[----:B------:R-:W-:-:S03]  /*a900*/  SEL R23, R23, R28, P2 ;  /* 0x0000001c17177207 */ /* 0x000fc60001000000 */
[----:B------:R-:W-:-:S04]  /*a910*/  IMAD.WIDE R44, R16, 0x4, R4 ;  /* 0x00000004102c7825 */ /* 0x000fc800078e0204 */
[----:B-1----:R-:W-:-:S04]  /*a920*/  IMAD.WIDE R36, R21, 0x4, R4 ;  /* 0x0000000415247825 */ /* 0x002fc800078e0204 */
[--C-:B------:R-:W-:Y:S02]  /*a930*/  IMAD.WIDE R42, R32, 0x4, R4.reuse ;  /* 0x00000004202a7825 */ /* 0x100fe400078e0204 */
[----:B------:R-:W2:Y:S02]  /*a940*/  LD.E R37, desc[UR8][R36.64] ;  /* 0x0000000824257980 */ /* 0x000ea4000c101900 */
[--C-:B------:R-:W-:Y:S02]  /*a950*/  IMAD.WIDE R34, R23, 0x4, R4.reuse ;  /* 0x0000000417227825 */ /* 0x100fe400078e0204 */
[----:B------:R-:W2:Y:S01]  /*a960*/  LD.E R28, desc[UR8][R42.64] ;  /* 0x000000082a1c7980 */ /* 0x000ea2000c101900 */
[----:B------:R-:W-:Y:S01]  /*a970*/  SEL R30, R27, R8, P0 ;  /* 0x000000081b1e7207 */ /* 0x000fe20000000000 */
[--C-:B------:R-:W-:Y:S01]  /*a980*/  IMAD.WIDE R40, R20, 0x4, R4.reuse ;  /* 0x0000000414287825 */ /* 0x100fe200078e0204 */
[----:B---3--:R-:W-:Y:S01]  /*a990*/  FSETP.GEU.AND P3, PT, R10, R3, PT ;  /* 0x000000030a00720b */ /* 0x008fe20003f6e000 */
[----:B------:R-:W3:Y:S04]  /*a9a0*/  LD.E R35, desc[UR8][R34.64] ;  /* 0x0000000822237980 */ /* 0x000ee8000c101900 */
[----:B------:R0:W3:Y:S02]  /*a9b0*/  LD.E R10, desc[UR8][R40.64] ;  /* 0x00000008280a7980 */ /* 0x0000e4000c101900 */
[----:B0-----:R-:W-:Y:S01]  /*a9c0*/  IMAD.WIDE R40, R13, 0x4, R4 ;  /* 0x000000040d287825 */ /* 0x001fe200078e0204 */
[----:B----4-:R-:W-:-:S02]  /*a9d0*/  FSETP.GEU.AND P4, PT, R14, R29, PT ;  /* 0x0000001d0e00720b */ /* 0x010fc40003f8e000 */
[----:B------:R0:W4:Y:S04]  /*a9e0*/  LD.E R29, desc[UR8][R38.64] ;  /* 0x00000008261d7980 */ /* 0x000128000c101900 */
[----:B------:R1:W4:Y:S01]  /*a9f0*/  LD.E R14, desc[UR8][R44.64] ;  /* 0x000000082c0e7980 */ /* 0x000322000c101900 */
[----:B------:R-:W-:-:S03]  /*aa00*/  FSETP.GEU.AND P2, PT, R31, R22, PT ;  /* 0x000000161f00720b */ /* 0x000fc60003f4e000 */
[----:B------:R-:W4:Y:S01]  /*aa10*/  LD.E R22, desc[UR8][R40.64] ;  /* 0x0000000828167980 */ /* 0x000f22000c101900 */
[----:B0-----:R-:W-:-:S05]  /*aa20*/  IMAD.WIDE R38, R30, 0x4, R4 ;  /* 0x000000041e267825 */ /* 0x001fca00078e0204 */
[----:B------:R0:W4:Y:S01]  /*aa30*/  LD.E R31, desc[UR8][R38.64] ;  /* 0x00000008261f7980 */ /* 0x000122000c101900 */
[----:B------:R-:W-:Y:S02]  /*aa40*/  SEL R27, R8, R27, P0 ;  /* 0x0000001b081b7207 */ /* 0x000fe40000000000 */
[----:B------:R-:W-:Y:S02]  /*aa50*/  SEL R3, R0, R11, P3 ;  /* 0x0000000b00037207 */ /* 0x000fe40001800000 */
[----:B------:R-:W-:Y:S02]  /*aa60*/  SEL R8, R11, R0, P3 ;  /* 0x000000000b087207 */ /* 0x000fe40001800000 */
[----:B------:R-:W-:Y:S02]  /*aa70*/  SEL R0, R24, R7, P4 ;  /* 0x0000000718007207 */ /* 0x000fe40002000000 */
[----:B------:R-:W-:Y:S01]  /*aa80*/  SEL R11, R19, R12, P2 ;  /* 0x0000000c130b7207 */ /* 0x000fe20001000000 */
[----:B-1----:R-:W-:-:S04]  /*aa90*/  IMAD.WIDE R44, R27, 0x4, R4 ;  /* 0x000000041b2c7825 */ /* 0x002fc800078e0204 */
[----:B0-----:R-:W-:Y:S01]  /*aaa0*/  IMAD.WIDE R38, R11, 0x4, R4 ;  /* 0x000000040b267825 */ /* 0x001fe200078e0204 */
[----:B--2---:R-:W-:-:S04]  /*aab0*/  FSETP.GEU.AND P1, PT, R33, R26, PT ;  /* 0x0000001a2100720b */ /* 0x004fc80003f2e000 */
[----:B------:R-:W-:Y:S01]  /*aac0*/  SEL R26, R9, R6, P1 ;  /* 0x00000006091a7207 */ /* 0x000fe20000800000 */
[----:B------:R-:W-:-:S05]  /*aad0*/  IMAD.WIDE R42, R8, 0x4, R4 ;  /* 0x00000004082a7825 */ /* 0x000fca00078e0204 */
[----:B------:R-:W2:Y:S01]  /*aae0*/  LD.E R33, desc[UR8][R42.64] ;  /* 0x000000082a217980 */ /* 0x000ea2000c101900 */
[----:B------:R-:W-:Y:S01]  /*aaf0*/  FSETP.GEU.AND P5, PT, R28, R37, PT ;  /* 0x000000251c00720b */ /* 0x000fe20003fae000 */
[----:B------:R-:W-:Y:S01]  /*ab00*/  IMAD.WIDE R36, R3, 0x4, R4 ;  /* 0x0000000403247825 */ /* 0x000fe200078e0204 */
[----:B---3--:R-:W-:-:S03]  /*ab10*/  FSETP.GEU.AND P0, PT, R10, R35, PT ;  /* 0x000000230a00720b */ /* 0x008fc60003f0e000 */
[--C-:B------:R-:W-:Y:S01]  /*ab20*/  IMAD.WIDE R34, R26, 0x4, R4.reuse ;  /* 0x000000041a227825 */ /* 0x100fe200078e0204 */
[----:B------:R0:W3:Y:S05]  /*ab30*/  LD.E R10, desc[UR8][R36.64] ;  /* 0x00000008240a7980 */ /* 0x0000ea000c101900 */
[----:B------:R-:W2:Y:S01]  /*ab40*/  LD.E R35, desc[UR8][R34.64] ;  /* 0x0000000822237980 */ /* 0x000ea2000c101900 */
[----:B----4-:R-:W-:Y:S01]  /*ab50*/  FSETP.GEU.AND P3, PT, R14, R29, PT ;  /* 0x0000001d0e00720b */ /* 0x010fe20003f6e000 */
[----:B------:R-:W-:Y:S02]  /*ab60*/  IMAD.WIDE R28, R0, 0x4, R4 ;  /* 0x00000004001c7825 */ /* 0x000fe400078e0204 */
[----:B------:R-:W4:Y:S04]  /*ab70*/  LD.E R14, desc[UR8][R44.64] ;  /* 0x000000082c0e7980 */ /* 0x000f28000c101900 */
[----:B------:R-:W3:Y:S01]  /*ab80*/  LD.E R29, desc[UR8][R28.64] ;  /* 0x000000081c1d7980 */ /* 0x000ee2000c101900 */
[----:B------:R-:W-:-:S03]  /*ab90*/  FSETP.GEU.AND P6, PT, R31, R22, PT ;  /* 0x000000161f00720b */ /* 0x000fc60003fce000 */
[----:B------:R1:W2:Y:S01]  /*aba0*/  LD.E R22, desc[UR8][R38.64] ;  /* 0x0000000826167980 */ /* 0x0002a2000c101900 */
[----:B------:R-:W-:Y:S02]  /*abb0*/  SEL R31, R20, R23, P0 ;  /* 0x00000017141f7207 */ /* 0x000fe40000000000 */
[----:B------:R-:W-:Y:S02]  /*abc0*/  SEL R20, R23, R20, P0 ;  /* 0x0000001417147207 */ /* 0x000fe40000000000 */
[----:B------:R-:W-:Y:S02]  /*abd0*/  SEL R23, R16, R25, P3 ;  /* 0x0000001910177207 */ /* 0x000fe40001800000 */
[----:B------:R-:W-:Y:S01]  /*abe0*/  SEL R16, R25, R16, P3 ;  /* 0x0000001019107207 */ /* 0x000fe20001800000 */
[----:B------:R-:W-:Y:S01]  /*abf0*/  IMAD.WIDE R40, R31, 0x4, R4 ;  /* 0x000000041f287825 */ /* 0x000fe200078e0204 */
[----:B------:R-:W-:-:S05]  /*ac00*/  SEL R9, R6, R9, P1 ;  /* 0x0000000906097207 */ /* 0x000fca0000800000 */
[----:B0-----:R-:W-:-:S04]  /*ac10*/  IMAD.WIDE R36, R9, 0x4, R4 ;  /* 0x0000000409247825 */ /* 0x001fc800078e0204 */
[----:B------:R-:W-:-:S04]  /*ac20*/  IMAD.WIDE R42, R20, 0x4, R4 ;  /* 0x00000004142a7825 */ /* 0x000fc800078e0204 */
[----:B-1----:R-:W-:-:S05]  /*ac30*/  IMAD.WIDE R38, R23, 0x4, R4 ;  /* 0x0000000417267825 */ /* 0x002fca00078e0204 */
[----:B------:R-:W4:Y:S01]  /*ac40*/  LD.E R6, desc[UR8][R38.64] ;  /* 0x0000000826067980 */ /* 0x000f22000c101900 */
[----:B---3--:R-:W-:Y:S01]  /*ac50*/  FSETP.GEU.AND P0, PT, R29, R10, PT ;  /* 0x0000000a1d00720b */ /* 0x008fe20003f0e000 */
[----:B------:R-:W-:Y:S02]  /*ac60*/  IMAD.WIDE R28, R16, 0x4, R4 ;  /* 0x00000004101c7825 */ /* 0x000fe400078e0204 */
[----:B------:R-:W3:Y:S01]  /*ac70*/  LD.E R10, desc[UR8][R40.64] ;  /* 0x00000008280a7980 */ /* 0x000ee2000c101900 */
[----:B--2---:R-:W-:-:S03]  /*ac80*/  FSETP.GEU.AND P1, PT, R35, R22, PT ;  /* 0x000000162300720b */ /* 0x004fc60003f2e000 */
[----:B------:R-:W3:Y:S01]  /*ac90*/  LD.E R29, desc[UR8][R28.64] ;  /* 0x000000081c1d7980 */ /* 0x000ee2000c101900 */
[----:B------:R-:W-:Y:S02]  /*aca0*/  SEL R22, R21, R32, P5 ;  /* 0x0000002015167207 */ /* 0x000fe40002800000 */
[----:B----4-:R-:W-:Y:S02]  /*acb0*/  FSETP.GEU.AND P3, PT, R33, R14, PT ;  /* 0x0000000e2100720b */ /* 0x010fe40003f6e000 */
[----:B------:R0:W2:Y:S04]  /*acc0*/  LD.E R14, desc[UR8][R36.64] ;  /* 0x00000008240e7980 */ /* 0x0000a8000c101900 */
[----:B------:R1:W2:Y:S01]  /*acd0*/  LD.E R33, desc[UR8][R42.64] ;  /* 0x000000082a217980 */ /* 0x0002a2000c101900 */
[----:B0-----:R-:W-:-:S05]  /*ace0*/  IMAD.WIDE R36, R22, 0x4, R4 ;  /* 0x0000000416247825 */ /* 0x001fca00078e0204 */
[----:B------:R0:W4:Y:S01]  /*acf0*/  LD.E R25, desc[UR8][R36.64] ;  /* 0x0000000824197980 */ /* 0x000122000c101900 */
[----:B------:R-:W-:Y:S02]  /*ad00*/  SEL R35, R13, R30, P6 ;  /* 0x0000001e0d237207 */ /* 0x000fe40003000000 */
[----:B------:R-:W-:Y:S02]  /*ad10*/  SEL R30, R30, R13, P6 ;  /* 0x0000000d1e1e7207 */ /* 0x000fe40003000000 */
[----:B------:R-:W-:Y:S01]  /*ad20*/  SEL R32, R32, R21, P5 ;  /* 0x0000001520207207 */ /* 0x000fe20002800000 */
[--C-:B-1----:R-:W-:Y:S01]  /*ad30*/  IMAD.WIDE R42, R35, 0x4, R4.reuse ;  /* 0x00000004232a7825 */ /* 0x102fe200078e0204 */
[----:B------:R-:W-:Y:S02]  /*ad40*/  SEL R28, R3, R0, P0 ;  /* 0x00000000031c7207 */ /* 0x000fe40000000000 */
[----:B------:R-:W-:Y:S01]  /*ad50*/  SEL R24, R7, R24, P4 ;  /* 0x0000001807187207 */ /* 0x000fe20002000000 */
[--C-:B0-----:R-:W-:Y:S01]  /*ad60*/  IMAD.WIDE R36, R30, 0x4, R4.reuse ;  /* 0x000000041e247825 */ /* 0x101fe200078e0204 */
[----:B------:R-:W-:Y:S01]  /*ad70*/  SEL R3, R0, R3, P0 ;  /* 0x0000000300037207 */ /* 0x000fe20000000000 */
[----:B------:R0:W4:Y:S02]  /*ad80*/  LD.E R21, desc[UR8][R42.64] ;  /* 0x000000082a157980 */ /* 0x000124000c101900 */
[----:B------:R-:W-:-:S04]  /*ad90*/  IMAD.WIDE R40, R32, 0x4, R4 ;  /* 0x0000000420287825 */ /* 0x000fc800078e0204 */
[----:B0-----:R-:W-:-:S04]  /*ada0*/  IMAD.WIDE R42, R24, 0x4, R4 ;  /* 0x00000004182a7825 */ /* 0x001fc800078e0204 */
[----:B------:R-:W-:-:S05]  /*adb0*/  IMAD.WIDE R44, R28, 0x4, R4 ;  /* 0x000000041c2c7825 */ /* 0x000fca00078e0204 */
[----:B------:R-:W4:Y:S01]  /*adc0*/  LD.E R13, desc[UR8][R44.64] ;  /* 0x000000082c0d7980 */ /* 0x000f22000c101900 */
[----:B---3--:R-:W-:Y:S02]  /*add0*/  FSETP.GEU.AND P5, PT, R29, R10, PT ;  /* 0x0000000a1d00720b */ /* 0x008fe40003fae000 */
[----:B------:R-:W-:Y:S01]  /*ade0*/  SEL R29, R27, R8, P3 ;  /* 0x000000081b1d7207 */ /* 0x000fe20001800000 */
[----:B------:R0:W3:Y:S01]  /*adf0*/  LD.E R10, desc[UR8][R36.64] ;  /* 0x00000008240a7980 */ /* 0x0000e2000c101900 */
[----:B------:R-:W-:-:S03]  /*ae00*/  SEL R27, R8, R27, P3 ;  /* 0x0000001b081b7207 */ /* 0x000fc60001800000 */
[--C-:B------:R-:W-:Y:S01]  /*ae10*/  IMAD.WIDE R38, R29, 0x4, R4.reuse ;  /* 0x000000041d267825 */ /* 0x100fe200078e0204 */
[----:B--2---:R-:W-:Y:S02]  /*ae20*/  FSETP.GEU.AND P6, PT, R33, R14, PT ;  /* 0x0000000e2100720b */ /* 0x004fe40003fce000 */
[----:B------:R1:W2:Y:S01]  /*ae30*/  LD.E R14, desc[UR8][R40.64] ;  /* 0x00000008280e7980 */ /* 0x0002a2000c101900 */
[----:B0-----:R-:W-:-:S05]  /*ae40*/  IMAD.WIDE R36, R3, 0x4, R4 ;  /* 0x0000000403247825 */ /* 0x001fca00078e0204 */
[----:B------:R0:W3:Y:S01]  /*ae50*/  LD.E R7, desc[UR8][R36.64] ;  /* 0x0000000824077980 */ /* 0x0000e2000c101900 */
[----:B----4-:R-:W-:-:S03]  /*ae60*/  FSETP.GEU.AND P3, PT, R25, R6, PT ;  /* 0x000000061900720b */ /* 0x010fc60003f6e000 */
[----:B------:R4:W3:Y:S04]  /*ae70*/  LD.E R25, desc[UR8][R38.64] ;  /* 0x0000000826197980 */ /* 0x0008e8000c101900 */
[----:B------:R4:W3:Y:S01]  /*ae80*/  LD.E R6, desc[UR8][R42.64] ;  /* 0x000000082a067980 */ /* 0x0008e2000c101900 */
[----:B-1----:R-:W-:-:S05]  /*ae90*/  IMAD.WIDE R40, R27, 0x4, R4 ;  /* 0x000000041b287825 */ /* 0x002fca00078e0204 */
[----:B------:R1:W3:Y:S01]  /*aea0*/  LD.E R8, desc[UR8][R40.64] ;  /* 0x0000000828087980 */ /* 0x0002e2000c101900 */
[----:B------:R-:W-:Y:S02]  /*aeb0*/  SEL R33, R20, R9, P6 ;  /* 0x0000000914217207 */ /* 0x000fe40003000000 */
[----:B------:R-:W-:Y:S02]  /*aec0*/  SEL R0, R26, R11, P1 ;  /* 0x0000000b1a007207 */ /* 0x000fe40000800000 */
[----:B------:R-:W-:Y:S02]  /*aed0*/  SEL R9, R9, R20, P6 ;  /* 0x0000001409097207 */ /* 0x000fe40003000000 */
[----:B------:R-:W-:Y:S01]  /*aee0*/  SEL R11, R11, R26, P1 ;  /* 0x0000001a0b0b7207 */ /* 0x000fe20000800000 */
[----:B0-----:R-:W-:Y:S01]  /*aef0*/  IMAD.WIDE R36, R0, 0x4, R4 ;  /* 0x0000000400247825 */ /* 0x001fe200078e0204 */
[----:B------:R-:W-:-:S03]  /*af00*/  SEL R12, R12, R19, P2 ;  /* 0x000000130c0c7207 */ /* 0x000fc60001000000 */
[----:B------:R-:W-:Y:S01]  /*af10*/  IMAD.WIDE R44, R9, 0x4, R4 ;  /* 0x00000004092c7825 */ /* 0x000fe200078e0204 */
[----:B------:R-:W-:-:S03]  /*af20*/  SEL R19, R16, R31, P5 ;  /* 0x0000001f10137207 */ /* 0x000fc60002800000 */
[--C-:B----4-:R-:W-:Y:S01]  /*af30*/  IMAD.WIDE R38, R12, 0x4, R4.reuse ;  /* 0x000000040c267825 */ /* 0x110fe200078e0204 */
[----:B------:R-:W4:Y:S01]  /*af40*/  LD.E R26, desc[UR8][R44.64] ;  /* 0x000000082c1a7980 */ /* 0x000f22000c101900 */
[----:B------:R-:W-:Y:S02]  /*af50*/  SEL R16, R31, R16, P5 ;  /* 0x000000101f107207 */ /* 0x000fe40002800000 */
[----:B------:R-:W-:-:S04]  /*af60*/  IMAD.WIDE R42, R33, 0x4, R4 ;  /* 0x00000004212a7825 */ /* 0x000fc800078e0204 */
[----:B-1----:R-:W-:Y:S01]  /*af70*/  IMAD.WIDE R40, R16, 0x4, R4 ;  /* 0x0000000410287825 */ /* 0x002fe200078e0204 */
[----:B--2---:R-:W-:-:S03]  /*af80*/  FSETP.GEU.AND P1, PT, R21, R14, PT ;  /* 0x0000000e1500720b */ /* 0x004fc60003f2e000 */
[----:B------:R-:W-:Y:S01]  /*af90*/  IMAD.WIDE R20, R11, 0x4, R4 ;  /* 0x000000040b147825 */ /* 0x000fe200078e0204 */
[----:B------:R0:W2:Y:S05]  /*afa0*/  LD.E R14, desc[UR8][R38.64] ;  /* 0x00000008260e7980 */ /* 0x0000aa000c101900 */
[----:B------:R-:W2:Y:S01]  /*afb0*/  LD.E R21, desc[UR8][R20.64] ;  /* 0x0000000814157980 */ /* 0x000ea2000c101900 */
[----:B---3--:R-:W-:-:S03]  /*afc0*/  FSETP.GEU.AND P2, PT, R25, R10, PT ;  /* 0x0000000a1900720b */ /* 0x008fc60003f4e000 */
[----:B------:R1:W4:Y:S01]  /*afd0*/  LD.E R25, desc[UR8][R36.64] ;  /* 0x0000000824197980 */ /* 0x000322000c101900 */
[----:B------:R-:W-:Y:S02]  /*afe0*/  FSETP.GEU.AND P0, PT, R6, R7, PT ;  /* 0x000000070600720b */ /* 0x000fe40003f0e000 */
[----:B------:R-:W-:Y:S01]  /*aff0*/  SEL R6, R23, R22, P3 ;  /* 0x0000001617067207 */ /* 0x000fe20001800000 */
[--C-:B0-----:R-:W-:Y:S01]  /*b000*/  IMAD.WIDE R38, R19, 0x4, R4.reuse ;  /* 0x0000000413267825 */ /* 0x101fe200078e0204 */
[----:B------:R-:W3:Y:S03]  /*b010*/  LD.E R10, desc[UR8][R42.64] ;  /* 0x000000082a0a7980 */ /* 0x000ee6000c101900 */
[----:B-1----:R-:W-:Y:S01]  /*b020*/  IMAD.WIDE R36, R6, 0x4, R4 ;  /* 0x0000000406247825 */ /* 0x002fe200078e0204 */
[----:B------:R-:W-:Y:S01]  /*b030*/  FSETP.GEU.AND P4, PT, R13, R8, PT ;  /* 0x000000080d00720b */ /* 0x000fe20003f8e000 */
[----:B------:R-:W3:Y:S04]  /*b040*/  LD.E R7, desc[UR8][R38.64] ;  /* 0x0000000826077980 */ /* 0x000ee8000c101900 */
[----:B------:R-:W3:Y:S04]  /*b050*/  LD.E R8, desc[UR8][R36.64] ;  /* 0x0000000824087980 */ /* 0x000ee8000c101900 */
[----:B------:R0:W3:Y:S01]  /*b060*/  LD.E R13, desc[UR8][R40.64] ;  /* 0x00000008280d7980 */ /* 0x0000e2000c101900 */
[----:B------:R-:W-:-:S02]  /*b070*/  SEL R20, R35, R32, P1 ;  /* 0x0000002023147207 */ /* 0x000fc40000800000 */
[----:B------:R-:W-:Y:S02]  /*b080*/  SEL R22, R22, R23, P3 ;  /* 0x0000001716167207 */ /* 0x000fe40001800000 */
[----:B------:R-:W-:Y:S02]  /*b090*/  SEL R35, R32, R35, P1 ;  /* 0x0000002320237207 */ /* 0x000fe40000800000 */
[----:B------:R-:W-:Y:S02]  /*b0a0*/  SEL R31, R29, R30, P2 ;  /* 0x0000001e1d1f7207 */ /* 0x000fe40001000000 */
[----:B------:R-:W-:Y:S01]  /*b0b0*/  SEL R29, R30, R29, P2 ;  /* 0x0000001d1e1d7207 */ /* 0x000fe20001000000 */
[----:B0-----:R-:W-:Y:S01]  /*b0c0*/  IMAD.WIDE R40, R22, 0x4, R4 ;  /* 0x0000000416287825 */ /* 0x001fe200078e0204 */
[----:B------:R-:W-:-:S03]  /*b0d0*/  SEL R23, R28, R27, P4 ;  /* 0x0000001b1c177207 */ /* 0x000fc60002000000 */
[--C-:B------:R-:W-:Y:S01]  /*b0e0*/  IMAD.WIDE R38, R35, 0x4, R4.reuse ;  /* 0x0000000423267825 */ /* 0x100fe200078e0204 */
[----:B------:R-:W-:Y:S02]  /*b0f0*/  SEL R28, R27, R28, P4 ;  /* 0x0000001c1b1c7207 */ /* 0x000fe40002000000 */
[----:B------:R-:W3:Y:S01]  /*b100*/  LD.E R27, desc[UR8][R40.64] ;  /* 0x00000008281b7980 */ /* 0x000ee2000c101900 */
[----:B------:R-:W-:-:S03]  /*b110*/  IMAD.WIDE R36, R20, 0x4, R4 ;  /* 0x0000000414247825 */ /* 0x000fc600078e0204 */
[----:B------:R0:W3:Y:S01]  /*b120*/  LD.E R30, desc[UR8][R38.64] ;  /* 0x00000008261e7980 */ /* 0x0000e2000c101900 */
[----:B------:R-:W-:-:S04]  /*b130*/  IMAD.WIDE R44, R29, 0x4, R4 ;  /* 0x000000041d2c7825 */ /* 0x000fc800078e0204 */
[----:B------:R-:W-:-:S04]  /*b140*/  IMAD.WIDE R42, R31, 0x4, R4 ;  /* 0x000000041f2a7825 */ /* 0x000fc800078e0204 */
[----:B0-----:R-:W-:-:S04]  /*b150*/  IMAD.WIDE R38, R23, 0x4, R4 ;  /* 0x0000000417267825 */ /* 0x001fc800078e0204 */
[--C-:B------:R-:W-:Y:S01]  /*b160*/  IMAD.WIDE R40, R28, 0x4, R4.reuse ;  /* 0x000000041c287825 */ /* 0x100fe200078e0204 */
[----:B--2---:R-:W-:Y:S02]  /*b170*/  FSETP.GEU.AND P1, PT, R21, R14, PT ;  /* 0x0000000e1500720b */ /* 0x004fe40003f2e000 */
[----:B------:R0:W2:Y:S01]  /*b180*/  LD.E R14, desc[UR8][R36.64] ;  /* 0x00000008240e7980 */ /* 0x0000a2000c101900 */
[----:B----4-:R-:W-:Y:S02]  /*b190*/  FSETP.GEU.AND P2, PT, R26, R25, PT ;  /* 0x000000191a00720b */ /* 0x010fe40003f4e000 */
[----:B------:R-:W-:Y:S01]  /*b1a0*/  SEL R26, R3, R24, P0 ;  /* 0x00000018031a7207 */ /* 0x000fe20000000000 */
[----:B------:R-:W2:Y:S04]  /*b1b0*/  LD.E R25, desc[UR8][R44.64] ;  /* 0x000000082c197980 */ /* 0x000ea8000c101900 */
[----:B0-----:R-:W-:-:S05]  /*b1c0*/  IMAD.WIDE R36, R26, 0x4, R4 ;  /* 0x000000041a247825 */ /* 0x001fca00078e0204 */
[----:B------:R-:W4:Y:S01]  /*b1d0*/  LD.E R21, desc[UR8][R36.64] ;  /* 0x0000000824157980 */ /* 0x000f22000c101900 */
[----:B---3--:R-:W-:-:S03]  /*b1e0*/  FSETP.GEU.AND P4, PT, R8, R7, PT ;  /* 0x000000070800720b */ /* 0x008fc60003f8e000 */
[----:B------:R-:W4:Y:S01]  /*b1f0*/  LD.E R8, desc[UR8][R38.64] ;  /* 0x0000000826087980 */ /* 0x000f22000c101900 */
[----:B------:R-:W-:-:S03]  /*b200*/  FSETP.GEU.AND P3, PT, R13, R10, PT ;  /* 0x0000000a0d00720b */ /* 0x000fc60003f6e000 */
[----:B------:R0:W3:Y:S04]  /*b210*/  LD.E R10, desc[UR8][R42.64] ;  /* 0x000000082a0a7980 */ /* 0x0000e8000c101900 */
[----:B------:R1:W3:Y:S01]  /*b220*/  LD.E R13, desc[UR8][R40.64] ;  /* 0x00000008280d7980 */ /* 0x0002e2000c101900 */
[----:B------:R-:W-:Y:S02]  /*b230*/  SEL R7, R9, R0, P2 ;  /* 0x0000000009077207 */ /* 0x000fe40001000000 */
[----:B------:R-:W-:Y:S02]  /*b240*/  SEL R9, R0, R9, P2 ;  /* 0x0000000900097207 */ /* 0x000fe40001000000 */
[----:B------:R-:W-:-:S03]  /*b250*/  SEL R0, R11, R12, P1 ;  /* 0x0000000c0b007207 */ /* 0x000fc60000800000 */
[----:B0-----:R-:W-:-:S04]  /*b260*/  IMAD.WIDE R42, R9, 0x4, R4 ;  /* 0x00000004092a7825 */ /* 0x001fc800078e0204 */
[--C-:B------:R-:W-:Y:S01]  /*b270*/  IMAD.WIDE R44, R0, 0x4, R4.reuse ;  /* 0x00000004002c7825 */ /* 0x100fe200078e0204 */
[----:B------:R-:W-:Y:S02]  /*b280*/  FSETP.GEU.AND P5, PT, R30, R27, PT ;  /* 0x0000001b1e00720b */ /* 0x000fe40003fae000 */
[----:B------:R-:W-:Y:S02]  /*b290*/  SEL R27, R16, R33, P3 ;  /* 0x00000021101b7207 */ /* 0x000fe40001800000 */
[----:B------:R-:W-:Y:S02]  /*b2a0*/  SEL R30, R19, R6, P4 ;  /* 0x00000006131e7207 */ /* 0x000fe40002000000 */
[----:B------:R-:W-:Y:S01]  /*b2b0*/  SEL R16, R33, R16, P3 ;  /* 0x0000001021107207 */ /* 0x000fe20001800000 */
[----:B------:R-:W-:-:S04]  /*b2c0*/  IMAD.WIDE R38, R27, 0x4, R4 ;  /* 0x000000041b267825 */ /* 0x000fc800078e0204 */
[----:B------:R-:W-:-:S04]  /*b2d0*/  IMAD.WIDE R36, R30, 0x4, R4 ;  /* 0x000000041e247825 */ /* 0x000fc800078e0204 */
[----:B------:R-:W-:-:S04]  /*b2e0*/  IMAD.WIDE R32, R7, 0x4, R4 ;  /* 0x0000000407207825 */ /* 0x000fc800078e0204 */
[----:B-1----:R-:W-:Y:S01]  /*b2f0*/  IMAD.WIDE R40, R16, 0x4, R4 ;  /* 0x0000000410287825 */ /* 0x002fe200078e0204 */
[----:B--2---:R-:W-:Y:S02]  /*b300*/  FSETP.GEU.AND P6, PT, R25, R14, PT ;  /* 0x0000000e1900720b */ /* 0x004fe40003fce000 */
[----:B------:R-:W2:Y:S04]  /*b310*/  LD.E R14, desc[UR8][R44.64] ;  /* 0x000000082c0e7980 */ /* 0x000ea8000c101900 */
[----:B------:R-:W2:Y:S01]  /*b320*/  LD.E R25, desc[UR8][R42.64] ;  /* 0x000000082a197980 */ /* 0x000ea2000c101900 */
[----:B----4-:R-:W-:-:S03]  /*b330*/  FSETP.GEU.AND P3, PT, R21, R8, PT ;  /* 0x000000081500720b */ /* 0x010fc60003f6e000 */
[----:B------:R-:W4:Y:S04]  /*b340*/  LD.E R8, desc[UR8][R38.64] ;  /* 0x0000000826087980 */ /* 0x000f28000c101900 */
[----:B------:R0:W4:Y:S01]  /*b350*/  LD.E R21, desc[UR8][R36.64] ;  /* 0x0000000824157980 */ /* 0x000122000c101900 */
[----:B---3--:R-:W-:-:S03]  /*b360*/  FSETP.GEU.AND P2, PT, R13, R10, PT ;  /* 0x0000000a0d00720b */ /* 0x008fc60003f4e000 */
[----:B------:R1:W3:Y:S04]  /*b370*/  LD.E R10, desc[UR8][R32.64] ;  /* 0x00000008200a7980 */ /* 0x0002e8000c101900 */
[----:B------:R1:W3:Y:S01]  /*b380*/  LD.E R13, desc[UR8][R40.64] ;  /* 0x00000008280d7980 */ /* 0x0002e2000c101900 */
[----:B------:R-:W-:Y:S02]  /*b390*/  SEL R6, R6, R19, P4 ;  /* 0x0000001306067207 */ /* 0x000fe40002000000 */
[----:B------:R-:W-:Y:S02]  /*b3a0*/  SEL R19, R35, R22, P5 ;  /* 0x0000001623137207 */ /* 0x000fe40002800000 */
[----:B------:R-:W-:Y:S01]  /*b3b0*/  SEL R35, R22, R35, P5 ;  /* 0x0000002316237207 */ /* 0x000fe20002800000 */
[----:B0-----:R-:W-:Y:S01]  /*b3c0*/  IMAD.WIDE R36, R6, 0x4, R4 ;  /* 0x0000000406247825 */ /* 0x001fe200078e0204 */
[----:B-1----:R-:W-:-:S02]  /*b3d0*/  SEL R33, R29, R20, P6 ;  /* 0x000000141d217207 */ /* 0x002fc40003000000 */
[----:B------:R-:W-:Y:S01]  /*b3e0*/  SEL R22, R31, R28, P2 ;  /* 0x0000001c1f167207 */ /* 0x000fe20001000000 */
[----:B------:R-:W-:Y:S01]  /*b3f0*/  IMAD.WIDE R44, R35, 0x4, R4 ;  /* 0x00000004232c7825 */ /* 0x000fe200078e0204 */
[----:B------:R-:W-:-:S03]  /*b400*/  SEL R20, R20, R29, P6 ;  /* 0x0000001d14147207 */ /* 0x000fc60003000000 */
[----:B------:R-:W-:-:S04]  /*b410*/  IMAD.WIDE R38, R33, 0x4, R4 ;  /* 0x0000000421267825 */ /* 0x000fc800078e0204 */
[----:B------:R-:W-:-:S04]  /*b420*/  IMAD.WIDE R42, R19, 0x4, R4 ;  /* 0x00000004132a7825 */ /* 0x000fc800078e0204 */
[--C-:B------:R-:W-:Y:S01]  /*b430*/  IMAD.WIDE R40, R20, 0x4, R4.reuse ;  /* 0x0000000414287825 */ /* 0x100fe200078e0204 */
[----:B--2---:R-:W-:Y:S02]  /*b440*/  FSETP.GEU.AND P4, PT, R25, R14, PT ;  /* 0x0000000e1900720b */ /* 0x004fe40003f8e000 */
[----:B------:R0:W2:Y:S04]  /*b450*/  LD.E R14, desc[UR8][R36.64] ;  /* 0x00000008240e7980 */ /* 0x0000a8000c101900 */
[----:B------:R-:W2:Y:S01]  /*b460*/  LD.E R25, desc[UR8][R44.64] ;  /* 0x000000082c197980 */ /* 0x000ea2000c101900 */
[----:B0-----:R-:W-:Y:S01]  /*b470*/  IMAD.WIDE R36, R22, 0x4, R4 ;  /* 0x0000000416247825 */ /* 0x001fe200078e0204 */
[----:B----4-:R-:W-:Y:S02]  /*b480*/  FSETP.GEU.AND P5, PT, R21, R8, PT ;  /* 0x000000081500720b */ /* 0x010fe40003fae000 */
[----:B------:R-:W4:Y:S04]  /*b490*/  LD.E R8, desc[UR8][R38.64] ;  /* 0x0000000826087980 */ /* 0x000f28000c101900 */
[----:B------:R-:W4:Y:S01]  /*b4a0*/  LD.E R21, desc[UR8][R36.64] ;  /* 0x0000000824157980 */ /* 0x000f22000c101900 */
[----:B---3--:R-:W-:-:S03]  /*b4b0*/  FSETP.GEU.AND P6, PT, R13, R10, PT ;  /* 0x0000000a0d00720b */ /* 0x008fc60003fce000 */
[----:B------:R-:W3:Y:S04]  /*b4c0*/  LD.E R10, desc[UR8][R42.64] ;  /* 0x000000082a0a7980 */ /* 0x000ee8000c101900 */
        /* <DEDUP_REMOVED lines=8> */
[----:B------:R-:W-:-:S04]  /*b550*/  SEL R9, R9, R0, P4 ;  /* 0x0000000009097207 */ /* 0x000fc80002000000 */
[----:B------:R0:W3:Y:S01]  /*b560*/  LD.E R0, desc[UR8][R36.64] ;  /* 0x0000000824007980 */ /* 0x0000e2000c101900 */
[----:B------:R-:W-:Y:S01]  /*b570*/  IMAD.WIDE R42, R9, 0x4, R4 ;  /* 0x00000004092a7825 */ /* 0x000fe200078e0204 */
[----:B--2---:R-:W-:-:S03]  /*b580*/  FSETP.GEU.AND P0, PT, R25, R14, PT ;  /* 0x0000000e1900720b */ /* 0x004fc60003f0e000 */
[----:B------:R-:W-:Y:S01]  /*b590*/  IMAD.WIDE R24, R28, 0x4, R4 ;  /* 0x000000041c187825 */ /* 0x000fe200078e0204 */
[----:B------:R1:W2:Y:S05]  /*b5a0*/  LD.E R14, desc[UR8][R40.64] ;  /* 0x00000008280e7980 */ /* 0x0002aa000c101900 */
[----:B------:R-:W2:Y:S01]  /*b5b0*/  LD.E R25, desc[UR8][R24.64] ;  /* 0x0000000818197980 */ /* 0x000ea2000c101900 */
[----:B----4-:R-:W-:Y:S02]  /*b5c0*/  FSETP.GEU.AND P2, PT, R21, R8, PT ;  /* 0x000000081500720b */ /* 0x010fe40003f4e000 */
[----:B------:R-:W-:-:S05]  /*b5d0*/  SEL R8, R27, R30, P5 ;  /* 0x0000001e1b087207 */ /* 0x000fca0002800000 */
[--C-:B0-----:R-:W-:Y:S01]  /*b5e0*/  IMAD.WIDE R36, R8, 0x4, R4.reuse ;  /* 0x0000000408247825 */ /* 0x101fe200078e0204 */
[----:B---3--:R-:W-:Y:S02]  /*b5f0*/  FSETP.GEU.AND P1, PT, R13, R10, PT ;  /* 0x0000000a0d00720b */ /* 0x008fe40003f2e000 */
[----:B------:R-:W-:Y:S02]  /*b600*/  SEL R10, R7, R16, P6 ;  /* 0x00000010070a7207 */ /* 0x000fe40003000000 */
[----:B------:R-:W-:Y:S01]  /*b610*/  SEL R7, R16, R7, P6 ;  /* 0x0000000710077207 */ /* 0x000fe20003000000 */
[----:B------:R0:W3:Y:S02]  /*b620*/  LD.E R24, desc[UR8][R36.64] ;  /* 0x0000000824187980 */ /* 0x0000e4000c101900 */
[--C-:B-1----:R-:W-:Y:S02]  /*b630*/  IMAD.WIDE R40, R10, 0x4, R4.reuse ;  /* 0x000000040a287825 */ /* 0x102fe400078e0204 */
[----:B------:R-:W4:Y:S04]  /*b640*/  LD.E R16, desc[UR8][R42.64] ;  /* 0x000000082a107980 */ /* 0x000f28000c101900 */
[----:B------:R-:W4:Y:S01]  /*b650*/  LD.E R21, desc[UR8][R40.64] ;  /* 0x0000000828157980 */ /* 0x000f22000c101900 */
[----:B0-----:R-:W-:-:S05]  /*b660*/  IMAD.WIDE R36, R7, 0x4, R4 ;  /* 0x0000000407247825 */ /* 0x001fca00078e0204 */
[----:B------:R0:W3:Y:S01]  /*b670*/  LD.E R29, desc[UR8][R36.64] ;  /* 0x00000008241d7980 */ /* 0x0000e2000c101900 */
[----:B------:R-:W-:Y:S02]  /*b680*/  SEL R26, R26, R23, P3 ;  /* 0x000000171a1a7207 */ /* 0x000fe40001800000 */
[----:B------:R-:W-:Y:S02]  /*b690*/  SEL R23, R35, R6, P0 ;  /* 0x0000000623177207 */ /* 0x000fe40000000000 */
[----:B------:R-:W-:-:S03]  /*b6a0*/  SEL R6, R6, R35, P0 ;  /* 0x0000002306067207 */ /* 0x000fc60000000000 */
[----:B0-----:R-:W-:Y:S01]  /*b6b0*/  IMAD.WIDE R36, R23, 0x4, R4 ;  /* 0x0000000417247825 */ /* 0x001fe200078e0204 */
[----:B------:R-:W-:-:S04]  /*b6c0*/  SEL R27, R30, R27, P5 ;  /* 0x0000001b1e1b7207 */ /* 0x000fc80002800000 */
[----:B------:R0:W3:Y:S01]  /*b6d0*/  LD.E R30, desc[UR8][R36.64] ;  /* 0x00000008241e7980 */ /* 0x0000e2000c101900 */
[----:B------:R-:W-:-:S04]  /*b6e0*/  IMAD.WIDE R34, R3, 0x4, R4 ;  /* 0x0000000403227825 */ /* 0x000fc800078e0204 */
[----:B------:R-:W-:Y:S02]  /*b6f0*/  IMAD.WIDE R38, R12, 0x4, R4 ;  /* 0x000000040c267825 */ /* 0x000fe400078e0204 */
[----:B------:R-:W3:Y:S04]  /*b700*/  LD.E R34, desc[UR8][R34.64] ;  /* 0x0000000822227980 */ /* 0x000ee8000c101900 */
[----:B------:R-:W3:Y:S01]  /*b710*/  LD.E R13, desc[UR8][R38.64] ;  /* 0x00000008260d7980 */ /* 0x000ee2000c101900 */
[----:B--2---:R-:W-:-:S04]  /*b720*/  FSETP.GEU.AND P0, PT, R25, R14, PT ;  /* 0x0000000e1900720b */ /* 0x004fc80003f0e000 */
[----:B------:R-:W-:Y:S02]  /*b730*/  SEL R14, R28, R31, P0 ;  /* 0x0000001f1c0e7207 */ /* 0x000fe40000000000 */
[----:B------:R-:W-:-:S05]  /*b740*/  SEL R28, R31, R28, P0 ;  /* 0x0000001c1f1c7207 */ /* 0x000fca0000000000 */
[----:B0-----:R-:W-:Y:S01]  /*b750*/  IMAD.WIDE R36, R28, 0x4, R4 ;  /* 0x000000041c247825 */ /* 0x001fe200078e0204 */
[----:B------:R-:W-:Y:S02]  /*b760*/  SEL R25, R20, R19, P1 ;  /* 0x0000001314197207 */ /* 0x000fe40000800000 */
[----:B------:R-:W-:Y:S02]  /*b770*/  SEL R20, R19, R20, P1 ;  /* 0x0000001413147207 */ /* 0x000fe40000800000 */
[----:B------:R-:W-:Y:S02]  /*b780*/  SEL R19, R22, R33, P2 ;  /* 0x0000002116137207 */ /* 0x000fe40001000000 */
[----:B------:R-:W-:Y:S02]  /*b790*/  SEL R22, R33, R22, P2 ;  /* 0x0000001621167207 */ /* 0x000fe40001000000 */
[----:B----4-:R-:W-:Y:S02]  /*b7a0*/  FSETP.GEU.AND P2, PT, R21, R16, PT ;  /* 0x000000101500720b */ /* 0x010fe40003f4e000 */
[----:B---3--:R-:W-:-:S02]  /*b7b0*/  FSETP.GEU.AND P3, PT, R24, R29, PT ;  /* 0x0000001d1800720b */ /* 0x008fc40003f6e000 */
[----:B------:R0:W2:Y:S02]  /*b7c0*/  LD.E R29, desc[UR8][R36.64] ;  /* 0x00000008241d7980 */ /* 0x0000a4000c101900 */
[----:B0-----:R-:W-:-:S05]  /*b7d0*/  IMAD.WIDE R36, R26, 0x4, R4 ;  /* 0x000000041a247825 */ /* 0x001fca00078e0204 */
[----:B------:R-:W3:Y:S01]  /*b7e0*/  LD.E R21, desc[UR8][R36.64] ;  /* 0x0000000824157980 */ /* 0x000ee2000c101900 */
[----:B------:R-:W-:-:S04]  /*b7f0*/  IMAD.WIDE R38, R27, 0x4, R4 ;  /* 0x000000041b267825 */ /* 0x000fc800078e0204 */
[----:B------:R-:W-:Y:S01]  /*b800*/  IMAD.WIDE R40, R6, 0x4, R4 ;  /* 0x0000000406287825 */ /* 0x000fe200078e0204 */
[----:B------:R0:W4:Y:S01]  /*b810*/  LD.E R32, desc[UR8][R38.64] ;  /* 0x0000000826207980 */ /* 0x000122000c101900 */
[----:B------:R-:W-:-:S03]  /*b820*/  FSETP.GEU.AND P1, PT, R13, R0, PT ;  /* 0x000000000d00720b */ /* 0x000fc60003f2e000 */
[----:B------:R1:W4:Y:S01]  /*b830*/  LD.E R13, desc[UR8][R40.64] ;  /* 0x00000008280d7980 */ /* 0x000322000c101900 */
[----:B------:R-:W-:-:S04]  /*b840*/  IMAD.WIDE R44, R20, 0x4, R4 ;  /* 0x00000004142c7825 */ /* 0x000fc800078e0204 */
[--C-:B------:R-:W-:Y:S01]  /*b850*/  IMAD.WIDE R42, R22, 0x4, R4.reuse ;  /* 0x00000004162a7825 */ /* 0x100fe200078e0204 */
[----:B------:R-:W2:Y:S03]  /*b860*/  LD.E R33, desc[UR8][R44.64] ;  /* 0x000000082c217980 */ /* 0x000ea6000c101900 */
[--C-:B0-----:R-:W-:Y:S01]  /*b870*/  IMAD.WIDE R38, R19, 0x4, R4.reuse ;  /* 0x0000000413267825 */ /* 0x101fe200078e0204 */
[----:B------:R-:W2:Y:S03]  /*b880*/  LD.E R31, desc[UR8][R42.64] ;  /* 0x000000082a1f7980 */ /* 0x000ea6000c101900 */
[----:B-1----:R-:W-:Y:S01]  /*b890*/  IMAD.WIDE R40, R25, 0x4, R4 ;  /* 0x0000000419287825 */ /* 0x002fe200078e0204 */
[----:B------:R-:W2:Y:S04]  /*b8a0*/  LD.E R16, desc[UR8][R38.64] ;  /* 0x0000000826107980 */ /* 0x000ea8000c101900 */
[----:B------:R-:W2:Y:S01]  /*b8b0*/  LD.E R0, desc[UR8][R40.64] ;  /* 0x0000000828007980 */ /* 0x000ea2000c101900 */
[----:B---3--:R-:W-:-:S04]  /*b8c0*/  FSETP.GEU.AND P0, PT, R34, R21, PT ;  /* 0x000000152200720b */ /* 0x008fc80003f0e000 */
[----:B------:R-:W-:Y:S01]  /*b8d0*/  SEL R21, R26, R3, P0 ;  /* 0x000000031a157207 */ /* 0x000fe20000000000 */
[----:B------:R-:W-:-:S04]  /*b8e0*/  IMAD.WIDE R34, R14, 0x4, R4 ;  /* 0x000000040e227825 */ /* 0x000fc800078e0204 */
[----:B------:R-:W-:Y:S02]  /*b8f0*/  IMAD.WIDE R36, R21, 0x4, R4 ;  /* 0x0000000415247825 */ /* 0x000fe400078e0204 */
[----:B------:R-:W3:Y:S04]  /*b900*/  LD.E R4, desc[UR8][R34.64] ;  /* 0x0000000822047980 */ /* 0x000ee8000c101900 */
[----:B------:R-:W3:Y:S01]  /*b910*/  LD.E R5, desc[UR8][R36.64] ;  /* 0x0000000824057980 */ /* 0x000ee2000c101900 */
[----:B----4-:R-:W-:Y:S02]  /*b920*/  FSETP.GEU.AND P4, PT, R13, R32, PT ;  /* 0x000000200d00720b */ /* 0x010fe40003f8e000 */
[----:B------:R-:W-:Y:S02]  /*b930*/  SEL R13, R12, R11, P1 ;  /* 0x0000000b0c0d7207 */ /* 0x000fe40000800000 */
[----:B------:R-:W-:-:S02]  /*b940*/  SEL R12, R11, R12, P1 ;  /* 0x0000000c0b0c7207 */ /* 0x000fc40000800000 */
[----:B------:R-:W-:Y:S02]  /*b950*/  SEL R11, R10, R9, P2 ;  /* 0x000000090a0b7207 */ /* 0x000fe40001000000 */
[----:B------:R-:W-:Y:S02]  /*b960*/  SEL R10, R9, R10, P2 ;  /* 0x0000000a090a7207 */ /* 0x000fe40001000000 */
[----:B------:R-:W-:Y:S02]  /*b970*/  SEL R9, R8, R7, P3 ;  /* 0x0000000708097207 */ /* 0x000fe40001800000 */
[----:B------:R-:W-:Y:S02]  /*b980*/  SEL R8, R7, R8, P3 ;  /* 0x0000000807087207 */ /* 0x000fe40001800000 */
[----:B--2---:R-:W-:Y:S02]  /*b990*/  FSETP.GEU.AND P1, PT, R33, R30, PT ;  /* 0x0000001e2100720b */ /* 0x004fe40003f2e000 */
[----:B------:R-:W-:-:S02]  /*b9a0*/  FSETP.GEU.AND P2, PT, R31, R0, PT ;  /* 0x000000001f00720b */ /* 0x000fc40003f4e000 */
[----:B------:R-:W-:Y:S02]  /*b9b0*/  SEL R0, R20, R23, P1 ;  /* 0x0000001714007207 */ /* 0x000fe40000800000 */
[----:B------:R-:W-:Y:S02]  /*b9c0*/  SEL R20, R23, R20, P1 ;  /* 0x0000001417147207 */ /* 0x000fe40000800000 */
[----:B------:R-:W-:Y:S02]  /*b9d0*/  FSETP.GEU.AND P1, PT, R29, R16, PT ;  /* 0x000000101d00720b */ /* 0x000fe40003f2e000 */
[----:B------:R-:W-:Y:S02]  /*b9e0*/  SEL R16, R22, R25, P2 ;  /* 0x0000001916107207 */ /* 0x000fe40001000000 */
[----:B------:R-:W-:Y:S02]  /*b9f0*/  SEL R7, R6, R27, P4 ;  /* 0x0000001b06077207 */ /* 0x000fe40002000000 */
[----:B------:R-:W-:Y:S01]  /*ba00*/  SEL R25, R25, R22, P2 ;  /* 0x0000001619197207 */ /* 0x000fe20001000000 */
[----:B------:R-:W-:Y:S01]  /*ba10*/  IMAD.MOV.U32 R22, RZ, RZ, R21 ;  /* 0x000000ffff167224 */ /* 0x000fe200078e0015 */
[----:B------:R-:W-:-:S02]  /*ba20*/  SEL R6, R27, R6, P4 ;  /* 0x000000061b067207 */ /* 0x000fc40002000000 */
[----:B------:R-:W-:Y:S02]  /*ba30*/  SEL R24, R28, R19, P1 ;  /* 0x000000131c187207 */ /* 0x000fe40000800000 */
[----:B------:R-:W-:Y:S02]  /*ba40*/  SEL R27, R19, R28, P1 ;  /* 0x0000001c131b7207 */ /* 0x000fe40000800000 */
[----:B------:R-:W-:Y:S02]  /*ba50*/  SEL R28, R3, R26, P0 ;  /* 0x0000001a031c7207 */ /* 0x000fe40000000000 */
[----:B---3--:R-:W-:-:S13]  /*ba60*/  FSETP.GEU.AND P3, PT, R5, R4, PT ;  /* 0x000000040500720b */ /* 0x008fda0003f6e000 */
[----:B------:R-:W-:Y:S02]  /*ba70*/  @!P3 IMAD.MOV.U32 R22, RZ, RZ, R14 ;  /* 0x000000ffff16b224 */ /* 0x000fe400078e000e */
[----:B------:R-:W-:-:S07]  /*ba80*/  @!P3 IMAD.MOV.U32 R14, RZ, RZ, R21 ;  /* 0x000000ffff0eb224 */ /* 0x000fce00078e0015 */
.L_x_664:
[----:B------:R-:W-:Y:S05]  /*ba90*/  BSYNC.RECONVERGENT B0 ;  /* 0x0000000000007941 */ /* 0x000fea0003800200 */
.L_x_663:
[----:B------:R-:W-:-:S05]  /*baa0*/  UMOV UR4, 0x2 ;  /* 0x0000000200047882 */ /* 0x000fca0000000000 */
.L_x_702:
[----:B------:R-:W0:Y:S01]  /*bab0*/  S2UR UR6, SR_CgaCtaId ;  /* 0x00000000000679c3 */ /* 0x000e220000008800 */
[----:B------:R-:W-:-:S07]  /*bac0*/  UIADD3 UR5, UPT, UPT, -UR4, URZ, URZ ;  /* 0x000000ff04057290 */ /* 0x000fce000fffe1ff */
[----:B------:R-:W-:Y:S01]  /*bad0*/  BAR.SYNC.DEFER_BLOCKING 0x0 ;  /* 0x0000000000007b1d */ /* 0x000fe20000010000 */
[----:B------:R-:W-:Y:S01]  /*bae0*/  UIADD3 UR11, UPT, UPT, UR4, -0x1, URZ ;  /* 0xffffffff040b7890 */ /* 0x000fe2000fffe0ff */
[----:B------:R-:W-:Y:S01]  /*baf0*/  IMAD.MOV.U32 R32, RZ, RZ, 0x44 ;  /* 0x00000044ff207424 */ /* 0x000fe200078e00ff */
[----:B------:R-:W-:Y:S01]  /*bb00*/  LOP3.LUT R3, R15, UR5, RZ, 0xc0, !PT ;  /* 0x000000050f037c12 */ /* 0x000fe2000f8ec0ff */
[----:B------:R-:W-:-:S03]  /*bb10*/  USHF.R.U32.HI UR5, URZ, 0x1, UR4 ;  /* 0x00000001ff057899 */ /* 0x000fc60008011604 */
[----:B-----5:R-:W-:Y:S01]  /*bb20*/  LOP3.LUT R4, R15, UR11, RZ, 0xc0, !PT ;  /* 0x0000000b0f047c12 */ /* 0x020fe2000f8ec0ff */
[----:B------:R-:W-:Y:S02]  /*bb30*/  IMAD R3, R3, 0x11, RZ ;  /* 0x0000001103037824 */ /* 0x000fe400078e02ff */
[----:B------:R-:W-:Y:S01]  /*bb40*/  IMAD.U32 R26, RZ, RZ, UR5 ;  /* 0x00000005ff1a7e24 */ /* 0x000fe2000f8e00ff */
[----:B------:R-:W-:Y:S02]  /*bb50*/  UMOV UR5, 0x400 ;  /* 0x0000040000057882 */ /* 0x000fe40000000000 */
[----:B------:R-:W-:-:S05]  /*bb60*/  VIMNMX R30, PT, PT, R3, UR7, PT ;  /* 0x00000007031e7c48 */ /* 0x000fca000bfe0100 */
[----:B------:R-:W-:Y:S01]  /*bb70*/  IMAD R3, R26, 0x11, R30 ;  /* 0x000000111a037824 */ /* 0x000fe200078e021e */
[----:B0-----:R-:W-:-:S04]  /*bb80*/  ULEA UR6, UR6, UR5, 0x18 ;  /* 0x0000000506067291 */ /* 0x001fc8000f8ec0ff */
[----:B------:R-:W-:Y:S02]  /*bb90*/  VIMNMX R3, PT, PT, R3, UR7, PT ;  /* 0x0000000703037c48 */ /* 0x000fe4000bfe0100 */
[----:B--2---:R-:W-:Y:S02]  /*bba0*/  IMAD R21, R15, R32, UR6 ;  /* 0x000000060f157e24 */ /* 0x004fe4000f8e0220 */
[----:B------:R-:W-:Y:S02]  /*bbb0*/  IMAD R32, R4, 0x11, RZ ;  /* 0x0000001104207824 */ /* 0x000fe400078e02ff */
[----:B------:R-:W0:Y:S01]  /*bbc0*/  LDC.64 R4, c[0x4][0x8] ;  /* 0x01000200ff047b82 */ /* 0x000e220000000a00 */
[----:B------:R1:W-:Y:S01]  /*bbd0*/  STS [R21], R12 ;  /* 0x0000000c15007388 */ /* 0x0003e20000000800 */
[----:B------:R-:W-:Y:S01]  /*bbe0*/  IMAD R26, R26, 0x11, R3 ;  /* 0x000000111a1a7824 */ /* 0x000fe200078e0203 */
[----:B------:R-:W-:Y:S02]  /*bbf0*/  VIMNMX R32, PT, PT, R32, UR7, PT ;  /* 0x0000000720207c48 */ /* 0x000fe4000bfe0100 */
[----:B------:R2:W-:Y:S02]  /*bc00*/  STS [R21+0x4], R13 ;  /* 0x0000040d15007388 */ /* 0x0005e40000000800 */
[----:B------:R-:W-:-:S02]  /*bc10*/  VIMNMX R26, PT, PT, R26, UR7, PT ;  /* 0x000000071a1a7c48 */ /* 0x000fc4000bfe0100 */
[----:B------:R3:W-:Y:S01]  /*bc20*/  STS [R21+0x8], R10 ;  /* 0x0000080a15007388 */ /* 0x0007e20000000800 */
[----:B-1----:R-:W-:Y:S02]  /*bc30*/  VIADDMNMX R12, R3, -R30, R32, PT ;  /* 0x8000001e030c7246 */ /* 0x002fe40003800120 */
[----:B------:R-:W-:Y:S01]  /*bc40*/  IMAD.IADD R19, R26, 0x1, -R3 ;  /* 0x000000011a137824 */ /* 0x000fe200078e0a03 */
[----:B------:R3:W-:Y:S04]  /*bc50*/  STS [R21+0xc], R11 ;  /* 0x00000c0b15007388 */ /* 0x0007e80000000800 */
[----:B------:R3:W-:Y:S01]  /*bc60*/  STS [R21+0x10], R8 ;  /* 0x0000100815007388 */ /* 0x0007e20000000800 */
[C---:B------:R-:W-:Y:S01]  /*bc70*/  ISETP.GE.AND P0, PT, R32.reuse, R19, PT ;  /* 0x000000132000720c */ /* 0x040fe20003f06270 */
[----:B------:R-:W-:-:S02]  /*bc80*/  IMAD.IADD R19, R32, 0x1, -R19 ;  /* 0x0000000120137824 */ /* 0x000fc400078e0a13 */
[----:B------:R3:W-:Y:S03]  /*bc90*/  STS [R21+0x14], R9 ;  /* 0x0000140915007388 */ /* 0x0007e60000000800 */
[----:B--2---:R-:W-:Y:S01]  /*bca0*/  SEL R13, R19, RZ, P0 ;  /* 0x000000ff130d7207 */ /* 0x004fe20000000000 */
        /* <DEDUP_REMOVED lines=17> */
.L_x_667:
[----:B------:R-:W-:-:S05]  /*bdc0*/  IMAD.IADD R0, R12, 0x1, -R13 ;  /* 0x000000010c007824 */ /* 0x000fca00078e0a0d */
[----:B------:R-:W-:-:S04]  /*bdd0*/  LEA.HI R0, R0, R0, RZ, 0x1 ;  /* 0x0000000000007211 */ /* 0x000fc800078f08ff */
[----:B------:R-:W-:-:S04]  /*bde0*/  LEA.HI.SX32 R11, R0, R13, 0x1f ;  /* 0x0000000d000b7211 */ /* 0x000fc800078ffaff */
[----:B------:R-:W-:Y:S01]  /*bdf0*/  LOP3.LUT R6, RZ, R11, RZ, 0x33, !PT ;  /* 0x0000000bff067212 */ /* 0x000fe200078e33ff */
[----:B------:R-:W-:-:S04]  /*be00*/  IMAD.IADD R0, R30, 0x1, R11 ;  /* 0x000000011e007824 */ /* 0x000fc800078e020b */
[----:B------:R-:W-:Y:S01]  /*be10*/  IMAD.IADD R6, R19, 0x1, R6 ;  /* 0x0000000113067824 */ /* 0x000fe200078e0206 */
[----:B------:R-:W-:-:S04]  /*be20*/  LEA R0, R0, UR6, 0x2 ;  /* 0x0000000600007c11 */ /* 0x000fc8000f8e10ff */
[----:B------:R-:W-:Y:S01]  /*be30*/  LEA R10, R6, UR6, 0x2 ;  /* 0x00000006060a7c11 */ /* 0x000fe2000f8e10ff */
        /* <DEDUP_REMOVED lines=11> */
.L_x_666:
[----:B------:R-:W-:Y:S05]  /*bef0*/  BSYNC.RECONVERGENT B0 ;  /* 0x0000000000007941 */ /* 0x000fea0003800200 */
.L_x_665:
[----:B------:R-:W-:Y:S01]  /*bf00*/  IMAD.IADD R30, R30, 0x1, R13 ;  /* 0x000000011e1e7824 */ /* 0x000fe200078e020d */
[----:B------:R-:W-:Y:S01]  /*bf10*/  IADD3 R13, PT, PT, -R13, R3, R32 ;  /* 0x000000030d0d7210 */ /* 0x000fe20007ffe120 */
[----:B------:R-:W-:Y:S01]  /*bf20*/  BSSY.RECONVERGENT B0, `(.L_x_668) ;  /* 0x0000012000007945 */ /* 0x000fe20003800200 */
[----:B------:R-:W-:Y:S01]  /*bf30*/  PLOP3.LUT P0, PT, PT, PT, PT, 0x8, 0x80 ;  /* 0x000000000080781c */ /* 0x000fe20003f0e170 */
[C---:B------:R-:W-:Y:S01]  /*bf40*/  VIADD R0, R30.reuse, 0x1 ;  /* 0x000000011e007836 */ /* 0x040fe20000000000 */
[----:B------:R-:W-:Y:S01]  /*bf50*/  LEA R19, R30, UR6, 0x2 ;  /* 0x000000061e137c11 */ /* 0x000fe2000f8e10ff */
[C---:B------:R-:W-:Y:S01]  /*bf60*/  VIADD R11, R13.reuse, 0x1 ;  /* 0x000000010d0b7836 */ /* 0x040fe20000000000 */
[C---:B------:R-:W-:Y:S02]  /*bf70*/  LEA R21, R13.reuse, UR6, 0x2 ;  /* 0x000000060d157c11 */ /* 0x040fe4000f8e10ff */
[----:B------:R-:W-:Y:S02]  /*bf80*/  ISETP.GE.AND P1, PT, R13, R26, PT ;  /* 0x0000001a0d00720c */ /* 0x000fe40003f26270 */
[----:B------:R-:W0:Y:S04]  /*bf90*/  LDS R19, [R19] ;  /* 0x0000000013137984 */ /* 0x000e280000000800 */
[----:B------:R-:W1:Y:S07]  /*bfa0*/  LDS R21, [R21] ;  /* 0x0000000015157984 */ /* 0x000e6e0000000800 */
        /* <DEDUP_REMOVED lines=9> */
.L_x_669:
[----:B------:R-:W-:Y:S05]  /*c040*/  BSYNC.RECONVERGENT B0 ;  /* 0x0000000000007941 */ /* 0x000fea0003800200 */
.L_x_668:
        /* <DEDUP_REMOVED lines=21> */
.L_x_671:
[----:B------:R-:W-:Y:S05]  /*c1a0*/  BSYNC.RECONVERGENT B0 ;  /* 0x0000000000007941 */ /* 0x000fea0003800200 */
.L_x_670:
[----:B------:R-:W-:Y:S01]  /*c1b0*/  @!P0 IMAD.MOV R23, RZ, RZ, R11 ;  /* 0x000000ffff178224 */ /* 0x000fe200078e020b */
[----:B------:R-:W-:Y:S01]  /*c1c0*/  BSSY.RECONVERGENT B0, `(.L_x_672) ;  /* 0x0000014000007945 */ /* 0x000fe20003800200 */
[----:B------:R-:W-:Y:S01]  /*c1d0*/  @P0 IMAD.MOV R10, RZ, RZ, R0 ;  /* 0x000000ffff0a0224 */ /* 0x000fe200078e0200 */
[----:B-12---:R-:W-:Y:S01]  /*c1e0*/  SEL R13, R21, R19, P0 ;  /* 0x00000013150d7207 */ /* 0x006fe20000000000 */
[C---:B------:R-:W-:Y:S01]  /*c1f0*/  VIADD R11, R23.reuse, 0x1 ;  /* 0x00000001170b7836 */ /* 0x040fe20000000000 */
[C---:B------:R-:W-:Y:S01]  /*c200*/  ISETP.GE.AND P1, PT, R23.reuse, R26, PT ;  /* 0x0000001a1700720c */ /* 0x040fe20003f26270 */
[C---:B------:R-:W-:Y:S01]  /*c210*/  VIADD R14, R10.reuse, 0x1 ;  /* 0x000000010a0e7836 */ /* 0x040fe20000000000 */
[----:B------:R-:W-:Y:S02]  /*c220*/  @!P0 LEA R0, R10, UR6, 0x2 ;  /* 0x000000060a008c11 */ /* 0x000fe4000f8e10ff */
[----:B0-----:R-:W-:-:S03]  /*c230*/  @P0 LEA R6, R23, UR6, 0x2 ;  /* 0x0000000617060c11 */ /* 0x001fc6000f8e10ff */
        /* <DEDUP_REMOVED lines=12> */
.L_x_673:
[----:B------:R-:W-:Y:S05]  /*c300*/  BSYNC.RECONVERGENT B0 ;  /* 0x0000000000007941 */ /* 0x000fea0003800200 */
.L_x_672:
        /* <DEDUP_REMOVED lines=21> */
.L_x_675:
[----:B------:R-:W-:Y:S05]  /*c460*/  BSYNC.RECONVERGENT B0 ;  /* 0x0000000000007941 */ /* 0x000fea0003800200 */
.L_x_674:
        /* <DEDUP_REMOVED lines=21> */
.L_x_677:
[----:B------:R-:W-:Y:S05]  /*c5c0*/  BSYNC.RECONVERGENT B0 ;  /* 0x0000000000007941 */ /* 0x000fea0003800200 */
.L_x_676:
        /* <DEDUP_REMOVED lines=21> */
.L_x_679:
[----:B------:R-:W-:Y:S05]  /*c720*/  BSYNC.RECONVERGENT B0 ;  /* 0x0000000000007941 */ /* 0x000fea0003800200 */
.L_x_678:
        /* <DEDUP_REMOVED lines=21> */
.L_x_681:
[----:B------:R-:W-:Y:S05]  /*c880*/  BSYNC.RECONVERGENT B0 ;  /* 0x0000000000007941 */ /* 0x000fea0003800200 */
.L_x_680:
        /* <DEDUP_REMOVED lines=21> */
.L_x_683:
[----:B------:R-:W-:Y:S05]  /*c9e0*/  BSYNC.RECONVERGENT B0 ;  /* 0x0000000000007941 */ /* 0x000fea0003800200 */
.L_x_682:
        /* <DEDUP_REMOVED lines=21> */
.L_x_685:
[----:B------:R-:W-:Y:S05]  /*cb40*/  BSYNC.RECONVERGENT B0 ;  /* 0x0000000000007941 */ /* 0x000fea0003800200 */
.L_x_684:
        /* <DEDUP_REMOVED lines=21> */
.L_x_687:
[----:B------:R-:W-:Y:S05]  /*cca0*/  BSYNC.RECONVERGENT B0 ;  /* 0x0000000000007941 */ /* 0x000fea0003800200 */
.L_x_686:
        /* <DEDUP_REMOVED lines=21> */
.L_x_689:
[----:B------:R-:W-:Y:S05]  /*ce00*/  BSYNC.RECONVERGENT B0 ;  /* 0x0000000000007941 */ /* 0x000fea0003800200 */
.L_x_688:
        /* <DEDUP_REMOVED lines=21> */
.L_x_691:
[----:B------:R-:W-:Y:S05]  /*cf60*/  BSYNC.RECONVERGENT B0 ;  /* 0x0000000000007941 */ /* 0x000fea0003800200 */
.L_x_690:
        /* <DEDUP_REMOVED lines=21> */
.L_x_693:
[----:B------:R-:W-:Y:S05]  /*d0c0*/  BSYNC.RECONVERGENT B0 ;  /* 0x0000000000007941 */ /* 0x000fea0003800200 */
.L_x_692:
        /* <DEDUP_REMOVED lines=21> */
.L_x_695:
[----:B------:R-:W-:Y:S05]  /*d220*/  BSYNC.RECONVERGENT B0 ;  /* 0x0000000000007941 */ /* 0x000fea0003800200 */
.L_x_694:
        /* <DEDUP_REMOVED lines=20> */
.L_x_697:
[----:B------:R-:W-:Y:S05]  /*d370*/  BSYNC.RECONVERGENT B0 ;  /* 0x0000000000007941 */ /* 0x000fea0003800200 */
.L_x_696:
        /* <DEDUP_REMOVED lines=20> */
.L_x_699:
[----:B------:R-:W-:Y:S05]  /*d4c0*/  BSYNC.RECONVERGENT B0 ;  /* 0x0000000000007941 */ /* 0x000fea0003800200 */
.L_x_698:
[----:B------:R-:W-:Y:S01]  /*d4d0*/  VIADD R32, R30, 0x1 ;  /* 0x000000011e207836 */ /* 0x000fe20000000000 */
[----:B012---:R-:W-:Y:S01]  /*d4e0*/  SEL R22, R21, R19, P0 ;  /* 0x0000001315167207 */ /* 0x007fe20000000000 */
        /* <DEDUP_REMOVED lines=20> */
.L_x_701:
[----:B------:R-:W-:Y:S05]  /*d630*/  BSYNC.RECONVERGENT B0 ;  /* 0x0000000000007941 */ /* 0x000fea0003800200 */
.L_x_700:
[----:B------:R-:W-:Y:S02]  /*d640*/  UISETP.GE.U32.AND UP0, UPT, UR4, 0x81, UPT ;  /* 0x000000810400788c */ /* 0x000fe4000bf06070 */
[----:B------:R-:W-:-:S07]  /*d650*/  USHF.L.U32 UR5, UR4, 0x1, URZ ;  /* 0x0000000104057899 */ /* 0x000fce00080006ff */
[----:B------:R-:W-:Y:S01]  /*d660*/  UMOV UR4, UR5 ;  /* 0x0000000500047c82 */ /* 0x000fe20008000000 */
[----:B------:R-:W-:Y:S05]  /*d670*/  BRA.U !UP0, `(.L_x_702) ;  /* 0xffffffe5080c7547 */ /* 0x000fea000b83ffff */
[----:B------:R-:W0:Y:S01]  /*d680*/  LDCU.U8 UR4, c[0x0][0x380] ;  /* 0x00007000ff0477ac */ /* 0x000e220008000000 */
[C---:B-----5:R-:W-:Y:S02]  /*d690*/  VIADD R5, R2.reuse, 0x1a0 ;  /* 0x000001a002057836 */ /* 0x060fe40000000000 */
[C---:B--2---:R-:W-:Y:S02]  /*d6a0*/  VIADD R21, R2.reuse, 0x40 ;  /* 0x0000004002157836 */ /* 0x044fe40000000000 */
        /* <DEDUP_REMOVED lines=10> */
[----:B------:R-:W-:Y:S01]  /*d750*/  ISETP.NE.AND P0, PT, R15, RZ, PT ;  /* 0x000000ff0f00720c */ /* 0x000fe20003f05270 */
[----:B------:R-:W-:Y:S01]  /*d760*/  IMAD.U32 R26, RZ, RZ, UR7 ;  /* 0x00000007ff1a7e24 */ /* 0x000fe2000f8e00ff */
[----:B------:R-:W-:Y:S01]  /*d770*/  STS [R17], R12 ;  /* 0x0000000c11007388 */ /* 0x000fe20000000800 */
[----:B------:R-:W0:Y:S03]  /*d780*/  LDCU.64 UR4, c[0x0][0x398] ;  /* 0x00007300ff0477ac */ /* 0x000e260008000a00 */
[----:B------:R-:W-:Y:S01]  /*d790*/  STS [R17+0x4], R13 ;  /* 0x0000040d11007388 */ /* 0x000fe20000000800 */
[----:B------:R-:W-:-:S03]  /*d7a0*/  UIMAD.WIDE.U32 UR12, UR10, 0x1100, URZ ;  /* 0x000011000a0c78a5 */ /* 0x000fc6000f8e00ff */
        /* <DEDUP_REMOVED lines=34> */
[----:B------:R-:W-:Y:S06]  /*d9d0*/  BAR.SYNC.DEFER_BLOCKING 0x0 ;  /* 0x0000000000007b1d */ /* 0x000fec0000010000 */
[----:B-1----:R-:W2:Y:S01]  /*d9e0*/  S2R R7, SR_TID.X ;  /* 0x0000000000077919 */ /* 0x002ea20000002100 */
[----:B------:R-:W1:Y:S01]  /*d9f0*/  S2R R6, SR_TID.X ;  /* 0x0000000000067919 */ /* 0x000e620000002100 */
[----:B------:R-:W5:Y:S01]  /*da00*/  LDS R12, [UR6+0x4400] ;  /* 0x00440006ff0c7984 */ /* 0x000f620008000800 */
[----:B--2---:R-:W-:-:S02]  /*da10*/  LOP3.LUT R14, R7, 0x3e0, RZ, 0xc0, !PT ;  /* 0x000003e0070e7812 */ /* 0x004fc400078ec0ff */
[----:B------:R-:W-:Y:S02]  /*da20*/  LOP3.LUT R7, R7, 0x1f, RZ, 0xc0, !PT ;  /* 0x0000001f07077812 */ /* 0x000fe400078ec0ff */
[----:B-1----:R-:W-:Y:S01]  /*da30*/  LOP3.LUT R20, R6, 0x1f, RZ, 0xc0, !PT ;  /* 0x0000001f06147812 */ /* 0x002fe200078ec0ff */
[----:B------:R-:W-:Y:S01]  /*da40*/  IMAD R16, R14, 0x11, RZ ;  /* 0x000000110e107824 */ /* 0x000fe200078e02ff */
[C---:B---3--:R-:W-:Y:S02]  /*da50*/  LOP3.LUT R22, R6.reuse, 0x3e0, RZ, 0xc0, !PT ;  /* 0x000003e006167812 */ /* 0x048fe400078ec0ff */
[----:B----4-:R-:W-:Y:S02]  /*da60*/  LOP3.LUT R18, R6, 0x1f, RZ, 0xc0, !PT ;  /* 0x0000001f06127812 */ /* 0x010fe400078ec0ff */
[----:B------:R-:W-:Y:S01]  /*da70*/  IADD3 R7, P0, P1, R16, UR12, R7 ;  /* 0x0000000c10077c10 */ /* 0x000fe2000f91e007 */
[----:B------:R-:W-:Y:S01]  /*da80*/  IMAD R14, R22, 0x11, R20 ;  /* 0x00000011160e7824 */ /* 0x000fe200078e0214 */
[----:B------:R-:W-:-:S02]  /*da90*/  LOP3.LUT R20, R6, 0x3e0, RZ, 0xc0, !PT ;  /* 0x000003e006147812 */ /* 0x000fc400078ec0ff */
[----:B------:R-:W-:Y:S02]  /*daa0*/  IADD3.X R16, PT, PT, RZ, UR13, RZ, P0, P1 ;  /* 0x0000000dff107c10 */ /* 0x000fe400087e24ff */
[----:B0-----:R-:W-:-:S04]  /*dab0*/  LEA R6, P0, R7, UR4, 0x2 ;  /* 0x0000000407067c11 */ /* 0x001fc8000f8010ff */
[----:B------:R-:W-:Y:S02]  /*dac0*/  LEA.HI.X R7, R7, UR5, R16, 0x2, P0 ;  /* 0x0000000507077c11 */ /* 0x000fe400080f1410 */
[-C--:B-----5:R-:W-:Y:S01]  /*dad0*/  ISETP.GE.AND P2, PT, R2, R12.reuse, PT ;  /* 0x0000000c0200720c */ /* 0x0a0fe20003f46270 */
[----:B------:R-:W-:Y:S01]  /*dae0*/  IMAD R2, R20, 0x11, R18 ;  /* 0x0000001114027824 */ /* 0x000fe200078e0212 */
[-C--:B------:R-:W-:Y:S02]  /*daf0*/  ISETP.GE.AND P1, PT, R21, R12.reuse, PT ;  /* 0x0000000c1500720c */ /* 0x080fe40003f26270 */
[-C--:B------:R-:W-:Y:S01]  /*db00*/  ISETP.GE.AND P0, PT, R19, R12.reuse, PT ;  /* 0x0000000c1300720c */ /* 0x080fe20003f06270 */
[----:B------:R-:W-:Y:S01]  /*db10*/  VIADD R19, R14, 0x20 ;  /* 0x000000200e137836 */ /* 0x000fe20000000000 */
[-C--:B------:R-:W-:Y:S01]  /*db20*/  ISETP.GE.AND P4, PT, R31, R12.reuse, PT ;  /* 0x0000000c1f00720c */ /* 0x080fe20003f86270 */
[----:B------:R-:W-:Y:S01]  /*db30*/  VIADD R21, R2, 0x100 ;  /* 0x0000010002157836 */ /* 0x000fe20000000000 */
[----:B------:R-:W-:-:S02]  /*db40*/  ISETP.GE.AND P6, PT, R29, R12, PT ;  /* 0x0000000c1d00720c */ /* 0x000fc40003fc6270 */
[-C--:B------:R-:W-:Y:S01]  /*db50*/  ISETP.GE.AND P3, PT, R19, R12.reuse, PT ;  /* 0x0000000c1300720c */ /* 0x080fe20003f66270 */
[C---:B------:R-:W-:Y:S01]  /*db60*/  VIADD R19, R2.reuse, 0xe0 ;  /* 0x000000e002137836 */ /* 0x040fe20000000000 */
[-C--:B------:R-:W-:Y:S01]  /*db70*/  ISETP.GE.AND P5, PT, R23, R12.reuse, PT ;  /* 0x0000000c1700720c */ /* 0x080fe20003fa6270 */
[----:B------:R0:W-:Y:S03]  /*db80*/  @!P2 STG.E desc[UR8][R6.64], R43 ;  /* 0x0000002b0600a986 */ /* 0x0001e6000c101908 */
[-C--:B------:R-:W-:Y:S01]  /*db90*/  ISETP.GE.AND P2, PT, R19, R12.reuse, PT ;  /* 0x0000000c1300720c */ /* 0x080fe20003f46270 */
[----:B------:R0:W-:Y:S01]  /*dba0*/  @!P1 STG.E desc[UR8][R6.64+0x100], R8 ;  /* 0x0001000806009986 */ /* 0x0001e2000c101908 */
[----:B------:R-:W-:Y:S01]  /*dbb0*/  ISETP.GE.AND P1, PT, R21, R12, PT ;  /* 0x0000000c1500720c */ /* 0x000fe20003f26270 */
[C---:B------:R-:W-:Y:S02]  /*dbc0*/  VIADD R19, R2.reuse, 0x120 ;  /* 0x0000012002137836 */ /* 0x040fe40000000000 */
[----:B------:R0:W-:Y:S01]  /*dbd0*/  @!P0 STG.E desc[UR8][R6.64+0x180], R0 ;  /* 0x0001800006008986 */ /* 0x0001e2000c101908 */
[----:B------:R-:W-:-:S02]  /*dbe0*/  VIADD R21, R2, 0x140 ;  /* 0x0000014002157836 */ /* 0x000fc40000000000 */
[-C--:B------:R-:W-:Y:S01]  /*dbf0*/  ISETP.GE.AND P0, PT, R19, R12.reuse, PT ;  /* 0x0000000c1300720c */ /* 0x080fe20003f06270 */
[----:B------:R0:W-:Y:S01]  /*dc00*/  @!P4 STG.E desc[UR8][R6.64+0x200], R45 ;  /* 0x0002002d0600c986 */ /* 0x0001e2000c101908 */
[C---:B------:R-:W-:Y:S01]  /*dc10*/  VIADD R19, R2.reuse, 0x160 ;  /* 0x0000016002137836 */ /* 0x040fe20000000000 */
[-C--:B------:R-:W-:Y:S01]  /*dc20*/  ISETP.GE.AND P4, PT, R21, R12.reuse, PT ;  /* 0x0000000c1500720c */ /* 0x080fe20003f86270 */
[C---:B------:R-:W-:Y:S01]  /*dc30*/  VIADD R21, R2.reuse, 0x180 ;  /* 0x0000018002157836 */ /* 0x040fe20000000000 */
[----:B------:R0:W-:Y:S02]  /*dc40*/  @!P6 STG.E desc[UR8][R6.64+0x280], R39 ;  /* 0x000280270600e986 */ /* 0x0001e4000c101908 */
[-C--:B------:R-:W-:Y:S02]  /*dc50*/  ISETP.GE.AND P6, PT, R19, R12.reuse, PT ;  /* 0x0000000c1300720c */ /* 0x080fe40003fc6270 */
[----:B------:R0:W-:Y:S01]  /*dc60*/  @!P1 STG.E desc[UR8][R6.64+0x400], R33 ;  /* 0x0004002106009986 */ /* 0x0001e2000c101908 */
[----:B------:R-:W-:Y:S01]  /*dc70*/  ISETP.GE.AND P1, PT, R3, R12, PT ;  /* 0x0000000c0300720c */ /* 0x000fe20003f26270 */
[----:B------:R-:W-:-:S02]  /*dc80*/  VIADD R3, R2, 0x200 ;  /* 0x0000020002037836 */ /* 0x000fc40000000000 */
        /* <DEDUP_REMOVED lines=17> */
.L_x_703:
[----:B------:R-:W-:Y:S01]  /*dda0*/  ISETP.NE.AND P0, PT, R15, RZ, PT ;  /* 0x000000ff0f00720c */ /* 0x000fe20003f05270 */
[----:B------:R-:W-:Y:S01]  /*ddb0*/  IMAD.U32 R34, RZ, RZ, UR7 ;  /* 0x00000007ff227e24 */ /* 0x000fe2000f8e00ff */
        /* <DEDUP_REMOVED lines=16> */
[----:B------:R1:W-:Y:S04]  /*dec0*/  STS [R17+0x3c], R22 ;  /* 0x00003c1611007388 */ /* 0x0003e80000000800 */
        /* <DEDUP_REMOVED lines=19> */
[----:B------:R-:W-:Y:S01]  /*e000*/  @!P0 STS [UR6+0x4400], R34 ;  /* 0x00440022ff008988 */ /* 0x000fe20008000806 */
[----:B------:R-:W-:Y:S06]  /*e010*/  BAR.SYNC.DEFER_BLOCKING 0x0 ;  /* 0x0000000000007b1d */ /* 0x000fec0000010000 */
[----:B0-----:R-:W2:Y:S01]  /*e020*/  S2R R16, SR_TID.X ;  /* 0x0000000000107919 */ /* 0x001ea20000002100 */
[----:B-1----:R-:W0:Y:S01]  /*e030*/  S2R R22, SR_TID.X ;  /* 0x0000000000167919 */ /* 0x002e220000002100 */
[----:B------:R-:W1:Y:S01]  /*e040*/  LDS R24, [UR6+0x4400] ;  /* 0x00440006ff187984 */ /* 0x000e620008000800 */
[----:B--2---:R-:W-:-:S02]  /*e050*/  LOP3.LUT R17, R16, 0x1f, RZ, 0xc0, !PT ;  /* 0x0000001f10117812 */ /* 0x004fc400078ec0ff */
[----:B------:R-:W-:-:S05]  /*e060*/  LOP3.LUT R16, R16, 0x3e0, RZ, 0xc0, !PT ;  /* 0x000003e010107812 */ /* 0x000fca00078ec0ff */
[----:B------:R-:W-:-:S04]  /*e070*/  IMAD R20, R16, 0x11, R17 ;  /* 0x0000001110147824 */ /* 0x000fc800078e0211 */
[----:B------:R-:W-:Y:S01]  /*e080*/  VIADD R35, R20, 0x20 ;  /* 0x0000002014237836 */ /* 0x000fe20000000000 */
[----:B-1----:R-:W-:-:S04]  /*e090*/  ISETP.GE.AND P1, PT, R2, R24, PT ;  /* 0x000000180200720c */ /* 0x002fc80003f26270 */
[-C--:B------:R-:W-:Y:S02]  /*e0a0*/  ISETP.GE.AND P0, PT, R35, R24.reuse, PT ;  /* 0x000000182300720c */ /* 0x080fe40003f06270 */
[----:B------:R-:W-:-:S07]  /*e0b0*/  ISETP.GE.AND P2, PT, R21, R24, PT ;  /* 0x000000181500720c */ /* 0x000fce0003f46270 */
[----:B------:R-:W1:Y:S01]  /*e0c0*/  @!P1 LDC.64 R16, c[0x0][0x3b0] ;  /* 0x0000ec00ff109b82 */ /* 0x000e620000000a00 */
[----:B------:R-:W-:-:S07]  /*e0d0*/  @!P1 IADD3 R18, P4, PT, R2, UR12, RZ ;  /* 0x0000000c02129c10 */ /* 0x000fce000ff9e0ff */
[----:B------:R-:W2:Y:S01]  /*e0e0*/  @!P0 LDC.64 R20, c[0x0][0x3b0] ;  /* 0x0000ec00ff148b82 */ /* 0x000ea20000000a00 */
[----:B-1----:R-:W-:Y:S01]  /*e0f0*/  @!P1 LEA R36, P3, R18, R16, 0x2 ;  /* 0x0000001012249211 */ /* 0x002fe200078610ff */
[----:B------:R-:W-:Y:S01]  /*e100*/  @!P1 IMAD.X R16, RZ, RZ, UR13, P4 ;  /* 0x0000000dff109e24 */ /* 0x000fe2000a0e06ff */
[----:B------:R-:W-:-:S04]  /*e110*/  ISETP.GE.AND P4, PT, R31, R24, PT ;  /* 0x000000181f00720c */ /* 0x000fc80003f86270 */
[----:B------:R-:W-:Y:S02]  /*e120*/  @!P1 LEA.HI.X R37, R18, R17, R16, 0x2, P3 ;  /* 0x0000001112259211 */ /* 0x000fe400018f1410 */
[----:B------:R-:W-:Y:S02]  /*e130*/  ISETP.GE.AND P3, PT, R19, R24, PT ;  /* 0x000000181300720c */ /* 0x000fe40003f66270 */
[----:B------:R-:W1:Y:S01]  /*e140*/  @!P2 LDC.64 R18, c[0x0][0x3b0] ;  /* 0x0000ec00ff12ab82 */ /* 0x000e620000000a00 */
[----:B------:R1:W-:Y:S01]  /*e150*/  @!P1 STG.E desc[UR8][R36.64], R33 ;  /* 0x0000002124009986 */ /* 0x0003e2000c101908 */
[----:B------:R-:W-:-:S04]  /*e160*/  @!P0 IADD3 R28, P1, PT, R2, UR12, RZ ;  /* 0x0000000c021c8c10 */ /* 0x000fc8000ff3e0ff */
[----:B--2---:R-:W-:Y:S01]  /*e170*/  @!P0 LEA R34, P5, R28, R20, 0x2 ;  /* 0x000000141c228211 */ /* 0x004fe200078a10ff */
[----:B------:R-:W-:-:S04]  /*e180*/  @!P0 IMAD.X R20, RZ, RZ, UR13, P1 ;  /* 0x0000000dff148e24 */ /* 0x000fc800088e06ff */
[----:B------:R-:W2:Y:S01]  /*e190*/  @!P3 LDC.64 R16, c[0x0][0x3b0] ;  /* 0x0000ec00ff10bb82 */ /* 0x000ea20000000a00 */
[----:B------:R-:W-:Y:S02]  /*e1a0*/  @!P0 LEA.HI.X R35, R28, R21, R20, 0x2, P5 ;  /* 0x000000151c238211 */ /* 0x000fe400028f1414 */
[C---:B0-----:R-:W-:Y:S02]  /*e1b0*/  LOP3.LUT R28, R22.reuse, 0x1f, RZ, 0xc0, !PT ;  /* 0x0000001f161c7812 */ /* 0x041fe400078ec0ff */
[----:B------:R-:W-:Y:S01]  /*e1c0*/  LOP3.LUT R21, R22, 0x3e0, RZ, 0xc0, !PT ;  /* 0x000003e016157812 */ /* 0x000fe200078ec0ff */
[----:B------:R0:W-:Y:S01]  /*e1d0*/  @!P0 STG.E desc[UR8][R34.64+0x80], R32 ;  /* 0x0000802022008986 */ /* 0x0001e2000c101908 */
[-C--:B------:R-:W-:Y:S02]  /*e1e0*/  ISETP.GE.AND P5, PT, R29, R24.reuse, PT ;  /* 0x000000181d00720c */ /* 0x080fe40003fa6270 */
[----:B------:R-:W-:Y:S01]  /*e1f0*/  @!P2 IADD3 R22, P1, PT, R2, UR12, RZ ;  /* 0x0000000c0216ac10 */ /* 0x000fe2000ff3e0ff */
[----:B------:R-:W-:Y:S01]  /*e200*/  IMAD R28, R21, 0x11, R28 ;  /* 0x00000011151c7824 */ /* 0x000fe200078e021c */
[----:B------:R-:W-:Y:S01]  /*e210*/  ISETP.GE.AND P0, PT, R23, R24, PT ;  /* 0x000000181700720c */ /* 0x000fe20003f06270 */
[----:B------:R-:W3:Y:S01]  /*e220*/  @!P4 LDC.64 R20, c[0x0][0x3b0] ;  /* 0x0000ec00ff14cb82 */ /* 0x000ee20000000a00 */
[----:B-1----:R-:W-:Y:S01]  /*e230*/  @!P2 LEA R36, P6, R22, R18, 0x2 ;  /* 0x000000121624a211 */ /* 0x002fe200078c10ff */
[----:B------:R-:W-:Y:S01]  /*e240*/  @!P2 IMAD.X R29, RZ, RZ, UR13, P1 ;  /* 0x0000000dff1dae24 */ /* 0x000fe200088e06ff */
[----:B------:R-:W-:Y:S01]  /*e250*/  @!P3 IADD3 R18, P1, PT, R2, UR12, RZ ;  /* 0x0000000c0212bc10 */ /* 0x000fe2000ff3e0ff */
[----:B0-----:R-:W-:-:S03]  /*e260*/  VIADD R35, R28, 0x140 ;  /* 0x000001401c237836 */ /* 0x001fc60000000000 */
[----:B------:R-:W-:Y:S01]  /*e270*/  @!P2 LEA.HI.X R37, R22, R19, R29, 0x2, P6 ;  /* 0x000000131625a211 */ /* 0x000fe200030f141d */
[----:B------:R-:W-:Y:S01]  /*e280*/  VIADD R19, R28, 0xe0 ;  /* 0x000000e01c137836 */ /* 0x000fe20000000000 */
[----:B------:R-:W0:Y:S01]  /*e290*/  @!P5 LDC.64 R22, c[0x0][0x3b0] ;  /* 0x0000ec00ff16db82 */ /* 0x000e220000000a00 */
[C---:B--2---:R-:W-:Y:S01]  /*e2a0*/  @!P3 LEA R38, P6, R18.reuse, R16, 0x2 ;  /* 0x000000101226b211 */ /* 0x044fe200078c10ff */
[----:B------:R-:W-:Y:S02]  /*e2b0*/  @!P3 IMAD.X R16, RZ, RZ, UR13, P1 ;  /* 0x0000000dff10be24 */ /* 0x000fe400088e06ff */
[----:B------:R-:W-:Y:S01]  /*e2c0*/  ISETP.GE.AND P1, PT, R19, R24, PT ;  /* 0x000000181300720c */ /* 0x000fe20003f26270 */
[----:B------:R0:W-:Y:S02]  /*e2d0*/  @!P2 STG.E desc[UR8][R36.64+0x100], R30 ;  /* 0x0001001e2400a986 */ /* 0x0001e4000c101908 */
[----:B------:R-:W-:Y:S01]  /*e2e0*/  @!P3 LEA.HI.X R39, R18, R17, R16, 0x2, P6 ;  /* 0x000000111227b211 */ /* 0x000fe200030f1410 */
[----:B------:R-:W-:Y:S01]  /*e2f0*/  VIADD R17, R28, 0x100 ;  /* 0x000001001c117836 */ /* 0x000fe20000000000 */
[----:B------:R-:W-:-:S03]  /*e300*/  @!P4 IADD3 R29, P6, PT, R2, UR12, RZ ;  /* 0x0000000c021dcc10 */ /* 0x000fc6000ffde0ff */
[----:B------:R1:W-:Y:S01]  /*e310*/  @!P3 STG.E desc[UR8][R38.64+0x180], R27 ;  /* 0x0001801b2600b986 */ /* 0x0003e2000c101908 */
[----:B------:R-:W-:Y:S01]  /*e320*/  ISETP.GE.AND P2, PT, R17, R24, PT ;  /* 0x000000181100720c */ /* 0x000fe20003f46270 */
[----:B------:R-:W-:Y:S01]  /*e330*/  @!P4 IMAD.X R34, RZ, RZ, UR13, P6 ;  /* 0x0000000dff22ce24 */ /* 0x000fe2000b0e06ff */
[C---:B---3--:R-:W-:Y:S01]  /*e340*/  @!P4 LEA R32, P3, R29.reuse, R20, 0x2 ;  /* 0x000000141d20c211 */ /* 0x048fe200078610ff */
[----:B------:R-:W2:Y:S01]  /*e350*/  @!P0 LDC.64 R16, c[0x0][0x3b0] ;  /* 0x0000ec00ff108b82 */ /* 0x000ea20000000a00 */
[----:B------:R-:W-:Y:S02]  /*e360*/  @!P5 IADD3 R20, P6, PT, R2, UR12, RZ ;  /* 0x0000000c0214dc10 */ /* 0x000fe4000ffde0ff */
[----:B------:R-:W-:Y:S01]  /*e370*/  @!P4 LEA.HI.X R33, R29, R21, R34, 0x2, P3 ;  /* 0x000000151d21c211 */ /* 0x000fe200018f1422 */
[----:B------:R-:W-:Y:S02]  /*e380*/  VIADD R29, R28, 0x120 ;  /* 0x000001201c1d7836 */ /* 0x000fe40000000000 */
[----:B------:R-:W-:Y:S01]  /*e390*/  @!P5 IMAD.X R21, RZ, RZ, UR13, P6 ;  /* 0x0000000dff15de24 */ /* 0x000fe2000b0e06ff */
[C---:B0-----:R-:W-:Y:S01]  /*e3a0*/  @!P5 LEA R30, P6, R20.reuse, R22, 0x2 ;  /* 0x00000016141ed211 */ /* 0x041fe200078c10ff */
[----:B------:R-:W0:Y:S01]  /*e3b0*/  @!P1 LDC.64 R18, c[0x0][0x3b0] ;  /* 0x0000ec00ff129b82 */ /* 0x000e220000000a00 */
[----:B------:R-:W-:Y:S01]  /*e3c0*/  ISETP.GE.AND P3, PT, R29, R24, PT ;  /* 0x000000181d00720c */ /* 0x000fe20003f66270 */
[----:B------:R3:W-:Y:S01]  /*e3d0*/  @!P4 STG.E desc[UR8][R32.64+0x200], R26 ;  /* 0x0002001a2000c986 */ /* 0x0007e2000c101908 */
[----:B------:R-:W-:-:S02]  /*e3e0*/  @!P5 LEA.HI.X R31, R20, R23, R21, 0x2, P6 ;  /* 0x00000017141fd211 */ /* 0x000fc400030f1415 */
[C---:B-1----:R-:W-:Y:S02]  /*e3f0*/  @!P0 IADD3 R27, P4, PT, R2.reuse, UR12, RZ ;  /* 0x0000000c021b8c10 */ /* 0x042fe4000ff9e0ff */
[----:B------:R-:W-:Y:S01]  /*e400*/  @!P1 IADD3 R29, P6, PT, R2, UR12, RZ ;  /* 0x0000000c021d9c10 */ /* 0x000fe2000ffde0ff */
[----:B------:R-:W1:Y:S01]  /*e410*/  @!P2 LDC.64 R20, c[0x0][0x3b0] ;  /* 0x0000ec00ff14ab82 */ /* 0x000e620000000a00 */
[----:B------:R4:W-:Y:S01]  /*e420*/  @!P5 STG.E desc[UR8][R30.64+0x280], R25 ;  /* 0x000280191e00d986 */ /* 0x0009e2000c101908 */
[----:B------:R-:W-:Y:S01]  /*e430*/  @!P0 IMAD.X R34, RZ, RZ, UR13, P4 ;  /* 0x0000000dff228e24 */ /* 0x000fe2000a0e06ff */
[----:B------:R-:W-:Y:S01]  /*e440*/  ISETP.GE.AND P5, PT, R35, R24, PT ;  /* 0x000000182300720c */ /* 0x000fe20003fa6270 */
[----:B---3--:R-:W-:-:S04]  /*e450*/  @!P1 IMAD.X R26, RZ, RZ, UR13, P6 ;  /* 0x0000000dff1a9e24 */ /* 0x008fc8000b0e06ff */
[----:B------:R-:W3:Y:S01]  /*e460*/  @!P3 LDC.64 R22, c[0x0][0x3b0] ;  /* 0x0000ec00ff16bb82 */ /* 0x000ee20000000a00 */
[----:B--2---:R-:W-:-:S04]  /*e470*/  @!P0 LEA R16, P4, R27, R16, 0x2 ;  /* 0x000000101b108211 */ /* 0x004fc800078810ff */
[----:B------:R-:W-:Y:S01]  /*e480*/  @!P0 LEA.HI.X R17, R27, R17, R34, 0x2, P4 ;  /* 0x000000111b118211 */ /* 0x000fe200020f1422 */
[C---:B------:R-:W-:Y:S01]  /*e490*/  VIADD R27, R28.reuse, 0x160 ;  /* 0x000001601c1b7836 */ /* 0x040fe20000000000 */
[C---:B0-----:R-:W-:Y:S01]  /*e4a0*/  @!P1 LEA R18, P4, R29.reuse, R18, 0x2 ;  /* 0x000000121d129211 */ /* 0x041fe200078810ff */
[----:B----4-:R-:W-:Y:S02]  /*e4b0*/  VIADD R31, R28, 0x180 ;  /* 0x000001801c1f7836 */ /* 0x010fe40000000000 */
[----:B------:R-:W-:Y:S01]  /*e4c0*/  @!P0 STG.E desc[UR8][R16.64+0x300], R6 ;  /* 0x0003000610008986 */ /* 0x000fe2000c101908 */
[C---:B------:R-:W-:Y:S02]  /*e4d0*/  @!P2 IADD3 R25, P0, PT, R2.reuse, UR12, RZ ;  /* 0x0000000c0219ac10 */ /* 0x040fe4000ff1e0ff */
[----:B------:R-:W-:Y:S02]  /*e4e0*/  @!P1 LEA.HI.X R19, R29, R19, R26, 0x2, P4 ;  /* 0x000000131d139211 */ /* 0x000fe400020f141a */
[----:B------:R-:W-:Y:S01]  /*e4f0*/  ISETP.GE.AND P4, PT, R27, R24, PT ;  /* 0x000000181b00720c */ /* 0x000fe20003f86270 */
[----:B------:R-:W-:Y:S01]  /*e500*/  @!P2 IMAD.X R30, RZ, RZ, UR13, P0 ;  /* 0x0000000dff1eae24 */ /* 0x000fe200080e06ff */
[----:B------:R-:W0:Y:S01]  /*e510*/  @!P5 LDC.64 R26, c[0x0][0x3b0] ;  /* 0x0000ec00ff1adb82 */ /* 0x000e220000000a00 */
[----:B-1----:R-:W-:Y:S01]  /*e520*/  @!P2 LEA R20, P0, R25, R20, 0x2 ;  /* 0x000000141914a211 */ /* 0x002fe200078010ff */
[----:B------:R1:W-:Y:S01]  /*e530*/  @!P1 STG.E desc[UR8][R18.64+0x380], R7 ;  /* 0x0003800712009986 */ /* 0x0003e2000c101908 */
[----:B------:R-:W-:-:S02]  /*e540*/  @!P3 IADD3 R29, P6, PT, R2, UR12, RZ ;  /* 0x0000000c021dbc10 */ /* 0x000fc4000ffde0ff */
[----:B------:R-:W-:Y:S02]  /*e550*/  @!P2 LEA.HI.X R21, R25, R21, R30, 0x2, P0 ;  /* 0x000000151915a211 */ /* 0x000fe400000f141e */
[----:B------:R-:W-:Y:S01]  /*e560*/  ISETP.GE.AND P1, PT, R31, R24, PT ;  /* 0x000000181f00720c */ /* 0x000fe20003f26270 */
[----:B------:R-:W-:Y:S01]  /*e570*/  @!P3 IMAD.X R30, RZ, RZ, UR13, P6 ;  /* 0x0000000dff1ebe24 */ /* 0x000fe2000b0e06ff */
[----:B---3--:R-:W-:Y:S01]  /*e580*/  @!P3 LEA R22, P6, R29, R22, 0x2 ;  /* 0x000000161d16b211 */ /* 0x008fe200078c10ff */
[----:B------:R-:W-:Y:S01]  /*e590*/  @!P2 STG.E desc[UR8][R20.64+0x400], R8 ;  /* 0x000400081400a986 */ /* 0x000fe2000c101908 */
[-C--:B------:R-:W-:Y:S02]  /*e5a0*/  ISETP.GE.AND P0, PT, R5, R24.reuse, PT ;  /* 0x000000180500720c */ /* 0x080fe40003f06270 */
[----:B------:R-:W-:Y:S01]  /*e5b0*/  @!P3 LEA.HI.X R23, R29, R23, R30, 0x2, P6 ;  /* 0x000000171d17b211 */ /* 0x000fe200030f141e */
[----:B-1----:R-:W1:Y:S01]  /*e5c0*/  @!P4 LDC.64 R6, c[0x0][0x3b0] ;  /* 0x0000ec00ff06cb82 */ /* 0x002e620000000a00 */
[----:B------:R-:W-:-:S02]  /*e5d0*/  ISETP.GE.AND P2, PT, R3, R24, PT ;  /* 0x000000180300720c */ /* 0x000fc40003f46270 */
[----:B------:R-:W-:Y:S01]  /*e5e0*/  ISETP.GE.AND P6, PT, R4, R24, PT ;  /* 0x000000180400720c */ /* 0x000fe20003fc6270 */
[----:B------:R2:W-:Y:S01]  /*e5f0*/  @!P3 STG.E desc[UR8][R22.64+0x480], R9 ;  /* 0x000480091600b986 */ /* 0x0005e2000c101908 */
[----:B------:R-:W-:-:S03]  /*e600*/  @!P5 IADD3 R3, P3, PT, R2, UR12, RZ ;  /* 0x0000000c0203dc10 */ /* 0x000fc6000ff7e0ff */
[----:B------:R-:W3:Y:S02]  /*e610*/  @!P1 LDC.64 R16, c[0x0][0x3b0] ;  /* 0x0000ec00ff109b82 */ /* 0x000ee40000000a00 */
[----:B------:R-:W-:Y:S01]  /*e620*/  @!P5 IMAD.X R18, RZ, RZ, UR13, P3 ;  /* 0x0000000dff12de24 */ /* 0x000fe200098e06ff */
[----:B0-----:R-:W-:-:S04]  /*e630*/  @!P5 LEA R26, P3, R3, R26, 0x2 ;  /* 0x0000001a031ad211 */ /* 0x001fc800078610ff */
[----:B------:R-:W-:Y:S01]  /*e640*/  @!P5 LEA.HI.X R27, R3, R27, R18, 0x2, P3 ;  /* 0x0000001b031bd211 */ /* 0x000fe200018f1412 */
[----:B------:R-:W0:Y:S01]  /*e650*/  @!P0 LDC.64 R4, c[0x0][0x3b0] ;  /* 0x0000ec00ff048b82 */ /* 0x000e220000000a00 */
[----:B------:R-:W-:Y:S01]  /*e660*/  @!P4 IADD3 R3, P3, PT, R2, UR12, RZ ;  /* 0x0000000c0203cc10 */ /* 0x000fe2000ff7e0ff */
[----:B--2---:R-:W-:Y:S02]  /*e670*/  VIADD R23, R28, 0x200 ;  /* 0x000002001c177836 */ /* 0x004fe40000000000 */
[----:B------:R-:W-:Y:S02]  /*e680*/  @!P5 STG.E desc[UR8][R26.64+0x500], R10 ;  /* 0x0005000a1a00d986 */ /* 0x000fe4000c101908 */
[----:B------:R-:W-:Y:S02]  /*e690*/  @!P4 IMAD.X R8, RZ, RZ, UR13, P3 ;  /* 0x0000000dff08ce24 */ /* 0x000fe400098e06ff */
[----:B------:R-:W2:Y:S01]  /*e6a0*/  @!P6 LDC.64 R18, c[0x0][0x3b0] ;  /* 0x0000ec00ff12eb82 */ /* 0x000ea20000000a00 */
[----:B-1----:R-:W-:-:S04]  /*e6b0*/  @!P4 LEA R6, P3, R3, R6, 0x2 ;  /* 0x000000060306c211 */ /* 0x002fc800078610ff */
[----:B------:R-:W-:Y:S02]  /*e6c0*/  @!P4 LEA.HI.X R7, R3, R7, R8, 0x2, P3 ;  /* 0x000000070307c211 */ /* 0x000fe400018f1408 */
[C---:B------:R-:W-:Y:S01]  /*e6d0*/  @!P1 IADD3 R3, P5, PT, R2.reuse, UR12, RZ ;  /* 0x0000000c02039c10 */ /* 0x040fe2000ffbe0ff */
[----:B------:R-:W1:Y:S01]  /*e6e0*/  @!P2 LDC.64 R20, c[0x0][0x3b0] ;  /* 0x0000ec00ff14ab82 */ /* 0x000e620000000a00 */
[----:B------:R-:W-:Y:S01]  /*e6f0*/  @!P0 IADD3 R9, P3, PT, R2, UR12, RZ ;  /* 0x0000000c02098c10 */ /* 0x000fe2000ff7e0ff */
[----:B------:R4:W-:Y:S01]  /*e700*/  @!P4 STG.E desc[UR8][R6.64+0x580], R11 ;  /* 0x0005800b0600c986 */ /* 0x0009e2000c101908 */
[----:B---3--:R-:W-:Y:S01]  /*e710*/  @!P1 LEA R16, P4, R3, R16, 0x2 ;  /* 0x0000001003109211 */ /* 0x008fe200078810ff */
[----:B------:R-:W-:Y:S02]  /*e720*/  @!P1 IMAD.X R8, RZ, RZ, UR13, P5 ;  /* 0x0000000dff089e24 */ /* 0x000fe4000a8e06ff */
[----:B------:R-:W-:Y:S01]  /*e730*/  @!P0 IMAD.X R22, RZ, RZ, UR13, P3 ;  /* 0x0000000dff168e24 */ /* 0x000fe200098e06ff */
[----:B0-----:R-:W-:-:S02]  /*e740*/  @!P0 LEA R4, P3, R9, R4, 0x2 ;  /* 0x0000000409048211 */ /* 0x001fc400078610ff */
[----:B------:R-:W-:Y:S02]  /*e750*/  @!P1 LEA.HI.X R17, R3, R17, R8, 0x2, P4 ;  /* 0x0000001103119211 */ /* 0x000fe400020f1408 */
[C---:B------:R-:W-:Y:S02]  /*e760*/  @!P6 IADD3 R3, P4, PT, R2.reuse, UR12, RZ ;  /* 0x0000000c0203ec10 */ /* 0x040fe4000ff9e0ff */
[----:B------:R-:W-:Y:S01]  /*e770*/  @!P0 LEA.HI.X R5, R9, R5, R22, 0x2, P3 ;  /* 0x0000000509058211 */ /* 0x000fe200018f1416 */
[----:B------:R0:W-:Y:S01]  /*e780*/  @!P1 STG.E desc[UR8][R16.64+0x600], R12 ;  /* 0x0006000c10009986 */ /* 0x0001e2000c101908 */
[C---:B--2---:R-:W-:Y:S01]  /*e790*/  @!P6 LEA R18, P3, R3.reuse, R18, 0x2 ;  /* 0x000000120312e211 */ /* 0x044fe200078610ff */
[----:B------:R-:W-:Y:S01]  /*e7a0*/  @!P6 IMAD.X R8, RZ, RZ, UR13, P4 ;  /* 0x0000000dff08ee24 */ /* 0x000fe2000a0e06ff */
[----:B------:R-:W-:Y:S01]  /*e7b0*/  @!P2 IADD3 R9, P5, PT, R2, UR12, RZ ;  /* 0x0000000c0209ac10 */ /* 0x000fe2000ffbe0ff */
[----:B------:R0:W-:Y:S03]  /*e7c0*/  @!P0 STG.E desc[UR8][R4.64+0x680], R13 ;  /* 0x0006800d04008986 */ /* 0x0001e6000c101908 */
[----:B------:R-:W-:Y:S01]  /*e7d0*/  @!P6 LEA.HI.X R19, R3, R19, R8, 0x2, P3 ;  /* 0x000000130313e211 */ /* 0x000fe200018f1408 */
[----:B----4-:R-:W-:Y:S01]  /*e7e0*/  @!P2 IMAD.X R6, RZ, RZ, UR13, P5 ;  /* 0x0000000dff06ae24 */ /* 0x010fe2000a8e06ff */
[----:B------:R-:W-:-:S02]  /*e7f0*/  ISETP.GE.AND P3, PT, R23, R24, PT ;  /* 0x000000181700720c */ /* 0x000fc40003f66270 */
[C---:B-1----:R-:W-:Y:S01]  /*e800*/  @!P2 LEA R20, P4, R9.reuse, R20, 0x2 ;  /* 0x000000140914a211 */ /* 0x042fe200078810ff */
[----:B------:R0:W-:Y:S03]  /*e810*/  @!P6 STG.E desc[UR8][R18.64+0x700], R14 ;  /* 0x0007000e1200e986 */ /* 0x0001e6000c101908 */
[----:B------:R-:W-:-:S05]  /*e820*/  @!P2 LEA.HI.X R21, R9, R21, R6, 0x2, P4 ;  /* 0x000000150915a211 */ /* 0x000fca00020f1406 */
[----:B------:R0:W-:Y:S02]  /*e830*/  @!P2 STG.E desc[UR8][R20.64+0x780], R15 ;  /* 0x0007800f1400a986 */ /* 0x0001e4000c101908 */
[----:B------:R-:W-:Y:S05]  /*e840*/  @P3 EXIT ;  /* 0x000000000000394d */ /* 0x000fea0003800000 */
[----:B------:R-:W1:Y:S01]  /*e850*/  LDCU.64 UR4, c[0x0][0x3b0] ;  /* 0x00007600ff0477ac */ /* 0x000e620008000a00 */
[----:B------:R-:W-:-:S05]  /*e860*/  IADD3 R3, P0, PT, R2, UR12, RZ ;  /* 0x0000000c02037c10 */ /* 0x000fca000ff1e0ff */
[----:B0-----:R-:W-:Y:S01]  /*e870*/  IMAD.X R4, RZ, RZ, UR13, P0 ;  /* 0x0000000dff047e24 */ /* 0x001fe200080e06ff */
[----:B-1----:R-:W-:-:S04]  /*e880*/  LEA R2, P0, R3, UR4, 0x2 ;  /* 0x0000000403027c11 */ /* 0x002fc8000f8010ff */
[----:B------:R-:W-:-:S05]  /*e890*/  LEA.HI.X R3, R3, UR5, R4, 0x2, P0 ;  /* 0x0000000503037c11 */ /* 0x000fca00080f1404 */
[----:B------:R-:W-:Y:S01]  /*e8a0*/  STG.E desc[UR8][R2.64+0x800], R0 ;  /* 0x0008000002007986 */ /* 0x000fe2000c101908 */
[----:B------:R-:W-:Y:S05]  /*e8b0*/  EXIT ;  /* 0x000000000000794d */ /* 0x000fea0003800000 */
.L_x_704:
        /* <DEDUP_REMOVED lines=12> */
.L_x_1363:


//--------------------- .text._ZN3cub18CUB_300001_SM_10006detail10merge_sort26DeviceMergeSortMergeKernelINS2_10policy_hubIN6thrust24THRUST_300001_SM_1000_NS10device_ptrIiEEE9Policy600ES8_PNS0_8NullTypeES8_SC_j4cmpfiSB_EEvbT2_T3_T4_PT6_PT7_T5_PSG_SG_NS1_7vsmem_tE --------------------------
	.section	.text._ZN3cub18CUB_300001_SM_10006detail10merge_sort26DeviceMergeSortMergeKernelINS2_10policy_hubIN6thrust24THRUST_300001_SM_1000_NS10device_ptrIiEEE9Policy600ES8_PNS0_8NullTypeES8_SC_j4cmpfiSB_EEvbT2_T3_T4_PT6_PT7_T5_PSG_SG_NS1_7vsmem_tE,"ax",@progbits
	.align	128
        .global         _ZN3cub18CUB_300001_SM_10006detail10merge_sort26DeviceMergeSortMergeKernelINS2_10policy_hubIN6thrust24THRUST_300001_SM_1000_NS10device_ptrIiEEE9Policy600ES8_PNS0_8NullTypeES8_SC_j4cmpfiSB_EEvbT2_T3_T4_PT6_PT7_T5_PSG_SG_NS1_7vsmem_tE
        .type           _ZN3cub18CUB_300001_SM_10006detail10merge_sort26DeviceMergeSortMergeKernelINS2_10policy_hubIN6thrust24THRUST_300001_SM_1000_NS10device_ptrIiEEE9Policy600ES8_PNS0_8NullTypeES8_SC_j4cmpfiSB_EEvbT2_T3_T4_PT6_PT7_T5_PSG_SG_NS1_7vsmem_tE,@function
        .size           _ZN3cub18CUB_300001_SM_10006detail10merge_sort26DeviceMergeSortMergeKernelINS2_10policy_hubIN6thrust24THRUST_300001_SM_1000_NS10device_ptrIiEEE9Policy600ES8_PNS0_8NullTypeES8_SC_j4cmpfiSB_EEvbT2_T3_T4_PT6_PT7_T5_PSG_SG_NS1_7vsmem_tE,(.L_x_1364 - _ZN3cub18CUB_300001_SM_10006detail10merge_sort26DeviceMergeSortMergeKernelINS2_10policy_hubIN6thrust24THRUST_300001_SM_1000_NS10device_ptrIiEEE9Policy600ES8_PNS0_8NullTypeES8_SC_j4cmpfiSB_EEvbT2_T3_T4_PT6_PT7_T5_PSG_SG_NS1_7vsmem_tE)
        .other          _ZN3cub18CUB_300001_SM_10006detail10merge_sort26DeviceMergeSortMergeKernelINS2_10policy_hubIN6thrust24THRUST_300001_SM_1000_NS10device_ptrIiEEE9Policy600ES8_PNS0_8NullTypeES8_SC_j4cmpfiSB_EEvbT2_T3_T4_PT6_PT7_T5_PSG_SG_NS1_7vsmem_tE,@"STO_CUDA_ENTRY STV_DEFAULT"
_ZN3cub18CUB_300001_SM_10006detail10merge_sort26DeviceMergeSortMergeKernelINS2_10policy_hubIN6thrust24THRUST_300001_SM_1000_NS10device_ptrIiEEE9Policy600ES8_PNS0_8NullTypeES8_SC_j4cmpfiSB_EEvbT2_T3_T4_PT6_PT7_T5_PSG_SG_NS1_7vsmem_tE:
.text._ZN3cub18CUB_300001_SM_10006detail10merge_sort26DeviceMergeSortMergeKernelINS2_10policy_hubIN6thrust24THRUST_300001_SM_1000_NS10device_ptrIiEEE9Policy600ES8_PNS0_8NullTypeES8_SC_j4cmpfiSB_EEvbT2_T3_T4_PT6_PT7_T5_PSG_SG_NS1_7vsmem_tE:
        /* <DEDUP_REMOVED lines=128> */
.L_x_706:
        /* <DEDUP_REMOVED lines=226> */
.L_x_707:
        /* <DEDUP_REMOVED lines=38> */
.L_x_710:
        /* <DEDUP_REMOVED lines=18> */
.L_x_709:
[----:B------:R-:W-:Y:S05]  /*19a0*/  BSYNC.RECONVERGENT B0 ;  /* 0x0000000000007941 */ /* 0x000fea0003800200 */
.L_x_708:
        /* <DEDUP_REMOVED lines=14> */
[----:B------:R-:W2:Y:S04]  /*1a90*/  LD.E R8, desc[UR10][R8.64] ;  /* 0x0000000a08087980 */ /* 0x000ea8000c101900 */
[----:B------:R-:W2:Y:S02]  /*1aa0*/  LD.E R11, desc[UR10][R10.64] ;  /* 0x0000000a0a0b7980 */ /* 0x000ea4000c101900 */
[----:B--2---:R-:W-:-:S13]  /*1ab0*/  FSETP.LT.AND P0, PT, R8, R11, PT ;  /* 0x0000000b0800720b */ /* 0x004fda0003f01000 */
.L_x_712:
[----:B------:R-:W-:Y:S05]  /*1ac0*/  BSYNC.RECONVERGENT B0 ;  /* 0x0000000000007941 */ /* 0x000fea0003800200 */
.L_x_711:
        /* <DEDUP_REMOVED lines=18> */
[----:B------:R-:W2:Y:S04]  /*1bf0*/  LD.E R6, desc[UR10][R6.64] ;  /* 0x0000000a06067980 */ /* 0x000ea8000c101900 */
[----:B------:R-:W2:Y:S02]  /*1c00*/  LD.E R9, desc[UR10][R8.64] ;  /* 0x0000000a08097980 */ /* 0x000ea4000c101900 */
[----:B--2---:R-:W-:-:S13]  /*1c10*/  FSETP.LT.AND P0, PT, R6, R9, PT ;  /* 0x000000090600720b */ /* 0x004fda0003f01000 */
.L_x_714:
[----:B------:R-:W-:Y:S05]  /*1c20*/  BSYNC.RECONVERGENT B0 ;  /* 0x0000000000007941 */ /* 0x000fea0003800200 */
.L_x_713:
        /* <DEDUP_REMOVED lines=18> */
[----:B------:R-:W2:Y:S04]  /*1d50*/  LD.E R8, desc[UR10][R8.64] ;  /* 0x0000000a08087980 */ /* 0x000ea8000c101900 */
[----:B------:R-:W2:Y:S02]  /*1d60*/  LD.E R11, desc[UR10][R10.64] ;  /* 0x0000000a0a0b7980 */ /* 0x000ea4000c101900 */
[----:B--2---:R-:W-:-:S13]  /*1d70*/  FSETP.LT.AND P0, PT, R8, R11, PT ;  /* 0x0000000b0800720b */ /* 0x004fda0003f01000 */
.L_x_716:
[----:B------:R-:W-:Y:S05]  /*1d80*/  BSYNC.RECONVERGENT B0 ;  /* 0x0000000000007941 */ /* 0x000fea0003800200 */
.L_x_715:
        /* <DEDUP_REMOVED lines=18> */
[----:B------:R-:W2:Y:S04]  /*1eb0*/  LD.E R10, desc[UR10][R10.64] ;  /* 0x0000000a0a0a7980 */ /* 0x000ea8000c101900 */
[----:B------:R-:W2:Y:S02]  /*1ec0*/  LD.E R9, desc[UR10][R8.64] ;  /* 0x0000000a08097980 */ /* 0x000ea4000c101900 */
[----:B--2---:R-:W-:-:S13]  /*1ed0*/  FSETP.LT.AND P0, PT, R10, R9, PT ;  /* 0x000000090a00720b */ /* 0x004fda0003f01000 */
.L_x_718:
[----:B------:R-:W-:Y:S05]  /*1ee0*/  BSYNC.RECONVERGENT B0 ;  /* 0x0000000000007941 */ /* 0x000fea0003800200 */
.L_x_717:
        /* <DEDUP_REMOVED lines=21> */
.L_x_720:
[----:B------:R-:W-:Y:S05]  /*2040*/  BSYNC.RECONVERGENT B0 ;  /* 0x0000000000007941 */ /* 0x000fea0003800200 */
.L_x_719:
        /* <DEDUP_REMOVED lines=21> */
.L_x_722:
[----:B------:R-:W-:Y:S05]  /*21a0*/  BSYNC.RECONVERGENT B0 ;  /* 0x0000000000007941 */ /* 0x000fea0003800200 */
.L_x_721:
        /* <DEDUP_REMOVED lines=21> */
.L_x_724:
[----:B------:R-:W-:Y:S05]  /*2300*/  BSYNC.RECONVERGENT B0 ;  /* 0x0000000000007941 */ /* 0x000fea0003800200 */
.L_x_723:
        /* <DEDUP_REMOVED lines=21> */
.L_x_726:
[----:B------:R-:W-:Y:S05]  /*2460*/  BSYNC.RECONVERGENT B0 ;  /* 0x0000000000007941 */ /* 0x000fea0003800200 */
.L_x_725:
        /* <DEDUP_REMOVED lines=21> */
.L_x_728:
[----:B------:R-:W-:Y:S05]  /*25c0*/  BSYNC.RECONVERGENT B0 ;  /* 0x0000000000007941 */ /* 0x000fea0003800200 */
.L_x_727:
        /* <DEDUP_REMOVED lines=21> */
.L_x_730:
[----:B------:R-:W-:Y:S05]  /*2720*/  BSYNC.RECONVERGENT B0 ;  /* 0x0000000000007941 */ /* 0x000fea0003800200 */
.L_x_729:
[----:B------:R-:W-:Y:S01]  /*2730*/  @!P0 IMAD.MOV R23, RZ, RZ, R25 ;  /* 0x000000ffff178224 */ /* 0x000fe200078e0219 */
[----:B------:R-:W-:Y:S01]  /*2740*/  BSSY.RECONVERGENT B0, `(.L_x_731) ;  /* 0x0000013000007945 */ /* 0x000fe20003800200 */
[----:B------:R-:W-:Y:S01]  /*2750*/  @P0 IMAD.MOV R21, RZ, RZ, R22 ;  /* 0x000000ffff150224 */ /* 0x000fe200078e0216 */
[----:B-12---:R-:W-:Y:S02]  /*2760*/  SEL R20, R4, R3, P0 ;  /* 0x0000000304147207 */ /* 0x006fe40000000000 */
        /* <DEDUP_REMOVED lines=16> */
.L_x_732:
[----:B------:R-:W-:Y:S05]  /*2870*/  BSYNC.RECONVERGENT B0 ;  /* 0x0000000000007941 */ /* 0x000fea0003800200 */
.L_x_731:
        /* <DEDUP_REMOVED lines=20> */
.L_x_734:
[----:B------:R-:W-:Y:S05]  /*29c0*/  BSYNC.RECONVERGENT B0 ;  /* 0x0000000000007941 */ /* 0x000fea0003800200 */
.L_x_733:
        /* <DEDUP_REMOVED lines=18> */
[----:B------:R-:W2:Y:S04]  /*2af0*/  LD.E R16, desc[UR10][R16.64] ;  /* 0x0000000a10107980 */ /* 0x000ea8000c101900 */
[----:B------:R-:W2:Y:S02]  /*2b00*/  LD.E R15, desc[UR10][R14.64] ;  /* 0x0000000a0e0f7980 */ /* 0x000ea4000c101900 */
[----:B--2---:R-:W-:-:S13]  /*2b10*/  FSETP.LT.AND P0, PT, R16, R15, PT ;  /* 0x0000000f1000720b */ /* 0x004fda0003f01000 */
.L_x_736:
[----:B------:R-:W-:Y:S05]  /*2b20*/  BSYNC.RECONVERGENT B0 ;  /* 0x0000000000007941 */ /* 0x000fea0003800200 */
.L_x_735:
        /* <DEDUP_REMOVED lines=18> */
[----:B------:R-:W2:Y:S04]  /*2c50*/  LD.E R14, desc[UR10][R14.64] ;  /* 0x0000000a0e0e7980 */ /* 0x000ea8000c101900 */
[----:B------:R-:W2:Y:S02]  /*2c60*/  LD.E R17, desc[UR10][R16.64] ;  /* 0x0000000a10117980 */ /* 0x000ea4000c101900 */
[----:B--2---:R-:W-:-:S13]  /*2c70*/  FSETP.LT.AND P0, PT, R14, R17, PT ;  /* 0x000000110e00720b */ /* 0x004fda0003f01000 */
.L_x_738:
[----:B------:R-:W-:Y:S05]  /*2c80*/  BSYNC.RECONVERGENT B0 ;  /* 0x0000000000007941 */ /* 0x000fea0003800200 */
.L_x_737:
        /* <DEDUP_REMOVED lines=21> */
.L_x_740:
[----:B------:R-:W-:Y:S05]  /*2de0*/  BSYNC.RECONVERGENT B0 ;  /* 0x0000000000007941 */ /* 0x000fea0003800200 */
.L_x_739:
        /* <DEDUP_REMOVED lines=21> */
.L_x_742:
[----:B------:R-:W-:Y:S05]  /*2f40*/  BSYNC.RECONVERGENT B0 ;  /* 0x0000000000007941 */ /* 0x000fea0003800200 */
.L_x_741:
        /* <DEDUP_REMOVED lines=22> */
.L_x_744:
[----:B------:R-:W-:Y:S05]  /*30b0*/  BSYNC.RECONVERGENT B0 ;  /* 0x0000000000007941 */ /* 0x000fea0003800200 */
.L_x_743:
        /* <DEDUP_REMOVED lines=71> */
.L_x_745:
        /* <DEDUP_REMOVED lines=69> */
.L_x_705:
        /* <DEDUP_REMOVED lines=58> */
.L_x_749:
[----:B------:R-:W-:Y:S05]  /*3d20*/  BSYNC.RECONVERGENT B1 ;  /* 0x0000000000017941 */ /* 0x000fea0003800200 */
.L_x_748:
        /* <DEDUP_REMOVED lines=8> */
.L_x_751:
[----:B------:R-:W-:Y:S05]  /*3db0*/  BSYNC.RECONVERGENT B1 ;  /* 0x0000000000017941 */ /* 0x000fea0003800200 */
.L_x_750:
[----:B------:R-:W-:Y:S04]  /*3dc0*/  BSSY.RECONVERGENT B1, `(.L_x_752) ;  /* 0x0000005000017945 */ /* 0x000fe80003800200 */
[----:B------:R-:W-:Y:S05]  /*3dd0*/  @P1 BRA `(.L_x_753) ;  /* 0x00000000000c1947 */ /* 0x000fea0003800000 */
[----:B------:R-:W-:-:S13]  /*3de0*/  ISETP.GE.AND P0, PT, R4, R25, PT ;  /* 0x000000190400720c */ /* 0x000fda0003f06270 */
[----:B------:R2:W5:Y:S04]  /*3df0*/  @P0 LDG.E R20, desc[UR10][R14.64+0x800] ;  /* 0x0008000a0e140981 */ /* 0x000568000c1e1900 */
[----:B------:R2:W5:Y:S02]  /*3e00*/  @!P0 LDG.E R20, desc[UR10][R12.64+0x800] ;  /* 0x0008000a0c148981 */ /* 0x000564000c1e1900 */
.L_x_753:
[----:B------:R-:W-:Y:S05]  /*3e10*/  BSYNC.RECONVERGENT B1 ;  /* 0x0000000000017941 */ /* 0x000fea0003800200 */
.L_x_752:
        /* <DEDUP_REMOVED lines=9> */
.L_x_755:
[----:B------:R-:W-:Y:S05]  /*3eb0*/  BSYNC.RECONVERGENT B1 ;  /* 0x0000000000017941 */ /* 0x000fea0003800200 */
.L_x_754:
[----:B------:R-:W-:Y:S04]  /*3ec0*/  BSSY.RECONVERGENT B1, `(.L_x_756) ;  /* 0x0000005000017945 */ /* 0x000fe80003800200 */
[----:B------:R-:W-:Y:S05]  /*3ed0*/  @P1 BRA `(.L_x_757) ;  /* 0x00000000000c1947 */ /* 0x000fea0003800000 */
[----:B------:R-:W-:-:S13]  /*3ee0*/  ISETP.GE.AND P0, PT, R4, R25, PT ;  /* 0x000000190400720c */ /* 0x000fda0003f06270 */
[----:B------:R4:W5:Y:S04]  /*3ef0*/  @P0 LDG.E R18, desc[UR10][R14.64+0x1000] ;  /* 0x0010000a0e120981 */ /* 0x000968000c1e1900 */
[----:B------:R4:W5:Y:S02]  /*3f00*/  @!P0 LDG.E R18, desc[UR10][R12.64+0x1000] ;  /* 0x0010000a0c128981 */ /* 0x000964000c1e1900 */
.L_x_757:
[----:B------:R-:W-:Y:S05]  /*3f10*/  BSYNC.RECONVERGENT B1 ;  /* 0x0000000000017941 */ /* 0x000fea0003800200 */
.L_x_756:
        /* <DEDUP_REMOVED lines=9> */
.L_x_759:
[----:B------:R-:W-:Y:S05]  /*3fb0*/  BSYNC.RECONVERGENT B1 ;  /* 0x0000000000017941 */ /* 0x000fea0003800200 */
.L_x_758:
[----:B------:R-:W-:Y:S04]  /*3fc0*/  BSSY.RECONVERGENT B1, `(.L_x_760) ;  /* 0x0000005000017945 */ /* 0x000fe80003800200 */
[----:B------:R-:W-:Y:S05]  /*3fd0*/  @P1 BRA `(.L_x_761) ;  /* 0x00000000000c1947 */ /* 0x000fea0003800000 */
[----:B------:R-:W-:-:S13]  /*3fe0*/  ISETP.GE.AND P0, PT, R4, R25, PT ;  /* 0x000000190400720c */ /* 0x000fda0003f06270 */
[----:B------:R0:W5:Y:S04]  /*3ff0*/  @P0 LDG.E R16, desc[UR10][R14.64+0x1800] ;  /* 0x0018000a0e100981 */ /* 0x000168000c1e1900 */
[----:B------:R0:W5:Y:S02]  /*4000*/  @!P0 LDG.E R16, desc[UR10][R12.64+0x1800] ;  /* 0x0018000a0c108981 */ /* 0x000164000c1e1900 */
.L_x_761:
[----:B------:R-:W-:Y:S05]  /*4010*/  BSYNC.RECONVERGENT B1 ;  /* 0x0000000000017941 */ /* 0x000fea0003800200 */
.L_x_760:
        /* <DEDUP_REMOVED lines=9> */
.L_x_763:
[----:B------:R-:W-:Y:S05]  /*40b0*/  BSYNC.RECONVERGENT B1 ;  /* 0x0000000000017941 */ /* 0x000fea0003800200 */
.L_x_762:
[----:B------:R-:W-:Y:S04]  /*40c0*/  BSSY.RECONVERGENT B1, `(.L_x_764) ;  /* 0x0000005000017945 */ /* 0x000fe80003800200 */
[----:B------:R-:W-:Y:S05]  /*40d0*/  @P1 BRA `(.L_x_765) ;  /* 0x00000000000c1947 */ /* 0x000fea0003800000 */
[----:B------:R-:W-:-:S13]  /*40e0*/  ISETP.GE.AND P0, PT, R4, R25, PT ;  /* 0x000000190400720c */ /* 0x000fda0003f06270 */
[----:B------:R0:W5:Y:S04]  /*40f0*/  @P0 LDG.E R3, desc[UR10][R14.64+0x2000] ;  /* 0x0020000a0e030981 */ /* 0x000168000c1e1900 */
[----:B------:R0:W5:Y:S02]  /*4100*/  @!P0 LDG.E R3, desc[UR10][R12.64+0x2000] ;  /* 0x0020000a0c038981 */ /* 0x000164000c1e1900 */
.L_x_765:
[----:B------:R-:W-:Y:S05]  /*4110*/  BSYNC.RECONVERGENT B1 ;  /* 0x0000000000017941 */ /* 0x000fea0003800200 */
.L_x_764:
        /* <DEDUP_REMOVED lines=9> */
.L_x_767:
[----:B------:R-:W-:Y:S05]  /*41b0*/  BSYNC.RECONVERGENT B1 ;  /* 0x0000000000017941 */ /* 0x000fea0003800200 */
.L_x_766:
[----:B------:R-:W-:Y:S04]  /*41c0*/  BSSY.RECONVERGENT B1, `(.L_x_768) ;  /* 0x0000005000017945 */ /* 0x000fe80003800200 */
[----:B------:R-:W-:Y:S05]  /*41d0*/  @P1 BRA `(.L_x_769) ;  /* 0x00000000000c1947 */ /* 0x000fea0003800000 */
[----:B------:R-:W-:-:S13]  /*41e0*/  ISETP.GE.AND P0, PT, R6, R25, PT ;  /* 0x000000190600720c */ /* 0x000fda0003f06270 */
[----:B------:R0:W5:Y:S04]  /*41f0*/  @P0 LDG.E R5, desc[UR10][R14.64+0x2800] ;  /* 0x0028000a0e050981 */ /* 0x000168000c1e1900 */
[----:B------:R0:W5:Y:S02]  /*4200*/  @!P0 LDG.E R5, desc[UR10][R12.64+0x2800] ;  /* 0x0028000a0c058981 */ /* 0x000164000c1e1900 */
.L_x_769:
[----:B------:R-:W-:Y:S05]  /*4210*/  BSYNC.RECONVERGENT B1 ;  /* 0x0000000000017941 */ /* 0x000fea0003800200 */
.L_x_768:
        /* <DEDUP_REMOVED lines=9> */
.L_x_771:
[----:B------:R-:W-:Y:S05]  /*42b0*/  BSYNC.RECONVERGENT B1 ;  /* 0x0000000000017941 */ /* 0x000fea0003800200 */
.L_x_770:
[----:B------:R-:W-:Y:S04]  /*42c0*/  BSSY.RECONVERGENT B1, `(.L_x_772) ;  /* 0x0000005000017945 */ /* 0x000fe80003800200 */
[----:B------:R-:W-:Y:S05]  /*42d0*/  @P1 BRA `(.L_x_773) ;  /* 0x00000000000c1947 */ /* 0x000fea0003800000 */
[----:B------:R-:W-:-:S13]  /*42e0*/  ISETP.GE.AND P0, PT, R8, R25, PT ;  /* 0x000000190800720c */ /* 0x000fda0003f06270 */
[----:B------:R0:W5:Y:S04]  /*42f0*/  @P0 LDG.E R7, desc[UR10][R14.64+0x3000] ;  /* 0x0030000a0e070981 */ /* 0x000168000c1e1900 */
[----:B------:R0:W5:Y:S02]  /*4300*/  @!P0 LDG.E R7, desc[UR10][R12.64+0x3000] ;  /* 0x0030000a0c078981 */ /* 0x000164000c1e1900 */
.L_x_773:
[----:B------:R-:W-:Y:S05]  /*4310*/  BSYNC.RECONVERGENT B1 ;  /* 0x0000000000017941 */ /* 0x000fea0003800200 */
.L_x_772:
        /* <DEDUP_REMOVED lines=9> */
.L_x_775:
[----:B------:R-:W-:Y:S05]  /*43b0*/  BSYNC.RECONVERGENT B1 ;  /* 0x0000000000017941 */ /* 0x000fea0003800200 */
.L_x_774:
[----:B------:R-:W-:Y:S04]  /*43c0*/  BSSY.RECONVERGENT B1, `(.L_x_776) ;  /* 0x0000005000017945 */ /* 0x000fe80003800200 */
[----:B------:R-:W-:Y:S05]  /*43d0*/  @P1 BRA `(.L_x_777) ;  /* 0x00000000000c1947 */ /* 0x000fea0003800000 */
[----:B------:R-:W-:-:S13]  /*43e0*/  ISETP.GE.AND P0, PT, R10, R25, PT ;  /* 0x000000190a00720c */ /* 0x000fda0003f06270 */
[----:B------:R0:W5:Y:S04]  /*43f0*/  @P0 LDG.E R9, desc[UR10][R14.64+0x3800] ;  /* 0x0038000a0e090981 */ /* 0x000168000c1e1900 */
[----:B------:R0:W5:Y:S02]  /*4400*/  @!P0 LDG.E R9, desc[UR10][R12.64+0x3800] ;  /* 0x0038000a0c098981 */ /* 0x000164000c1e1900 */
.L_x_777:
[----:B------:R-:W-:Y:S05]  /*4410*/  BSYNC.RECONVERGENT B1 ;  /* 0x0000000000017941 */ /* 0x000fea0003800200 */
.L_x_776:
        /* <DEDUP_REMOVED lines=9> */
.L_x_779:
[----:B------:R-:W-:Y:S05]  /*44b0*/  BSYNC.RECONVERGENT B1 ;  /* 0x0000000000017941 */ /* 0x000fea0003800200 */
.L_x_778:
[----:B------:R-:W-:Y:S05]  /*44c0*/  @P1 BRA `(.L_x_780) ;  /* 0x0000001000201947 */ /* 0x000fea0003800000 */
[----:B------:R-:W-:-:S13]  /*44d0*/  ISETP.GE.AND P0, PT, R24, R25, PT ;  /* 0x000000191800720c */ /* 0x000fda0003f06270 */
[----:B------:R0:W5:Y:S04]  /*44e0*/  @P0 LDG.E R11, desc[UR10][R14.64+0x4000] ;  /* 0x0040000a0e0b0981 */ /* 0x000168000c1e1900 */
[----:B------:R0:W5:Y:S01]  /*44f0*/  @!P0 LDG.E R11, desc[UR10][R12.64+0x4000] ;  /* 0x0040000a0c0b8981 */ /* 0x000162000c1e1900 */
[----:B------:R-:W-:Y:S05]  /*4500*/  BRA `(.L_x_780) ;  /* 0x0000001000107947 */ /* 0x000fea0003800000 */
.L_x_747:
        /* <DEDUP_REMOVED lines=260> */
.L_x_780:
[----:B------:R-:W-:Y:S05]  /*5550*/  BSYNC.RECONVERGENT B0 ;  /* 0x0000000000007941 */ /* 0x000fea0003800200 */
.L_x_746:
        /* <DEDUP_REMOVED lines=34> */
[----:B------:R-:W-:Y:S02]  /*5780*/  IMAD.MOV.U32 R7, RZ, RZ, R3 ;  /* 0x000000ffff077224 */ /* 0x000fe400078e0003 */
[----:B------:R-:W-:-:S07]  /*5790*/  IMAD.IADD R9, R25, 0x1, R8 ;  /* 0x0000000119097824 */ /* 0x000fce00078e0208 */
.L_x_783:
        /* <DEDUP_REMOVED lines=18> */
.L_x_782:
[----:B------:R-:W-:Y:S05]  /*58c0*/  BSYNC.RECONVERGENT B0 ;  /* 0x0000000000007941 */ /* 0x000fea0003800200 */
.L_x_781:
        /* <DEDUP_REMOVED lines=17> */
.L_x_785:
[----:B------:R-:W-:Y:S05]  /*59e0*/  BSYNC.RECONVERGENT B0 ;  /* 0x0000000000007941 */ /* 0x000fea0003800200 */
.L_x_784:
        /* <DEDUP_REMOVED lines=21> */
.L_x_787:
[----:B------:R-:W-:Y:S05]  /*5b40*/  BSYNC.RECONVERGENT B0 ;  /* 0x0000000000007941 */ /* 0x000fea0003800200 */
.L_x_786:
[----:B------:R-:W-:Y:S01]  /*5b50*/  @!P0 IMAD.MOV R11, RZ, RZ, R5 ;  /* 0x000000ffff0b8224 */ /* 0x000fe200078e0205 */
[----:B------:R-:W-:Y:S01]  /*5b60*/  BSSY.RECONVERGENT B0, `(.L_x_788) ;  /* 0x0000014000007945 */ /* 0x000fe20003800200 */
[----:B------:R-:W-:Y:S01]  /*5b70*/  @P0 IMAD.MOV R14, RZ, RZ, R10 ;  /* 0x000000ffff0e0224 */ /* 0x000fe200078e020a */
[----:B-12---:R-:W-:Y:S01]  /*5b80*/  SEL R5, R3, R2, P0 ;  /* 0x0000000203057207 */ /* 0x006fe20000000000 */
[C---:B------:R-:W-:Y:S01]  /*5b90*/  VIADD R15, R11.reuse, 0x1 ;  /* 0x000000010b0f7836 */ /* 0x040fe20000000000 */
        /* <DEDUP_REMOVED lines=16> */
.L_x_789:
[----:B------:R-:W-:Y:S05]  /*5ca0*/  BSYNC.RECONVERGENT B0 ;  /* 0x0000000000007941 */ /* 0x000fea0003800200 */
.L_x_788:
[----:B------:R-:W-:Y:S01]  /*5cb0*/  @!P0 IMAD.MOV R15, RZ, RZ, R11 ;  /* 0x000000ffff0f8224 */ /* 0x000fe200078e020b */
[----:B------:R-:W-:Y:S01]  /*5cc0*/  BSSY.RECONVERGENT B0, `(.L_x_790) ;  /* 0x0000014000007945 */ /* 0x000fe20003800200 */
[----:B------:R-:W-:Y:S01]  /*5cd0*/  @P0 IMAD.MOV R18, RZ, RZ, R14 ;  /* 0x000000ffff120224 */ /* 0x000fe200078e020e */
[----:B012---:R-:W-:Y:S01]  /*5ce0*/  SEL R6, R3, R2, P0 ;  /* 0x0000000203067207 */ /* 0x007fe20000000000 */
        /* <DEDUP_REMOVED lines=17> */
.L_x_791:
[----:B------:R-:W-:Y:S05]  /*5e00*/  BSYNC.RECONVERGENT B0 ;  /* 0x0000000000007941 */ /* 0x000fea0003800200 */
.L_x_790:
[----:B------:R-:W-:Y:S01]  /*5e10*/  @!P0 IMAD.MOV R14, RZ, RZ, R15 ;  /* 0x000000ffff0e8224 */ /* 0x000fe200078e020f */
[----:B------:R-:W-:Y:S01]  /*5e20*/  BSSY.RECONVERGENT B0, `(.L_x_792) ;  /* 0x0000014000007945 */ /* 0x000fe20003800200 */
[----:B------:R-:W-:Y:S01]  /*5e30*/  @P0 IMAD.MOV R16, RZ, RZ, R18 ;  /* 0x000000ffff100224 */ /* 0x000fe200078e0212 */
[----:B012---:R-:W-:Y:S01]  /*5e40*/  SEL R7, R3, R2, P0 ;  /* 0x0000000203077207 */ /* 0x007fe20000000000 */
        /* <DEDUP_REMOVED lines=17> */
.L_x_793:
[----:B------:R-:W-:Y:S05]  /*5f60*/  BSYNC.RECONVERGENT B0 ;  /* 0x0000000000007941 */ /* 0x000fea0003800200 */
.L_x_792:
        /* <DEDUP_REMOVED lines=21> */
.L_x_795:
[----:B------:R-:W-:Y:S05]  /*60c0*/  BSYNC.RECONVERGENT B0 ;  /* 0x0000000000007941 */ /* 0x000fea0003800200 */
.L_x_794:
        /* <DEDUP_REMOVED lines=21> */
.L_x_797:
[----:B------:R-:W-:Y:S05]  /*6220*/  BSYNC.RECONVERGENT B0 ;  /* 0x0000000000007941 */ /* 0x000fea0003800200 */
.L_x_796:
        /* <DEDUP_REMOVED lines=21> */
.L_x_799:
[----:B------:R-:W-:Y:S05]  /*6380*/  BSYNC.RECONVERGENT B0 ;  /* 0x0000000000007941 */ /* 0x000fea0003800200 */
.L_x_798:
        /* <DEDUP_REMOVED lines=21> */
.L_x_801:
[----:B------:R-:W-:Y:S05]  /*64e0*/  BSYNC.RECONVERGENT B0 ;  /* 0x0000000000007941 */ /* 0x000fea0003800200 */
.L_x_800:
        /* <DEDUP_REMOVED lines=21> */
.L_x_803:
[----:B------:R-:W-:Y:S05]  /*6640*/  BSYNC.RECONVERGENT B0 ;  /* 0x0000000000007941 */ /* 0x000fea0003800200 */
.L_x_802:
[----:B------:R-:W-:Y:S01]  /*6650*/  @!P0 IMAD.MOV R20, RZ, RZ, R19 ;  /* 0x000000ffff148224 */ /* 0x000fe200078e0213 */
[----:B------:R-:W-:Y:S01]  /*6660*/  BSSY.RECONVERGENT B0, `(.L_x_804) ;  /* 0x0000013000007945 */ /* 0x000fe20003800200 */
[----:B------:R-:W-:Y:S01]  /*6670*/  @P0 IMAD.MOV R24, RZ, RZ, R22 ;  /* 0x000000ffff180224 */ /* 0x000fe200078e0216 */
[----:B-12---:R-:W-:Y:S02]  /*6680*/  SEL R19, R3, R2, P0 ;  /* 0x0000000203137207 */ /* 0x006fe40000000000 */
        /* <DEDUP_REMOVED lines=16> */
.L_x_805:
[----:B------:R-:W-:Y:S05]  /*6790*/  BSYNC.RECONVERGENT B0 ;  /* 0x0000000000007941 */ /* 0x000fea0003800200 */
.L_x_804:
[----:B------:R-:W-:Y:S01]  /*67a0*/  VIADD R21, R20, 0x1 ;  /* 0x0000000114157836 */ /* 0x000fe20000000000 */
[----:B------:R-:W-:Y:S01]  /*67b0*/  BSSY.RECONVERGENT B0, `(.L_x_806) ;  /* 0x0000013000007945 */ /* 0x000fe20003800200 */
[----:B------:R-:W-:Y:S01]  /*67c0*/  @!P0 IMAD.MOV R21, RZ, RZ, R20 ;  /* 0x000000ffff158224 */ /* 0x000fe200078e0214 */
[----:B-12---:R-:W-:Y:S01]  /*67d0*/  SEL R20, R3, R2, P0 ;  /* 0x0000000203147207 */ /* 0x006fe20000000000 */
[----:B------:R-:W-:-:S03]  /*67e0*/  @P0 IMAD.MOV R22, RZ, RZ, R24 ;  /* 0x000000ffff160224 */ /* 0x000fc600078e0218 */
[C---:B------:R-:W-:Y:S02]  /*67f0*/  ISETP.GE.AND P1, PT, R21.reuse, UR6, PT ;  /* 0x0000000615007c0c */ /* 0x040fe4000bf26270 */
        /* <DEDUP_REMOVED lines=14> */
.L_x_807:
[----:B------:R-:W-:Y:S05]  /*68e0*/  BSYNC.RECONVERGENT B0 ;  /* 0x0000000000007941 */ /* 0x000fea0003800200 */
.L_x_806:
        /* <DEDUP_REMOVED lines=21> */
.L_x_809:
[----:B------:R-:W-:Y:S05]  /*6a40*/  BSYNC.RECONVERGENT B0 ;  /* 0x0000000000007941 */ /* 0x000fea0003800200 */
.L_x_808:
        /* <DEDUP_REMOVED lines=21> */
.L_x_811:
[----:B------:R-:W-:Y:S05]  /*6ba0*/  BSYNC.RECONVERGENT B0 ;  /* 0x0000000000007941 */ /* 0x000fea0003800200 */
.L_x_810:
        /* <DEDUP_REMOVED lines=21> */
.L_x_813:
[----:B------:R-:W-:Y:S05]  /*6d00*/  BSYNC.RECONVERGENT B0 ;  /* 0x0000000000007941 */ /* 0x000fea0003800200 */
.L_x_812:
        /* <DEDUP_REMOVED lines=21> */
.L_x_815:
[----:B------:R-:W-:Y:S05]  /*6e60*/  BSYNC.RECONVERGENT B0 ;  /* 0x0000000000007941 */ /* 0x000fea0003800200 */
.L_x_814:
        /* <DEDUP_REMOVED lines=22> */
.L_x_817:
[----:B------:R-:W-:Y:S05]  /*6fd0*/  BSYNC.RECONVERGENT B0 ;  /* 0x0000000000007941 */ /* 0x000fea0003800200 */
.L_x_816:
        /* <DEDUP_REMOVED lines=11> */
[----:B-----5:R-:W-:Y:S02]  /*7090*/  LEA R13, R3, UR4, 0x2 ;  /* 0x00000004030d7c11 */ /* 0x020fe4000f8e10ff */
[----:B------:R-:W-:Y:S02]  /*70a0*/  LOP3.LUT R3, R0, 0x3e0, RZ, 0xc0, !PT ;  /* 0x000003e000037812 */ /* 0x000fe400078ec0ff */
[----:B------:R-:W-:Y:S01]  /*70b0*/  LEA R14, R2, UR4, 0x2 ;  /* 0x00000004020e7c11 */ /* 0x000fe2000f8e10ff */
[----:B------:R-:W-:Y:S01]  /*70c0*/  STS [R13], R4 ;  /* 0x000000040d007388 */ /* 0x000fe20000000800 */
[----:B------:R-:W-:-:S03]  /*70d0*/  LOP3.LUT R0, R0, 0x1f, RZ, 0xc0, !PT ;  /* 0x0000001f00007812 */ /* 0x000fc600078ec0ff */
[----:B------:R-:W-:Y:S02]  /*70e0*/  STS [R13+0x4], R5 ;  /* 0x000004050d007388 */ /* 0x000fe40000000800 */
[----:B------:R-:W-:Y:S02]  /*70f0*/  IMAD R0, R3, 0x11, R0 ;  /* 0x0000001103007824 */ /* 0x000fe400078e0200 */
        /* <DEDUP_REMOVED lines=11> */
[----:B0-----:R-:W-:-:S03]  /*71b0*/  VIADD R20, R0, 0xc0 ;  /* 0x000000c000147836 */ /* 0x001fc60000000000 */
[----:B------:R-:W-:Y:S04]  /*71c0*/  STS [R13+0x34], R23 ;  /* 0x000034170d007388 */ /* 0x000fe80000000800 */
[----:B------:R-:W-:Y:S04]  /*71d0*/  STS [R13+0x38], R24 ;  /* 0x000038180d007388 */ /* 0x000fe80000000800 */
[----:B------:R0:W-:Y:S04]  /*71e0*/  STS [R13+0x3c], R16 ;  /* 0x00003c100d007388 */ /* 0x0001e80000000800 */
[----:B------:R-:W-:Y:S01]  /*71f0*/  STS [R13+0x40], R17 ;  /* 0x000040110d007388 */ /* 0x000fe20000000800 */
[----:B------:R-:W-:-:S03]  /*7200*/  NOP ;  /* 0x0000000000007918 */ /* 0x000fc60000000000 */
[----:B------:R-:W-:Y:S01]  /*7210*/  LDS R12, [R14] ;  /* 0x000000000e0c7984 */ /* 0x000fe20000000800 */
[----:B0-----:R-:W-:-:S03]  /*7220*/  VIADD R16, R0, 0x40 ;  /* 0x0000004000107836 */ /* 0x001fc60000000000 */
        /* <DEDUP_REMOVED lines=73> */
.L_x_818:
[----:B------:R-:W0:Y:S01]  /*76c0*/  S2R R2, SR_LANEID ;  /* 0x0000000000027919 */ /* 0x000e220000000000 */
[----:B--2---:R-:W-:Y:S01]  /*76d0*/  SHF.R.U32.HI R3, RZ, 0x5, R0 ;  /* 0x00000005ff037819 */ /* 0x004fe20000011600 */
[----:B------:R-:W-:Y:S01]  /*76e0*/  IMAD.U32 R26, RZ, RZ, UR6 ;  /* 0x00000006ff1a7e24 */ /* 0x000fe2000f8e00ff */
[C---:B------:R-:W-:Y:S01]  /*76f0*/  ISETP.NE.AND P0, PT, R0.reuse, RZ, PT ;  /* 0x000000ff0000720c */ /* 0x040fe20003f05270 */
[----:B------:R-:W1:Y:S01]  /*7700*/  LDCU.64 UR8, c[0x0][0x388] ;  /* 0x00007100ff0877ac */ /* 0x000e620008000a00 */
[----:B------:R-:W-:-:S05]  /*7710*/  LOP3.LUT R14, R0, 0x3e0, RZ, 0xc0, !PT ;  /* 0x000003e0000e7812 */ /* 0x000fca00078ec0ff */
[----:B------:R-:W-:Y:S02]  /*7720*/  IMAD R14, R14, 0x11, RZ ;  /* 0x000000110e0e7824 */ /* 0x000fe400078e02ff */
[----:B0-----:R-:W-:-:S04]  /*7730*/  IMAD R3, R3, 0x20, R2 ;  /* 0x0000002003037824 */ /* 0x001fc800078e0202 */
[----:B------:R-:W-:-:S04]  /*7740*/  IMAD R3, R3, 0x11, RZ ;  /* 0x0000001103037824 */ /* 0x000fc800078e02ff */
[----:B------:R-:W-:Y:S01]  /*7750*/  IMAD R2, R2, -0x10, R3 ;  /* 0xfffffff002027824 */ /* 0x000fe200078e0203 */
[----:B-----5:R-:W-:Y:S02]  /*7760*/  LEA R13, R3, UR4, 0x2 ;  /* 0x00000004030d7c11 */ /* 0x020fe4000f8e10ff */
[----:B------:R-:W-:Y:S02]  /*7770*/  LOP3.LUT R3, R0, 0x1f, RZ, 0xc0, !PT ;  /* 0x0000001f00037812 */ /* 0x000fe400078ec0ff */
[----:B------:R-:W-:Y:S01]  /*7780*/  LEA R2, R2, UR4, 0x2 ;  /* 0x0000000402027c11 */ /* 0x000fe2000f8e10ff */
[----:B------:R-:W-:Y:S01]  /*7790*/  STS [R13], R4 ;  /* 0x000000040d007388 */ /* 0x000fe20000000800 */
[----:B------:R-:W-:Y:S01]  /*77a0*/  LOP3.LUT R0, R14, 0x1f, R0, 0xf8, !PT ;  /* 0x0000001f0e007812 */ /* 0x000fe200078ef800 */
        /* <DEDUP_REMOVED lines=94> */
.L_x_819:
        /* <DEDUP_REMOVED lines=15> */
.L_x_1364:


//--------------------- .text._ZN3cub18CUB_300001_SM_10006detail10merge_sort30DeviceMergeSortPartitionKernelIN6thrust24THRUST_300001_SM_1000_NS10device_ptrIiEEj4cmpfiEEvbT_PT2_T0_SC_PSC_T1_SC_i --------------------------
	.section	.text._ZN3cub18CUB_300001_SM_10006detail10merge_sort30DeviceMergeSortPartitionKernelIN6thrust24THRUST_300001_SM_1000_NS10device_ptrIiEEj4cmpfiEEvbT_PT2_T0_SC_PSC_T1_SC_i,"ax",@progbits
	.align	128
        .global         _ZN3cub18CUB_300001_SM_10006detail10merge_sort30DeviceMergeSortPartitionKernelIN6thrust24THRUST_300001_SM_1000_NS10device_ptrIiEEj4cmpfiEEvbT_PT2_T0_SC_PSC_T1_SC_i
        .type           _ZN3cub18CUB_300001_SM_10006detail10merge_sort30DeviceMergeSortPartitionKernelIN6thrust24THRUST_300001_SM_1000_NS10device_ptrIiEEj4cmpfiEEvbT_PT2_T0_SC_PSC_T1_SC_i,@function
        .size           _ZN3cub18CUB_300001_SM_10006detail10merge_sort30DeviceMergeSortPartitionKernelIN6thrust24THRUST_300001_SM_1000_NS10device_ptrIiEEj4cmpfiEEvbT_PT2_T0_SC_PSC_T1_SC_i,(.L_x_1365 - _ZN3cub18CUB_300001_SM_10006detail10merge_sort30DeviceMergeSortPartitionKernelIN6thrust24THRUST_300001_SM_1000_NS10device_ptrIiEEj4cmpfiEEvbT_PT2_T0_SC_PSC_T1_SC_i)
        .other          _ZN3cub18CUB_300001_SM_10006detail10merge_sort30DeviceMergeSortPartitionKernelIN6thrust24THRUST_300001_SM_1000_NS10device_ptrIiEEj4cmpfiEEvbT_PT2_T0_SC_PSC_T1_SC_i,@"STO_CUDA_ENTRY STV_DEFAULT"
_ZN3cub18CUB_300001_SM_10006detail10merge_sort30DeviceMergeSortPartitionKernelIN6thrust24THRUST_300001_SM_1000_NS10device_ptrIiEEj4cmpfiEEvbT_PT2_T0_SC_PSC_T1_SC_i:
.text._ZN3cub18CUB_300001_SM_10006detail10merge_sort30DeviceMergeSortPartitionKernelIN6thrust24THRUST_300001_SM_1000_NS10device_ptrIiEEj4cmpfiEEvbT_PT2_T0_SC_PSC_T1_SC_i:
        /* <DEDUP_REMOVED lines=50> */
[----:B0-----:R-:W5:Y:S01]  /*0320*/  LDG.E.64 R6, desc[UR8][R6.64] ;  /* 0x0000000806067981 */ /* 0x001f62000c1e1b00 */
[----:B------:R-:W-:-:S07]  /*0330*/  IMAD.MOV.U32 R17, RZ, RZ, R9 ;  /* 0x000000ffff117224 */ /* 0x000fce00078e0009 */
.L_x_824:
        /* <DEDUP_REMOVED lines=15> */
[----:B------:R-:W2:Y:S01]  /*0430*/  LD.E R13, desc[UR8][R12.64] ;  /* 0x000000080c0d7980 */ /* 0x000ea2000c101900 */
[----:B---3--:R-:W-:-:S06]  /*0440*/  IMAD.WIDE R10, R9, 0x4, R6 ;  /* 0x00000004090a7825 */ /* 0x008fcc00078e0206 */
[----:B------:R-:W2:Y:S02]  /*0450*/  LD.E R10, desc[UR8][R10.64] ;  /* 0x000000080a0a7980 */ /* 0x000ea4000c101900 */
[----:B--2---:R-:W-:-:S04]  /*0460*/  FSETP.GEU.AND P0, PT, R10, R13, PT ;  /* 0x0000000d0a00720b */ /* 0x004fc80003f0e000 */
[----:B------:R-:W-:-:S09]  /*0470*/  SEL R17, R17, R16, P0 ;  /* 0x0000001011117207 */ /* 0x000fd20000000000 */
[----:B------:R-:W-:-:S05]  /*0480*/  @P0 VIADD R4, R16, 0x1 ;  /* 0x0000000110040836 */ /* 0x000fca0000000000 */
[----:B------:R-:W-:-:S13]  /*0490*/  ISETP.GE.U32.AND P0, PT, R4, R17, PT ;  /* 0x000000110400720c */ /* 0x000fda0003f06070 */
[----:B------:R-:W-:Y:S05]  /*04a0*/  @!P0 BRA `(.L_x_824) ;  /* 0xfffffffc00a48947 */ /* 0x000fea000383ffff */
.L_x_823:
[----:B------:R-:W-:Y:S05]  /*04b0*/  BSYNC.RECONVERGENT B1 ;  /* 0x0000000000017941 */ /* 0x000fea0003800200 */
.L_x_822:
[----:B------:R-:W-:Y:S05]  /*04c0*/  BRA `(.L_x_825) ;  /* 0x0000000000807947 */ /* 0x000fea0003800000 */
.L_x_821:
        /* <DEDUP_REMOVED lines=9> */
.L_x_826:
        /* <DEDUP_REMOVED lines=23> */
.L_x_825:
[----:B------:R-:W-:Y:S05]  /*06d0*/  BSYNC.RECONVERGENT B0 ;  /* 0x0000000000007941 */ /* 0x000fea0003800200 */
.L_x_820:
[----:B------:R-:W0:Y:S01]  /*06e0*/  LDC.64 R6, c[0x0][0x3a0] ;  /* 0x0000e800ff067b82 */ /* 0x000e220000000a00 */
[----:B------:R-:W-:Y:S02]  /*06f0*/  IMAD.IADD R3, R3, 0x1, R4 ;  /* 0x0000000103037824 */ /* 0x000fe400078e0204 */
[----:B0-----:R-:W-:-:S05]  /*0700*/  IMAD.WIDE.U32 R6, R2, 0x4, R6 ;  /* 0x0000000402067825 */ /* 0x001fca00078e0006 */
[----:B------:R-:W-:Y:S01]  /*0710*/  STG.E desc[UR8][R6.64], R3 ;  /* 0x0000000306007986 */ /* 0x000fe2000c101908 */
[----:B------:R-:W-:Y:S05]  /*0720*/  EXIT ;  /* 0x000000000000794d */ /* 0x000fea0003800000 */
.L_x_827:
        /* <DEDUP_REMOVED lines=13> */
.L_x_1365:


//--------------------- .text._ZN3cub18CUB_300001_SM_10006detail10merge_sort30DeviceMergeSortBlockSortKernelINS2_10policy_hubIN6thrust24THRUST_300001_SM_1000_NS10device_ptrIiEEE9Policy600ES8_PNS0_8NullTypeES8_SC_j4cmpfiSB_EEvbT0_T1_T2_T3_T4_PT6_PT7_T5_NS1_7vsmem_tE --------------------------
	.section	.text._ZN3cub18CUB_300001_SM_10006detail10merge_sort30DeviceMergeSortBlockSortKernelINS2_10policy_hubIN6thrust24THRUST_300001_SM_1000_NS10device_ptrIiEEE9Policy600ES8_PNS0_8NullTypeES8_SC_j4cmpfiSB_EEvbT0_T1_T2_T3_T4_PT6_PT7_T5_NS1_7vsmem_tE,"ax",@progbits
	.align	128
        .global         _ZN3cub18CUB_300001_SM_10006detail10merge_sort30DeviceMergeSortBlockSortKernelINS2_10policy_hubIN6thrust24THRUST_300001_SM_1000_NS10device_ptrIiEEE9Policy600ES8_PNS0_8NullTypeES8_SC_j4cmpfiSB_EEvbT0_T1_T2_T3_T4_PT6_PT7_T5_NS1_7vsmem_tE
        .type           _ZN3cub18CUB_300001_SM_10006detail10merge_sort30DeviceMergeSortBlockSortKernelINS2_10policy_hubIN6thrust24THRUST_300001_SM_1000_NS10device_ptrIiEEE9Policy600ES8_PNS0_8NullTypeES8_SC_j4cmpfiSB_EEvbT0_T1_T2_T3_T4_PT6_PT7_T5_NS1_7vsmem_tE,@function
        .size           _ZN3cub18CUB_300001_SM_10006detail10merge_sort30DeviceMergeSortBlockSortKernelINS2_10policy_hubIN6thrust24THRUST_300001_SM_1000_NS10device_ptrIiEEE9Policy600ES8_PNS0_8NullTypeES8_SC_j4cmpfiSB_EEvbT0_T1_T2_T3_T4_PT6_PT7_T5_NS1_7vsmem_tE,(.L_x_1366 - _ZN3cub18CUB_300001_SM_10006detail10merge_sort30DeviceMergeSortBlockSortKernelINS2_10policy_hubIN6thrust24THRUST_300001_SM_1000_NS10device_ptrIiEEE9Policy600ES8_PNS0_8NullTypeES8_SC_j4cmpfiSB_EEvbT0_T1_T2_T3_T4_PT6_PT7_T5_NS1_7vsmem_tE)
        .other          _ZN3cub18CUB_300001_SM_10006detail10merge_sort30DeviceMergeSortBlockSortKernelINS2_10policy_hubIN6thrust24THRUST_300001_SM_1000_NS10device_ptrIiEEE9Policy600ES8_PNS0_8NullTypeES8_SC_j4cmpfiSB_EEvbT0_T1_T2_T3_T4_PT6_PT7_T5_NS1_7vsmem_tE,@"STO_CUDA_ENTRY STV_DEFAULT"
_ZN3cub18CUB_300001_SM_10006detail10merge_sort30DeviceMergeSortBlockSortKernelINS2_10policy_hubIN6thrust24THRUST_300001_SM_1000_NS10device_ptrIiEEE9Policy600ES8_PNS0_8NullTypeES8_SC_j4cmpfiSB_EEvbT0_T1_T2_T3_T4_PT6_PT7_T5_NS1_7vsmem_tE:
.text._ZN3cub18CUB_300001_SM_10006detail10merge_sort30DeviceMergeSortBlockSortKernelINS2_10policy_hubIN6thrust24THRUST_300001_SM_1000_NS10device_ptrIiEEE9Policy600ES8_PNS0_8NullTypeES8_SC_j4cmpfiSB_EEvbT0_T1_T2_T3_T4_PT6_PT7_T5_NS1_7vsmem_tE:
        /* <DEDUP_REMOVED lines=65> */
[----:B------:R-:W2:Y:S04]  /*0410*/  LDS R36, [R24+0x8] ;  /* 0x0000080018247984 */ /* 0x000ea80000000800 */
[----:B------:R-:W3:Y:S04]  /*0420*/  LDS R33, [R24+0xc] ;  /* 0x00000c0018217984 */ /* 0x000ee80000000800 */
[----:B------:R-:W-:Y:S04]  /*0430*/  LDS R29, [R24+0x10] ;  /* 0x00001000181d7984 */ /* 0x000fe80000000800 */
[----:B------:R-:W-:Y:S04]  /*0440*/  LDS R32, [R24+0x14] ;  /* 0x0000140018207984 */ /* 0x000fe80000000800 */
[----:B------:R-:W4:Y:S04]  /*0450*/  LDS R34, [R24+0x18] ;  /* 0x0000180018227984 */ /* 0x000f280000000800 */
[----:B------:R-:W5:Y:S04]  /*0460*/  LDS R31, [R24+0x1c] ;  /* 0x00001c00181f7984 */ /* 0x000f680000000800 */
[----:B------:R-:W5:Y:S04]  /*0470*/  LDS R6, [R24+0x20] ;  /* 0x0000200018067984 */ /* 0x000f680000000800 */
[----:B------:R-:W-:Y:S04]  /*0480*/  LDS R7, [R24+0x24] ;  /* 0x0000240018077984 */ /* 0x000fe80000000800 */
[----:B------:R-:W-:Y:S04]  /*0490*/  LDS R8, [R24+0x28] ;  /* 0x0000280018087984 */ /* 0x000fe80000000800 */
[----:B------:R-:W-:Y:S04]  /*04a0*/  LDS R9, [R24+0x2c] ;  /* 0x00002c0018097984 */ /* 0x000fe80000000800 */
[----:B------:R-:W-:Y:S04]  /*04b0*/  LDS R10, [R24+0x30] ;  /* 0x00003000180a7984 */ /* 0x000fe80000000800 */
        /* <DEDUP_REMOVED lines=9> */
[--C-:B------:R-:W-:Y:S01]  /*0550*/  IMAD.WIDE R26, R3, 0x4, R16.reuse ;  /* 0x00000004031a7825 */ /* 0x100fe200078e0210 */
[----:B------:R4:W5:Y:S04]  /*0560*/  LD.E R20, desc[UR8][R38.64] ;  /* 0x0000000826147980 */ /* 0x000968000c101900 */
[----:B------:R-:W5:Y:S01]  /*0570*/  LD.E R21, desc[UR8][R26.64] ;  /* 0x000000081a157980 */ /* 0x000f62000c101900 */
[----:B--2---:R-:W-:-:S04]  /*0580*/  IMAD.WIDE R22, R36, 0x4, R16 ;  /* 0x0000000424167825 */ /* 0x004fc800078e0210 */
[--C-:B---3--:R-:W-:Y:S02]  /*0590*/  IMAD.WIDE R24, R33, 0x4, R16.reuse ;  /* 0x0000000421187825 */ /* 0x108fe400078e0210 */
[----:B------:R-:W2:Y:S02]  /*05a0*/  LD.E R22, desc[UR8][R22.64] ;  /* 0x0000000816167980 */ /* 0x000ea4000c101900 */
[--C-:B----4-:R-:W-:Y:S02]  /*05b0*/  IMAD.WIDE R38, R34, 0x4, R16.reuse ;  /* 0x0000000422267825 */ /* 0x110fe400078e0210 */
[----:B------:R0:W2:Y:S02]  /*05c0*/  LD.E R15, desc[UR8][R24.64] ;  /* 0x00000008180f7980 */ /* 0x0000a4000c101900 */
[--C-:B-----5:R-:W-:Y:S02]  /*05d0*/  IMAD.WIDE R40, R31, 0x4, R16.reuse ;  /* 0x000000041f287825 */ /* 0x120fe400078e0210 */
[----:B------:R-:W3:Y:S02]  /*05e0*/  LD.E R38, desc[UR8][R38.64] ;  /* 0x0000000826267980 */ /* 0x000ee4000c101900 */
[----:B------:R-:W-:-:S02]  /*05f0*/  IMAD.WIDE R44, R32, 0x4, R16 ;  /* 0x00000004202c7825 */ /* 0x000fc400078e0210 */
[----:B------:R-:W3:Y:S02]  /*0600*/  LD.E R35, desc[UR8][R40.64] ;  /* 0x0000000828237980 */ /* 0x000ee4000c101900 */
[--C-:B------:R-:W-:Y:S02]  /*0610*/  IMAD.WIDE R42, R29, 0x4, R16.reuse ;  /* 0x000000041d2a7825 */ /* 0x100fe400078e0210 */
[----:B------:R-:W4:Y:S02]  /*0620*/  LD.E R18, desc[UR8][R44.64] ;  /* 0x000000082c127980 */ /* 0x000f24000c101900 */
[--C-:B0-----:R-:W-:Y:S02]  /*0630*/  IMAD.WIDE R24, R6, 0x4, R16.reuse ;  /* 0x0000000406187825 */ /* 0x101fe400078e0210 */
[----:B------:R-:W4:Y:S04]  /*0640*/  LD.E R19, desc[UR8][R42.64] ;  /* 0x000000082a137980 */ /* 0x000f28000c101900 */
[----:B------:R0:W5:Y:S02]  /*0650*/  LD.E R28, desc[UR8][R24.64] ;  /* 0x00000008181c7980 */ /* 0x000164000c101900 */
[----:B0-----:R-:W-:-:S06]  /*0660*/  IMAD.WIDE R24, R12, 0x4, R16 ;  /* 0x000000040c187825 */ /* 0x001fcc00078e0210 */
[----:B------:R-:W5:Y:S01]  /*0670*/  LD.E R25, desc[UR8][R24.64] ;  /* 0x0000000818197980 */ /* 0x000f62000c101900 */
[----:B------:R-:W-:Y:S01]  /*0680*/  FSETP.GEU.AND P0, PT, R20, R21, PT ;  /* 0x000000151400720b */ /* 0x000fe20003f0e000 */
[----:B------:R-:W-:-:S05]  /*0690*/  IMAD.WIDE R20, R7, 0x4, R16 ;  /* 0x0000000407147825 */ /* 0x000fca00078e0210 */
[----:B------:R0:W5:Y:S02]  /*06a0*/  LD.E R27, desc[UR8][R20.64] ;  /* 0x00000008141b7980 */ /* 0x000164000c101900 */
[----:B0-----:R-:W-:-:S05]  /*06b0*/  IMAD.WIDE R20, R13, 0x4, R16 ;  /* 0x000000040d147825 */ /* 0x001fca00078e0210 */
[----:B------:R0:W5:Y:S01]  /*06c0*/  LD.E R30, desc[UR8][R20.64] ;  /* 0x00000008141e7980 */ /* 0x000162000c101900 */
[----:B--2---:R-:W-:Y:S02]  /*06d0*/  FSETP.GEU.AND P1, PT, R15, R22, PT ;  /* 0x000000160f00720b */ /* 0x004fe40003f2e000 */
[----:B---3--:R-:W-:Y:S02]  /*06e0*/  FSETP.GEU.AND P3, PT, R35, R38, PT ;  /* 0x000000262300720b */ /* 0x008fe40003f6e000 */
[----:B------:R-:W-:Y:S02]  /*06f0*/  SEL R35, R33, R36, P1 ;  /* 0x0000002421237207 */ /* 0x000fe40000800000 */
[----:B------:R-:W-:Y:S01]  /*0700*/  SEL R33, R36, R33, P1 ;  /* 0x0000002124217207 */ /* 0x000fe20000800000 */
[----:B------:R-:W-:Y:S01]  /*0710*/  IMAD.WIDE R44, R9, 0x4, R16 ;  /* 0x00000004092c7825 */ /* 0x000fe200078e0210 */
[----:B----4-:R-:W-:-:S03]  /*0720*/  FSETP.GEU.AND P2, PT, R18, R19, PT ;  /* 0x000000131200720b */ /* 0x010fc60003f4e000 */
[--C-:B------:R-:W-:Y:S01]  /*0730*/  IMAD.WIDE R42, R8, 0x4, R16.reuse ;  /* 0x00000004082a7825 */ /* 0x100fe200078e0210 */
[----:B------:R-:W2:Y:S03]  /*0740*/  LD.E R15, desc[UR8][R44.64] ;  /* 0x000000082c0f7980 */ /* 0x000ea6000c101900 */
[--C-:B------:R-:W-:Y:S01]  /*0750*/  IMAD.WIDE R40, R11, 0x4, R16.reuse ;  /* 0x000000040b287825 */ /* 0x100fe200078e0210 */
[----:B------:R-:W2:Y:S03]  /*0760*/  LD.E R22, desc[UR8][R42.64] ;  /* 0x000000082a167980 */ /* 0x000ea6000c101900 */
[--C-:B------:R-:W-:Y:S01]  /*0770*/  IMAD.WIDE R18, R10, 0x4, R16.reuse ;  /* 0x000000040a127825 */ /* 0x100fe200078e0210 */
[----:B------:R-:W3:Y:S03]  /*0780*/  LD.E R23, desc[UR8][R40.64] ;  /* 0x0000000828177980 */ /* 0x000ee6000c101900 */
[----:B0-----:R-:W-:Y:S01]  /*0790*/  IMAD.WIDE R20, R33, 0x4, R16 ;  /* 0x0000000421147825 */ /* 0x001fe200078e0210 */
[----:B------:R0:W3:Y:S01]  /*07a0*/  LD.E R26, desc[UR8][R18.64] ;  /* 0x00000008121a7980 */ /* 0x0000e2000c101900 */
[----:B------:R-:W-:-:S02]  /*07b0*/  SEL R37, R32, R29, P2 ;  /* 0x0000001d20257207 */ /* 0x000fc40001000000 */
[----:B------:R-:W-:Y:S02]  /*07c0*/  SEL R32, R29, R32, P2 ;  /* 0x000000201d207207 */ /* 0x000fe40001000000 */
[----:B------:R-:W-:Y:S01]  /*07d0*/  SEL R36, R2, R3, P0 ;  /* 0x0000000302247207 */ /* 0x000fe20000000000 */
[----:B------:R1:W4:Y:S01]  /*07e0*/  LD.E R21, desc[UR8][R20.64] ;  /* 0x0000000814157980 */ /* 0x000322000c101900 */
[----:B------:R-:W-:Y:S01]  /*07f0*/  SEL R29, R31, R34, P3 ;  /* 0x000000221f1d7207 */ /* 0x000fe20001800000 */
[----:B------:R-:W-:Y:S01]  /*0800*/  IMAD.WIDE R38, R35, 0x4, R16 ;  /* 0x0000000423267825 */ /* 0x000fe200078e0210 */
[----:B------:R-:W-:-:S03]  /*0810*/  SEL R34, R34, R31, P3 ;  /* 0x0000001f22227207 */ /* 0x000fc60001800000 */
[--C-:B0-----:R-:W-:Y:S02]  /*0820*/  IMAD.WIDE R18, R36, 0x4, R16.reuse ;  /* 0x0000000424127825 */ /* 0x101fe400078e0210 */
[----:B------:R-:W4:Y:S02]  /*0830*/  LD.E R38, desc[UR8][R38.64] ;  /* 0x0000000826267980 */ /* 0x000f24000c101900 */
[----:B------:R-:W-:Y:S02]  /*0840*/  IMAD.WIDE R40, R32, 0x4, R16 ;  /* 0x0000000420287825 */ /* 0x000fe400078e0210 */
[----:B------:R0:W4:Y:S04]  /*0850*/  LD.E R18, desc[UR8][R18.64] ;  /* 0x0000000812127980 */ /* 0x000128000c101900 */
[----:B------:R-:W4:Y:S01]  /*0860*/  LD.E R41, desc[UR8][R40.64] ;  /* 0x0000000828297980 */ /* 0x000f22000c101900 */
[----:B-----5:R-:W-:-:S04]  /*0870*/  FSETP.GEU.AND P1, PT, R27, R28, PT ;  /* 0x0000001c1b00720b */ /* 0x020fc80003f2e000 */
[----:B-1----:R-:W-:Y:S02]  /*0880*/  SEL R20, R6, R7, P1 ;  /* 0x0000000706147207 */ /* 0x002fe40000800000 */
[----:B------:R-:W-:Y:S01]  /*0890*/  FSETP.GEU.AND P4, PT, R30, R25, PT ;  /* 0x000000191e00720b */ /* 0x000fe20003f8e000 */
[----:B------:R-:W-:-:S04]  /*08a0*/  IMAD.WIDE R24, R29, 0x4, R16 ;  /* 0x000000041d187825 */ /* 0x000fc800078e0210 */
[--C-:B------:R-:W-:Y:S02]  /*08b0*/  IMAD.WIDE R30, R20, 0x4, R16.reuse ;  /* 0x00000004141e7825 */ /* 0x100fe400078e0210 */
[----:B------:R-:W5:Y:S04]  /*08c0*/  LD.E R24, desc[UR8][R24.64] ;  /* 0x0000000818187980 */ /* 0x000f68000c101900 */
[----:B------:R-:W5:Y:S01]  /*08d0*/  LD.E R31, desc[UR8][R30.64] ;  /* 0x000000081e1f7980 */ /* 0x000f62000c101900 */
[----:B--2---:R-:W-:Y:S02]  /*08e0*/  FSETP.GEU.AND P2, PT, R15, R22, PT ;  /* 0x000000160f00720b */ /* 0x004fe40003f4e000 */
[----:B---3--:R-:W-:Y:S01]  /*08f0*/  FSETP.GEU.AND P3, PT, R23, R26, PT ;  /* 0x0000001a1700720b */ /* 0x008fe20003f6e000 */
[----:B------:R-:W-:-:S04]  /*0900*/  IMAD.WIDE R22, R37, 0x4, R16 ;  /* 0x0000000425167825 */ /* 0x000fc800078e0210 */
[--C-:B------:R-:W-:Y:S02]  /*0910*/  IMAD.WIDE R26, R34, 0x4, R16.reuse ;  /* 0x00000004221a7825 */ /* 0x100fe400078e0210 */
[----:B------:R1:W2:Y:S01]  /*0920*/  LD.E R22, desc[UR8][R22.64] ;  /* 0x0000000816167980 */ /* 0x0002a2000c101900 */
[----:B------:R-:W-:Y:S01]  /*0930*/  SEL R15, R7, R6, P1 ;  /* 0x00000006070f7207 */ /* 0x000fe20000800000 */
[----:B------:R-:W-:Y:S01]  /*0940*/  IMAD.WIDE R6, R14, 0x4, R16 ;  /* 0x000000040e067825 */ /* 0x000fe200078e0210 */
[----:B------:R-:W-:Y:S01]  /*0950*/  SEL R28, R8, R9, P2 ;  /* 0x00000009081c7207 */ /* 0x000fe20001000000 */
[----:B------:R3:W2:Y:S01]  /*0960*/  LD.E R27, desc[UR8][R26.64] ;  /* 0x000000081a1b7980 */ /* 0x0006a2000c101900 */
[----:B0-----:R-:W-:Y:S02]  /*0970*/  SEL R19, R9, R8, P2 ;  /* 0x0000000809137207 */ /* 0x001fe40001000000 */
[----:B-1----:R-:W-:Y:S01]  /*0980*/  SEL R23, R11, R10, P3 ;  /* 0x0000000a0b177207 */ /* 0x002fe20001800000 */
[----:B------:R0:W2:Y:S01]  /*0990*/  LD.E R6, desc[UR8][R6.64] ;  /* 0x0000000806067980 */ /* 0x0000a2000c101900 */
[----:B------:R-:W-:-:S02]  /*09a0*/  SEL R10, R10, R11, P3 ;  /* 0x0000000b0a0a7207 */ /* 0x000fc40001800000 */
[----:B------:R-:W-:Y:S02]  /*09b0*/  SEL R11, R13, R12, P4 ;  /* 0x0000000c0d0b7207 */ /* 0x000fe40002000000 */
[----:B---3--:R-:W-:Y:S01]  /*09c0*/  SEL R26, R12, R13, P4 ;  /* 0x0000000d0c1a7207 */ /* 0x008fe20002000000 */
[--C-:B------:R-:W-:Y:S01]  /*09d0*/  IMAD.WIDE R8, R15, 0x4, R16.reuse ;  /* 0x000000040f087825 */ /* 0x100fe200078e0210 */
[----:B----4-:R-:W-:Y:S02]  /*09e0*/  FSETP.GEU.AND P1, PT, R21, R18, PT ;  /* 0x000000121500720b */ /* 0x010fe40003f2e000 */
[----:B------:R-:W-:Y:S01]  /*09f0*/  FSETP.GEU.AND P4, PT, R41, R38, PT ;  /* 0x000000262900720b */ /* 0x000fe20003f8e000 */
[--C-:B------:R-:W-:Y:S01]  /*0a00*/  IMAD.WIDE R38, R28, 0x4, R16.reuse ;  /* 0x000000041c267825 */ /* 0x100fe200078e0210 */
[----:B0-----:R-:W-:Y:S01]  /*0a10*/  SEL R7, R36, R33, P1 ;  /* 0x0000002124077207 */ /* 0x001fe20000800000 */
[----:B------:R-:W3:Y:S01]  /*0a20*/  LD.E R8, desc[UR8][R8.64] ;  /* 0x0000000808087980 */ /* 0x000ee2000c101900 */
[----:B------:R-:W-:Y:S01]  /*0a30*/  SEL R18, R3, R2, P0 ;  /* 0x0000000203127207 */ /* 0x000fe20000000000 */
[----:B------:R-:W-:-:S02]  /*0a40*/  IMAD.WIDE R40, R23, 0x4, R16 ;  /* 0x0000000417287825 */ /* 0x000fc400078e0210 */
[----:B------:R-:W3:Y:S02]  /*0a50*/  LD.E R39, desc[UR8][R38.64] ;  /* 0x0000000826277980 */ /* 0x000ee4000c101900 */
[--C-:B------:R-:W-:Y:S02]  /*0a60*/  IMAD.WIDE R44, R7, 0x4, R16.reuse ;  /* 0x00000004072c7825 */ /* 0x100fe400078e0210 */
[----:B------:R-:W4:Y:S02]  /*0a70*/  LD.E R40, desc[UR8][R40.64] ;  /* 0x0000000828287980 */ /* 0x000f24000c101900 */
[--C-:B------:R-:W-:Y:S02]  /*0a80*/  IMAD.WIDE R2, R18, 0x4, R16.reuse ;  /* 0x0000000412027825 */ /* 0x100fe400078e0210 */
[----:B------:R-:W4:Y:S02]  /*0a90*/  LD.E R44, desc[UR8][R44.64] ;  /* 0x000000082c2c7980 */ /* 0x000f24000c101900 */
[----:B------:R-:W-:-:S02]  /*0aa0*/  IMAD.WIDE R12, R19, 0x4, R16 ;  /* 0x00000004130c7825 */ /* 0x000fc400078e0210 */
[----:B------:R-:W4:Y:S02]  /*0ab0*/  LD.E R3, desc[UR8][R2.64] ;  /* 0x0000000802037980 */ /* 0x000f24000c101900 */
[--C-:B------:R-:W-:Y:S02]  /*0ac0*/  IMAD.WIDE R42, R10, 0x4, R16.reuse ;  /* 0x000000040a2a7825 */ /* 0x100fe400078e0210 */
[----:B------:R-:W4:Y:S04]  /*0ad0*/  LD.E R12, desc[UR8][R12.64] ;  /* 0x000000080c0c7980 */ /* 0x000f28000c101900 */
[----:B------:R-:W4:Y:S01]  /*0ae0*/  LD.E R43, desc[UR8][R42.64] ;  /* 0x000000082a2b7980 */ /* 0x000f22000c101900 */
        /* <DEDUP_REMOVED lines=8> */
[----:B--2---:R-:W-:-:S04]  /*0b70*/  FSETP.GEU.AND P5, PT, R27, R22, PT ;  /* 0x000000161b00720b */ /* 0x004fc80003fae000 */
[----:B------:R-:W-:Y:S02]  /*0b80*/  SEL R27, R34, R37, P5 ;  /* 0x00000025221b7207 */ /* 0x000fe40002800000 */
[----:B------:R-:W-:-:S03]  /*0b90*/  SEL R34, R37, R34, P5 ;  /* 0x0000002225227207 */ /* 0x000fc60002800000 */
[----:B------:R-:W-:-:S06]  /*0ba0*/  IMAD.WIDE R36, R27, 0x4, R16 ;  /* 0x000000041b247825 */ /* 0x000fcc00078e0210 */
[----:B------:R-:W2:Y:S01]  /*0bb0*/  LD.E R36, desc[UR8][R36.64] ;  /* 0x0000000824247980 */ /* 0x000ea2000c101900 */
[----:B---3--:R-:W-:Y:S01]  /*0bc0*/  FSETP.GEU.AND P3, PT, R39, R8, PT ;  /* 0x000000082700720b */ /* 0x008fe20003f6e000 */
[----:B------:R-:W-:-:S06]  /*0bd0*/  IMAD.WIDE R8, R33, 0x4, R16 ;  /* 0x0000000421087825 */ /* 0x000fcc00078e0210 */
[----:B------:R0:W3:Y:S01]  /*0be0*/  LD.E R8, desc[UR8][R8.64] ;  /* 0x0000000808087980 */ /* 0x0000e2000c101900 */
[----:B----4-:R-:W-:Y:S02]  /*0bf0*/  FSETP.GEU.AND P0, PT, R44, R3, PT ;  /* 0x000000032c00720b */ /* 0x010fe40003f0e000 */
[----:B------:R-:W-:Y:S01]  /*0c00*/  FSETP.GEU.AND P4, PT, R43, R12, PT ;  /* 0x0000000c2b00720b */ /* 0x000fe20003f8e000 */
[----:B------:R-:W-:-:S06]  /*0c10*/  IMAD.WIDE R12, R32, 0x4, R16 ;  /* 0x00000004200c7825 */ /* 0x000fcc00078e0210 */
[----:B------:R-:W3:Y:S01]  /*0c20*/  LD.E R13, desc[UR8][R12.64] ;  /* 0x000000080c0d7980 */ /* 0x000ee2000c101900 */
[----:B-----5:R-:W-:Y:S02]  /*0c30*/  FSETP.GEU.AND P1, PT, R6, R25, PT ;  /* 0x000000190600720b */ /* 0x020fe40003f2e000 */
[----:B------:R-:W-:Y:S02]  /*0c40*/  SEL R6, R29, R20, P2 ;  /* 0x000000141d067207 */ /* 0x000fe40001000000 */
[----:B------:R-:W-:Y:S02]  /*0c50*/  SEL R29, R20, R29, P2 ;  /* 0x0000001d141d7207 */ /* 0x000fe40001000000 */
[----:B------:R-:W-:Y:S01]  /*0c60*/  SEL R20, R15, R28, P3 ;  /* 0x0000001c0f147207 */ /* 0x000fe20001800000 */
[----:B------:R-:W-:Y:S01]  /*0c70*/  IMAD.WIDE R38, R6, 0x4, R16 ;  /* 0x0000000406267825 */ /* 0x000fe200078e0210 */
[----:B------:R-:W-:-:S03]  /*0c80*/  FSETP.GEU.AND P5, PT, R31, R40, PT ;  /* 0x000000281f00720b */ /* 0x000fc60003fae000 */
[--C-:B------:R-:W-:Y:S02]  /*0c90*/  IMAD.WIDE R2, R29, 0x4, R16.reuse ;  /* 0x000000041d027825 */ /* 0x100fe400078e0210 */
[----:B------:R-:W2:Y:S02]  /*0ca0*/  LD.E R39, desc[UR8][R38.64] ;  /* 0x0000000826277980 */ /* 0x000ea4000c101900 */
[--C-:B------:R-:W-:Y:S02]  /*0cb0*/  IMAD.WIDE R40, R20, 0x4, R16.reuse ;  /* 0x0000000414287825 */ /* 0x100fe400078e0210 */
[----:B------:R-:W4:Y:S02]  /*0cc0*/  LD.E R2, desc[UR8][R2.64] ;  /* 0x0000000802027980 */ /* 0x000f24000c101900 */
[--C-:B------:R-:W-:Y:S02]  /*0cd0*/  IMAD.WIDE R30, R21, 0x4, R16.reuse ;  /* 0x00000004151e7825 */ /* 0x100fe400078e0210 */
[----:B------:R-:W4:Y:S02]  /*0ce0*/  LD.E R41, desc[UR8][R40.64] ;  /* 0x0000000828297980 */ /* 0x000f24000c101900 */
[----:B------:R-:W-:-:S02]  /*0cf0*/  IMAD.WIDE R24, R34, 0x4, R16 ;  /* 0x0000000422187825 */ /* 0x000fc400078e0210 */
[----:B------:R-:W5:Y:S04]  /*0d00*/  LD.E R30, desc[UR8][R30.64] ;  /* 0x000000081e1e7980 */ /* 0x000f68000c101900 */
[----:B------:R1:W5:Y:S01]  /*0d10*/  LD.E R25, desc[UR8][R24.64] ;  /* 0x0000000818197980 */ /* 0x000362000c101900 */
[----:B------:R-:W-:Y:S02]  /*0d20*/  SEL R28, R28, R15, P3 ;  /* 0x0000000f1c1c7207 */ /* 0x000fe40001800000 */
[----:B0-----:R-:W-:Y:S02]  /*0d30*/  SEL R9, R19, R10, P4 ;  /* 0x0000000a13097207 */ /* 0x001fe40002000000 */
[----:B------:R-:W-:Y:S02]  /*0d40*/  SEL R15, R26, R23, P5 ;  /* 0x000000171a0f7207 */ /* 0x000fe40002800000 */
[----:B------:R-:W-:-:S02]  /*0d50*/  SEL R19, R10, R19, P4 ;  /* 0x000000130a137207 */ /* 0x000fc40002000000 */
[----:B------:R-:W-:Y:S02]  /*0d60*/  SEL R26, R23, R26, P5 ;  /* 0x0000001a171a7207 */ /* 0x000fe40002800000 */
[----:B-1----:R-:W-:Y:S01]  /*0d70*/  SEL R24, R11, R14, P1 ;  /* 0x0000000e0b187207 */ /* 0x002fe20000800000 */
[----:B------:R-:W-:-:S04]  /*0d80*/  IMAD.WIDE R44, R9, 0x4, R16 ;  /* 0x00000004092c7825 */ /* 0x000fc800078e0210 */
[----:B------:R-:W-:Y:S02]  /*0d90*/  IMAD.WIDE R42, R28, 0x4, R16 ;  /* 0x000000041c2a7825 */ /* 0x000fe400078e0210 */
[----:B------:R-:W5:Y:S04]  /*0da0*/  LD.E R44, desc[UR8][R44.64] ;  /* 0x000000082c2c7980 */ /* 0x000f68000c101900 */
[----:B------:R-:W5:Y:S01]  /*0db0*/  LD.E R43, desc[UR8][R42.64] ;  /* 0x000000082a2b7980 */ /* 0x000f62000c101900 */
[----:B---3--:R-:W-:-:S04]  /*0dc0*/  FSETP.GEU.AND P2, PT, R13, R8, PT ;  /* 0x000000080d00720b */ /* 0x008fc80003f4e000 */
[----:B------:R-:W-:Y:S02]  /*0dd0*/  SEL R35, R32, R33, P2 ;  /* 0x0000002120237207 */ /* 0x000fe40001000000 */
[----:B--2---:R-:W-:Y:S01]  /*0de0*/  FSETP.GEU.AND P6, PT, R39, R36, PT ;  /* 0x000000242700720b */ /* 0x004fe20003fce000 */
[----:B------:R-:W-:Y:S01]  /*0df0*/  IMAD.WIDE R38, R19, 0x4, R16 ;  /* 0x0000000413267825 */ /* 0x000fe200078e0210 */
[----:B----4-:R-:W-:-:S03]  /*0e00*/  FSETP.GEU.AND P4, PT, R41, R2, PT ;  /* 0x000000022900720b */ /* 0x010fc60003f8e000 */
[--C-:B------:R-:W-:Y:S01]  /*0e10*/  IMAD.WIDE R40, R26, 0x4, R16.reuse ;  /* 0x000000041a287825 */ /* 0x100fe200078e0210 */
[----:B------:R0:W2:Y:S03]  /*0e20*/  LD.E R8, desc[UR8][R38.64] ;  /* 0x0000000826087980 */ /* 0x0000a6000c101900 */
[--C-:B------:R-:W-:Y:S01]  /*0e30*/  IMAD.WIDE R2, R24, 0x4, R16.reuse ;  /* 0x0000000418027825 */ /* 0x100fe200078e0210 */
[----:B------:R-:W2:Y:S01]  /*0e40*/  LD.E R31, desc[UR8][R40.64] ;  /* 0x00000008281f7980 */ /* 0x000ea2000c101900 */
[----:B-----5:R-:W-:Y:S02]  /*0e50*/  FSETP.GEU.AND P3, PT, R25, R30, PT ;  /* 0x0000001e1900720b */ /* 0x020fe40003f6e000 */
[----:B------:R-:W-:Y:S01]  /*0e60*/  IMAD.WIDE R36, R15, 0x4, R16 ;  /* 0x000000040f247825 */ /* 0x000fe200078e0210 */
[----:B------:R-:W-:Y:S01]  /*0e70*/  SEL R25, R7, R18, P0 ;  /* 0x0000001207197207 */ /* 0x000fe20000000000 */
[----:B------:R-:W3:Y:S01]  /*0e80*/  LD.E R3, desc[UR8][R2.64] ;  /* 0x0000000802037980 */ /* 0x000ee2000c101900 */
[----:B------:R-:W-:-:S02]  /*0e90*/  SEL R30, R33, R32, P2 ;  /* 0x00000020211e7207 */ /* 0x000fc40001000000 */
[----:B0-----:R-:W-:Y:S01]  /*0ea0*/  SEL R38, R21, R34, P3 ;  /* 0x0000002215267207 */ /* 0x001fe20001800000 */
[----:B------:R0:W3:Y:S01]  /*0eb0*/  LD.E R10, desc[UR8][R36.64] ;  /* 0x00000008240a7980 */ /* 0x0000e2000c101900 */
[----:B------:R-:W-:-:S04]  /*0ec0*/  IMAD.WIDE R12, R25, 0x4, R16 ;  /* 0x00000004190c7825 */ /* 0x000fc800078e0210 */
[--C-:B------:R-:W-:Y:S02]  /*0ed0*/  IMAD.WIDE R22, R30, 0x4, R16.reuse ;  /* 0x000000041e167825 */ /* 0x100fe400078e0210 */
[----:B------:R-:W4:Y:S02]  /*0ee0*/  LD.E R12, desc[UR8][R12.64] ;  /* 0x000000080c0c7980 */ /* 0x000f24000c101900 */
[--C-:B------:R-:W-:Y:S02]  /*0ef0*/  IMAD.WIDE R32, R35, 0x4, R16.reuse ;  /* 0x0000000423207825 */ /* 0x100fe400078e0210 */
[----:B------:R-:W4:Y:S02]  /*0f00*/  LD.E R23, desc[UR8][R22.64] ;  /* 0x0000000816177980 */ /* 0x000f24000c101900 */
[----:B0-----:R-:W-:Y:S02]  /*0f10*/  IMAD.WIDE R36, R38, 0x4, R16 ;  /* 0x0000000426247825 */ /* 0x001fe400078e0210 */
[----:B------:R-:W5:Y:S04]  /*0f20*/  LD.E R33, desc[UR8][R32.64] ;  /* 0x0000000820217980 */ /* 0x000f68000c101900 */
[----:B------:R-:W5:Y:S01]  /*0f30*/  LD.E R36, desc[UR8][R36.64] ;  /* 0x0000000824247980 */ /* 0x000f62000c101900 */
[----:B------:R-:W-:-:S02]  /*0f40*/  SEL R39, R6, R27, P6 ;  /* 0x0000001b06277207 */ /* 0x000fc40003000000 */
[----:B------:R-:W-:Y:S02]  /*0f50*/  SEL R6, R27, R6, P6 ;  /* 0x000000061b067207 */ /* 0x000fe40003000000 */
[----:B------:R-:W-:Y:S02]  /*0f60*/  FSETP.GEU.AND P5, PT, R44, R43, PT ;  /* 0x0000002b2c00720b */ /* 0x000fe40003fae000 */
[----:B------:R-:W-:Y:S02]  /*0f70*/  SEL R27, R20, R29, P4 ;  /* 0x0000001d141b7207 */ /* 0x000fe40002000000 */
[----:B--2---:R-:W-:Y:S02]  /*0f80*/  FSETP.GEU.AND P2, PT, R31, R8, PT ;  /* 0x000000081f00720b */ /* 0x004fe40003f4e000 */
[----:B------:R-:W-:Y:S02]  /*0f90*/  SEL R31, R34, R21, P3 ;  /* 0x00000015221f7207 */ /* 0x000fe40001800000 */
[----:B------:R-:W-:Y:S01]  /*0fa0*/  SEL R8, R29, R20, P4 ;  /* 0x000000141d087207 */ /* 0x000fe20002000000 */
[----:B------:R-:W-:Y:S01]  /*0fb0*/  IMAD.WIDE R20, R6, 0x4, R16 ;  /* 0x0000000406147825 */ /* 0x000fe200078e0210 */
[----:B---3--:R-:W-:-:S03]  /*0fc0*/  FSETP.GEU.AND P3, PT, R3, R10, PT ;  /* 0x0000000a0300720b */ /* 0x008fc60003f6e000 */
[--C-:B------:R-:W-:Y:S01]  /*0fd0*/  IMAD.WIDE R2, R31, 0x4, R16.reuse ;  /* 0x000000041f027825 */ /* 0x100fe200078e0210 */
[----:B------:R-:W-:Y:S01]  /*0fe0*/  SEL R10, R28, R9, P5 ;  /* 0x000000091c0a7207 */ /* 0x000fe20002800000 */
[----:B------:R-:W2:Y:S01]  /*0ff0*/  LD.E R21, desc[UR8][R20.64] ;  /* 0x0000000814157980 */ /* 0x000ea2000c101900 */
[----:B------:R-:W-:Y:S01]  /*1000*/  SEL R9, R9, R28, P5 ;  /* 0x0000001c09097207 */ /* 0x000fe20002800000 */
[--C-:B------:R-:W-:Y:S02]  /*1010*/  IMAD.WIDE R28, R27, 0x4, R16.reuse ;  /* 0x000000041b1c7825 */ /* 0x100fe400078e0210 */
[----:B------:R-:W2:Y:S01]  /*1020*/  LD.E R2, desc[UR8][R2.64] ;  /* 0x0000000802027980 */ /* 0x000ea2000c101900 */
[----:B----4-:R-:W-:Y:S01]  /*1030*/  FSETP.GEU.AND P4, PT, R23, R12, PT ;  /* 0x0000000c1700720b */ /* 0x010fe20003f8e000 */
[--C-:B------:R-:W-:Y:S01]  /*1040*/  IMAD.WIDE R12, R39, 0x4, R16.reuse ;  /* 0x00000004270c7825 */ /* 0x100fe200078e0210 */
[----:B------:R-:W-:Y:S01]  /*1050*/  SEL R34, R19, R26, P2 ;  /* 0x0000001a13227207 */ /* 0x000fe20001000000 */
[----:B------:R-:W3:Y:S02]  /*1060*/  LD.E R28, desc[UR8][R28.64] ;  /* 0x000000081c1c7980 */ /* 0x000ee4000c101900 */
[----:B------:R-:W-:-:S02]  /*1070*/  IMAD.WIDE R22, R8, 0x4, R16 ;  /* 0x0000000408167825 */ /* 0x000fc400078e0210 */
[----:B------:R-:W4:Y:S01]  /*1080*/  LD.E R12, desc[UR8][R12.64] ;  /* 0x000000080c0c7980 */ /* 0x000f22000c101900 */
[----:B-----5:R-:W-:Y:S01]  /*1090*/  FSETP.GEU.AND P5, PT, R36, R33, PT ;  /* 0x000000212400720b */ /* 0x020fe20003fae000 */
[--C-:B------:R-:W-:Y:S02]  /*10a0*/  IMAD.WIDE R32, R10, 0x4, R16.reuse ;  /* 0x000000040a207825 */ /* 0x100fe400078e0210 */
[----:B------:R-:W4:Y:S04]  /*10b0*/  LD.E R23, desc[UR8][R22.64] ;  /* 0x0000000816177980 */ /* 0x000f28000c101900 */
[----:B------:R-:W3:Y:S01]  /*10c0*/  LD.E R33, desc[UR8][R32.64] ;  /* 0x0000000820217980 */ /* 0x000ee2000c101900 */
[----:B------:R-:W-:-:S04]  /*10d0*/  IMAD.WIDE R40, R34, 0x4, R16 ;  /* 0x0000000422287825 */ /* 0x000fc800078e0210 */
[----:B------:R-:W-:Y:S02]  /*10e0*/  IMAD.WIDE R36, R9, 0x4, R16 ;  /* 0x0000000409247825 */ /* 0x000fe400078e0210 */
[----:B------:R-:W5:Y:S04]  /*10f0*/  LD.E R40, desc[UR8][R40.64] ;  /* 0x0000000828287980 */ /* 0x000f68000c101900 */
[----:B------:R-:W5:Y:S01]  /*1100*/  LD.E R37, desc[UR8][R36.64] ;  /* 0x0000000824257980 */ /* 0x000f62000c101900 */
[----:B------:R-:W-:Y:S02]  /*1110*/  SEL R7, R18, R7, P0 ;  /* 0x0000000712077207 */ /* 0x000fe40000000000 */
[----:B------:R-:W-:Y:S02]  /*1120*/  SEL R19, R26, R19, P2 ;  /* 0x000000131a137207 */ /* 0x000fe40001000000 */
[----:B------:R-:W-:-:S02]  /*1130*/  SEL R18, R15, R24, P3 ;  /* 0x000000180f127207 */ /* 0x000fc40001800000 */
[----:B------:R-:W-:Y:S02]  /*1140*/  SEL R11, R14, R11, P1 ;  /* 0x0000000b0e0b7207 */ /* 0x000fe40000800000 */
[----:B------:R-:W-:Y:S01]  /*1150*/  SEL R24, R24, R15, P3 ;  /* 0x0000000f18187207 */ /* 0x000fe20001800000 */
[----:B------:R-:W-:Y:S01]  /*1160*/  IMAD.WIDE R14, R18, 0x4, R16 ;  /* 0x00000004120e7825 */ /* 0x000fe200078e0210 */
[----:B------:R-:W-:-:S05]  /*1170*/  SEL R26, R25, R30, P4 ;  /* 0x0000001e191a7207 */ /* 0x000fca0002000000 */
[----:B------:R0:W5:Y:S01]  /*1180*/  LD.E R15, desc[UR8][R14.64] ;  /* 0x000000080e0f7980 */ /* 0x000162000c101900 */
[----:B------:R-:W-:Y:S02]  /*1190*/  SEL R25, R30, R25, P4 ;  /* 0x000000191e197207 */ /* 0x000fe40002000000 */
[----:B------:R-:W-:Y:S02]  /*11a0*/  SEL R30, R35, R38, P5 ;  /* 0x00000026231e7207 */ /* 0x000fe40002800000 */
[----:B------:R-:W-:Y:S02]  /*11b0*/  SEL R35, R38, R35, P5 ;  /* 0x0000002326237207 */ /* 0x000fe40002800000 */
[----:B--2---:R-:W-:Y:S01]  /*11c0*/  FSETP.GEU.AND P0, PT, R21, R2, PT ;  /* 0x000000021500720b */ /* 0x004fe20003f0e000 */
[----:B------:R-:W-:-:S04]  /*11d0*/  IMAD.WIDE R2, R19, 0x4, R16 ;  /* 0x0000000413027825 */ /* 0x000fc800078e0210 */
[--C-:B------:R-:W-:Y:S02]  /*11e0*/  IMAD.WIDE R20, R24, 0x4, R16.reuse ;  /* 0x0000000418147825 */ /* 0x100fe400078e0210 */
[----:B------:R-:W2:Y:S01]  /*11f0*/  LD.E R2, desc[UR8][R2.64] ;  /* 0x0000000802027980 */ /* 0x000ea2000c101900 */
[----:B----4-:R-:W-:Y:S01]  /*1200*/  FSETP.GEU.AND P2, PT, R23, R12, PT ;  /* 0x0000000c1700720b */ /* 0x010fe20003f4e000 */
[--C-:B------:R-:W-:Y:S02]  /*1210*/  IMAD.WIDE R12, R11, 0x4, R16.reuse ;  /* 0x000000040b0c7825 */ /* 0x100fe400078e0210 */
[----:B------:R-:W4:Y:S01]  /*1220*/  LD.E R21, desc[UR8][R20.64] ;  /* 0x0000000814157980 */ /* 0x000f22000c101900 */
[----:B---3--:R-:W-:Y:S01]  /*1230*/  FSETP.GEU.AND P1, PT, R33, R28, PT ;  /* 0x0000001c2100720b */ /* 0x008fe20003f2e000 */
[--C-:B------:R-:W-:Y:S02]  /*1240*/  IMAD.WIDE R22, R7, 0x4, R16.reuse ;  /* 0x0000000407167825 */ /* 0x100fe400078e0210 */
[----:B------:R-:W4:Y:S02]  /*1250*/  LD.E R12, desc[UR8][R12.64] ;  /* 0x000000080c0c7980 */ /* 0x000f24000c101900 */
[--C-:B------:R-:W-:Y:S01]  /*1260*/  IMAD.WIDE R28, R26, 0x4, R16.reuse ;  /* 0x000000041a1c7825 */ /* 0x100fe200078e0210 */
[----:B0-----:R-:W-:Y:S01]  /*1270*/  SEL R14, R31, R6, P0 ;  /* 0x000000061f0e7207 */ /* 0x001fe20000000000 */
[----:B------:R-:W3:Y:S04]  /*1280*/  LD.E R22, desc[UR8][R22.64] ;  /* 0x0000000816167980 */ /* 0x000ee8000c101900 */
[----:B------:R-:W3:Y:S01]  /*1290*/  LD.E R29, desc[UR8][R28.64] ;  /* 0x000000081c1d7980 */ /* 0x000ee2000c101900 */
[----:B-----5:R-:W-:Y:S01]  /*12a0*/  FSETP.GEU.AND P4, PT, R40, R37, PT ;  /* 0x000000252800720b */ /* 0x020fe20003f8e000 */
[----:B------:R-:W-:-:S04]  /*12b0*/  IMAD.WIDE R32, R25, 0x4, R16 ;  /* 0x0000000419207825 */ /* 0x000fc800078e0210 */
[--C-:B------:R-:W-:Y:S02]  /*12c0*/  IMAD.WIDE R36, R30, 0x4, R16.reuse ;  /* 0x000000041e247825 */ /* 0x100fe400078e0210 */
[----:B------:R-:W5:Y:S02]  /*12d0*/  LD.E R32, desc[UR8][R32.64] ;  /* 0x0000000820207980 */ /* 0x000f64000c101900 */
[--C-:B------:R-:W-:Y:S02]  /*12e0*/  IMAD.WIDE R42, R14, 0x4, R16.reuse ;  /* 0x000000040e2a7825 */ /* 0x100fe400078e0210 */
[----:B------:R-:W5:Y:S02]  /*12f0*/  LD.E R37, desc[UR8][R36.64] ;  /* 0x0000000824257980 */ /* 0x000f64000c101900 */
[----:B------:R-:W-:Y:S02]  /*1300*/  IMAD.WIDE R40, R35, 0x4, R16 ;  /* 0x0000000423287825 */ /* 0x000fe400078e0210 */
[----:B------:R-:W5:Y:S04]  /*1310*/  LD.E R42, desc[UR8][R42.64] ;  /* 0x000000082a2a7980 */ /* 0x000f68000c101900 */
[----:B------:R-:W5:Y:S01]  /*1320*/  LD.E R41, desc[UR8][R40.64] ;  /* 0x0000000828297980 */ /* 0x000f62000c101900 */
[----:B------:R-:W-:-:S02]  /*1330*/  SEL R6, R6, R31, P0 ;  /* 0x0000001f06067207 */ /* 0x000fc40000000000 */
[----:B--2---:R-:W-:Y:S02]  /*1340*/  FSETP.GEU.AND P3, PT, R15, R2, PT ;  /* 0x000000020f00720b */ /* 0x004fe40003f6e000 */
[----:B------:R-:W-:Y:S02]  /*1350*/  SEL R15, R39, R8, P2 ;  /* 0x00000008270f7207 */ /* 0x000fe40001000000 */
[----:B------:R-:W-:Y:S02]  /*1360*/  SEL R39, R8, R39, P2 ;  /* 0x0000002708277207 */ /* 0x000fe40001000000 */
[----:B------:R-:W-:Y:S01]  /*1370*/  SEL R8, R27, R10, P1 ;  /* 0x0000000a1b087207 */ /* 0x000fe20000800000 */
[--C-:B------:R-:W-:Y:S01]  /*1380*/  IMAD.WIDE R2, R6, 0x4, R16.reuse ;  /* 0x0000000406027825 */ /* 0x100fe200078e0210 */
[----:B------:R-:W-:Y:S02]  /*1390*/  SEL R27, R10, R27, P1 ;  /* 0x0000001b0a1b7207 */ /* 0x000fe40000800000 */
[----:B----4-:R-:W-:Y:S01]  /*13a0*/  FSETP.GEU.AND P0, PT, R12, R21, PT ;  /* 0x000000150c00720b */ /* 0x010fe20003f0e000 */
[--C-:B------:R-:W-:Y:S01]  /*13b0*/  IMAD.WIDE R12, R15, 0x4, R16.reuse ;  /* 0x000000040f0c7825 */ /* 0x100fe200078e0210 */
[----:B------:R-:W-:Y:S01]  /*13c0*/  SEL R10, R9, R34, P4 ;  /* 0x00000022090a7207 */ /* 0x000fe20002000000 */
[----:B------:R0:W2:Y:S01]  /*13d0*/  LD.E R2, desc[UR8][R2.64] ;  /* 0x0000000802027980 */ /* 0x0000a2000c101900 */
[----:B---3--:R-:W-:Y:S01]  /*13e0*/  FSETP.GEU.AND P2, PT, R29, R22, PT ;  /* 0x000000161d00720b */ /* 0x008fe20003f4e000 */
[----:B------:R-:W-:-:S02]  /*13f0*/  IMAD.WIDE R22, R8, 0x4, R16 ;  /* 0x0000000408167825 */ /* 0x000fc400078e0210 */
[----:B------:R1:W2:Y:S01]  /*1400*/  LD.E R13, desc[UR8][R12.64] ;  /* 0x000000080c0d7980 */ /* 0x0002a2000c101900 */
[----:B------:R-:W-:Y:S01]  /*1410*/  SEL R9, R34, R9, P4 ;  /* 0x0000000922097207 */ /* 0x000fe20002000000 */
[--C-:B------:R-:W-:Y:S01]  /*1420*/  IMAD.WIDE R20, R39, 0x4, R16.reuse ;  /* 0x0000000427147825 */ /* 0x100fe200078e0210 */
[----:B0-----:R-:W-:Y:S01]  /*1430*/  SEL R3, R18, R19, P3 ;  /* 0x0000001312037207 */ /* 0x001fe20001800000 */
[----:B------:R0:W3:Y:S02]  /*1440*/  LD.E R23, desc[UR8][R22.64] ;  /* 0x0000000816177980 */ /* 0x0000e4000c101900 */
[----:B------:R-:W-:Y:S02]  /*1450*/  IMAD.WIDE R28, R27, 0x4, R16 ;  /* 0x000000041b1c7825 */ /* 0x000fe400078e0210 */
[----:B------:R-:W3:Y:S01]  /*1460*/  LD.E R20, desc[UR8][R20.64] ;  /* 0x0000000814147980 */ /* 0x000ee2000c101900 */
[----:B-1----:R-:W-:Y:S02]  /*1470*/  SEL R12, R19, R18, P3 ;  /* 0x00000012130c7207 */ /* 0x002fe40001800000 */
[----:B-----5:R-:W-:-:S02]  /*1480*/  FSETP.GEU.AND P1, PT, R37, R32, PT ;  /* 0x000000202500720b */ /* 0x020fc40003f2e000 */
[----:B0-----:R-:W-:Y:S01]  /*1490*/  SEL R22, R24, R11, P0 ;  /* 0x0000000b18167207 */ /* 0x001fe20000000000 */
[--C-:B------:R-:W-:Y:S01]  /*14a0*/  IMAD.WIDE R32, R10, 0x4, R16.reuse ;  /* 0x000000040a207825 */ /* 0x100fe200078e0210 */
[----:B------:R-:W4:Y:S01]  /*14b0*/  LD.E R28, desc[UR8][R28.64] ;  /* 0x000000081c1c7980 */ /* 0x000f22000c101900 */
[----:B------:R-:W-:Y:S02]  /*14c0*/  FSETP.GEU.AND P5, PT, R42, R41, PT ;  /* 0x000000292a00720b */ /* 0x000fe40003fae000 */
[--C-:B------:R-:W-:Y:S02]  /*14d0*/  IMAD.WIDE R18, R9, 0x4, R16.reuse ;  /* 0x0000000409127825 */ /* 0x100fe400078e0210 */
[----:B------:R-:W4:Y:S02]  /*14e0*/  LD.E R33, desc[UR8][R32.64] ;  /* 0x0000000820217980 */ /* 0x000f24000c101900 */
[--C-:B------:R-:W-:Y:S02]  /*14f0*/  IMAD.WIDE R36, R12, 0x4, R16.reuse ;  /* 0x000000040c247825 */ /* 0x100fe400078e0210 */
[----:B------:R-:W5:Y:S02]  /*1500*/  LD.E R18, desc[UR8][R18.64] ;  /* 0x0000000812127980 */ /* 0x000f64000c101900 */
[----:B------:R-:W-:-:S02]  /*1510*/  IMAD.WIDE R42, R22, 0x4, R16 ;  /* 0x00000004162a7825 */ /* 0x000fc400078e0210 */
[----:B------:R-:W5:Y:S02]  /*1520*/  LD.E R37, desc[UR8][R36.64] ;  /* 0x0000000824257980 */ /* 0x000f64000c101900 */
[----:B------:R-:W-:Y:S02]  /*1530*/  IMAD.WIDE R40, R3, 0x4, R16 ;  /* 0x0000000403287825 */ /* 0x000fe400078e0210 */
[----:B------:R-:W5:Y:S04]  /*1540*/  LD.E R42, desc[UR8][R42.64] ;  /* 0x000000082a2a7980 */ /* 0x000f68000c101900 */
[----:B------:R-:W5:Y:S01]  /*1550*/  LD.E R41, desc[UR8][R40.64] ;  /* 0x0000000828297980 */ /* 0x000f62000c101900 */
[----:B--2---:R-:W-:Y:S02]  /*1560*/  FSETP.GEU.AND P4, PT, R13, R2, PT ;  /* 0x000000020d00720b */ /* 0x004fe40003f8e000 */
[----:B------:R-:W-:-:S02]  /*1570*/  SEL R13, R30, R25, P1 ;  /* 0x000000191e0d7207 */ /* 0x000fc40000800000 */
[----:B------:R-:W-:Y:S02]  /*1580*/  SEL R30, R25, R30, P1 ;  /* 0x0000001e191e7207 */ /* 0x000fe40000800000 */
[----:B------:R-:W-:Y:S02]  /*1590*/  SEL R2, R6, R15, P4 ;  /* 0x0000000f06027207 */ /* 0x000fe40002000000 */
[----:B---3--:R-:W-:Y:S02]  /*15a0*/  FSETP.GEU.AND P3, PT, R23, R20, PT ;  /* 0x000000141700720b */ /* 0x008fe40003f6e000 */
[----:B------:R-:W-:Y:S02]  /*15b0*/  SEL R23, R26, R7, P2 ;  /* 0x000000071a177207 */ /* 0x000fe40001000000 */
[----:B------:R-:W-:Y:S02]  /*15c0*/  SEL R25, R14, R35, P5 ;  /* 0x000000230e197207 */ /* 0x000fe40002800000 */
[----:B------:R-:W-:-:S02]  /*15d0*/  SEL R15, R15, R6, P4 ;  /* 0x000000060f0f7207 */ /* 0x000fc40002000000 */
[----:B------:R-:W-:Y:S01]  /*15e0*/  SEL R6, R39, R8, P3 ;  /* 0x0000000827067207 */ /* 0x000fe20001800000 */
[--C-:B------:R-:W-:Y:S01]  /*15f0*/  IMAD.WIDE R20, R23, 0x4, R16.reuse ;  /* 0x0000000417147825 */ /* 0x100fe200078e0210 */
[----:B------:R-:W-:Y:S02]  /*1600*/  SEL R14, R35, R14, P5 ;  /* 0x0000000e230e7207 */ /* 0x000fe40002800000 */
[----:B----4-:R-:W-:Y:S01]  /*1610*/  FSETP.GEU.AND P1, PT, R33, R28, PT ;  /* 0x0000001c2100720b */ /* 0x010fe20003f2e000 */
[--C-:B------:R-:W-:Y:S02]  /*1620*/  IMAD.WIDE R28, R30, 0x4, R16.reuse ;  /* 0x000000041e1c7825 */ /* 0x100fe400078e0210 */
[----:B------:R0:W2:Y:S02]  /*1630*/  LD.E R20, desc[UR8][R20.64] ;  /* 0x0000000814147980 */ /* 0x0000a4000c101900 */
[--C-:B------:R-:W-:Y:S02]  /*1640*/  IMAD.WIDE R34, R25, 0x4, R16.reuse ;  /* 0x0000000419227825 */ /* 0x100fe400078e0210 */
[----:B------:R-:W2:Y:S01]  /*1650*/  LD.E R29, desc[UR8][R28.64] ;  /* 0x000000081c1d7980 */ /* 0x000ea2000c101900 */
[----:B-----5:R-:W-:Y:S01]  /*1660*/  FSETP.GEU.AND P5, PT, R37, R18, PT ;  /* 0x000000122500720b */ /* 0x020fe20003fae000 */
[----:B------:R-:W-:-:S02]  /*1670*/  IMAD.WIDE R36, R2, 0x4, R16 ;  /* 0x0000000402247825 */ /* 0x000fc400078e0210 */
[----:B------:R-:W3:Y:S01]  /*1680*/  LD.E R34, desc[UR8][R34.64] ;  /* 0x0000000822227980 */ /* 0x000ee2000c101900 */
[----:B------:R-:W-:Y:S01]  /*1690*/  FSETP.GEU.AND P4, PT, R42, R41, PT ;  /* 0x000000292a00720b */ /* 0x000fe20003f8e000 */
[--C-:B------:R-:W-:Y:S02]  /*16a0*/  IMAD.WIDE R42, R6, 0x4, R16.reuse ;  /* 0x00000004062a7825 */ /* 0x100fe400078e0210 */
[----:B------:R-:W3:Y:S02]  /*16b0*/  LD.E R37, desc[UR8][R36.64] ;  /* 0x0000000824257980 */ /* 0x000ee4000c101900 */
[--C-:B------:R-:W-:Y:S02]  /*16c0*/  IMAD.WIDE R40, R15, 0x4, R16.reuse ;  /* 0x000000040f287825 */ /* 0x100fe400078e0210 */
[----:B------:R-:W4:Y:S02]  /*16d0*/  LD.E R42, desc[UR8][R42.64] ;  /* 0x000000082a2a7980 */ /* 0x000f24000c101900 */
[----:B------:R-:W-:-:S02]  /*16e0*/  IMAD.WIDE R18, R13, 0x4, R16 ;  /* 0x000000040d127825 */ /* 0x000fc400078e0210 */
[----:B------:R-:W4:Y:S02]  /*16f0*/  LD.E R41, desc[UR8][R40.64] ;  /* 0x0000000828297980 */ /* 0x000f24000c101900 */
[----:B------:R-:W-:Y:S02]  /*1700*/  IMAD.WIDE R32, R14, 0x4, R16 ;  /* 0x000000040e207825 */ /* 0x000fe400078e0210 */
[----:B------:R1:W5:Y:S04]  /*1710*/  LD.E R18, desc[UR8][R18.64] ;  /* 0x0000000812127980 */ /* 0x000368000c101900 */
[----:B------:R-:W5:Y:S01]  /*1720*/  LD.E R33, desc[UR8][R32.64] ;  /* 0x0000000820217980 */ /* 0x000f62000c101900 */
[----:B------:R-:W-:Y:S02]  /*1730*/  SEL R39, R8, R39, P3 ;  /* 0x0000002708277207 */ /* 0x000fe40001800000 */
[----:B0-----:R-:W-:-:S02]  /*1740*/  SEL R21, R10, R27, P1 ;  /* 0x0000001b0a157207 */ /* 0x001fc40000800000 */
[----:B-1----:R-:W-:Y:S02]  /*1750*/  SEL R19, R11, R24, P0 ;  /* 0x000000180b137207 */ /* 0x002fe40000000000 */
[----:B------:R-:W-:Y:S01]  /*1760*/  SEL R24, R27, R10, P1 ;  /* 0x0000000a1b187207 */ /* 0x000fe20000800000 */
[--C-:B------:R-:W-:Y:S01]  /*1770*/  IMAD.WIDE R10, R39, 0x4, R16.reuse ;  /* 0x00000004270a7825 */ /* 0x100fe200078e0210 */
[----:B------:R-:W-:Y:S02]  /*1780*/  SEL R27, R12, R9, P5 ;  /* 0x000000090c1b7207 */ /* 0x000fe40002800000 */
[----:B------:R-:W-:Y:S01]  /*1790*/  SEL R28, R9, R12, P5 ;  /* 0x0000000c091c7207 */ /* 0x000fe20002800000 */
[--C-:B------:R-:W-:Y:S01]  /*17a0*/  IMAD.WIDE R44, R24, 0x4, R16.reuse ;  /* 0x00000004182c7825 */ /* 0x100fe200078e0210 */
[----:B------:R-:W-:Y:S01]  /*17b0*/  SEL R12, R22, R3, P4 ;  /* 0x00000003160c7207 */ /* 0x000fe20002000000 */
[----:B------:R0:W5:Y:S01]  /*17c0*/  LD.E R10, desc[UR8][R10.64] ;  /* 0x000000080a0a7980 */ /* 0x000162000c101900 */
[----:B------:R-:W-:Y:S01]  /*17d0*/  SEL R22, R3, R22, P4 ;  /* 0x0000001603167207 */ /* 0x000fe20002000000 */
[----:B------:R-:W-:Y:S01]  /*17e0*/  IMAD.WIDE R8, R19, 0x4, R16 ;  /* 0x0000000413087825 */ /* 0x000fe200078e0210 */
[----:B------:R-:W-:Y:S01]  /*17f0*/  SEL R26, R7, R26, P2 ;  /* 0x0000001a071a7207 */ /* 0x000fe20001000000 */
[----:B------:R-:W5:Y:S04]  /*1800*/  LD.E R45, desc[UR8][R44.64] ;  /* 0x000000082c2d7980 */ /* 0x000f68000c101900 */
[----:B------:R-:W5:Y:S01]  /*1810*/  LD.E R8, desc[UR8][R8.64] ;  /* 0x0000000808087980 */ /* 0x000f62000c101900 */
[----:B--2---:R-:W-:-:S04]  /*1820*/  FSETP.GEU.AND P1, PT, R29, R20, PT ;  /* 0x000000141d00720b */ /* 0x004fc80003f2e000 */
[----:B0-----:R-:W-:Y:S02]  /*1830*/  SEL R11, R23, R30, P1 ;  /* 0x0000001e170b7207 */ /* 0x001fe40000800000 */
[----:B---3--:R-:W-:Y:S01]  /*1840*/  FSETP.GEU.AND P4, PT, R37, R34, PT ;  /* 0x000000222500720b */ /* 0x008fe20003f8e000 */
[----:B------:R-:W-:Y:S01]  /*1850*/  IMAD.WIDE R34, R27, 0x4, R16 ;  /* 0x000000041b227825 */ /* 0x000fe200078e0210 */
[----:B----4-:R-:W-:-:S03]  /*1860*/  FSETP.GEU.AND P0, PT, R42, R41, PT ;  /* 0x000000292a00720b */ /* 0x010fc60003f0e000 */
[--C-:B------:R-:W-:Y:S01]  /*1870*/  IMAD.WIDE R40, R12, 0x4, R16.reuse ;  /* 0x000000040c287825 */ /* 0x100fe200078e0210 */
[----:B------:R0:W2:Y:S03]  /*1880*/  LD.E R3, desc[UR8][R34.64] ;  /* 0x0000000822037980 */ /* 0x0000a6000c101900 */
[--C-:B------:R-:W-:Y:S01]  /*1890*/  IMAD.WIDE R42, R22, 0x4, R16.reuse ;  /* 0x00000004162a7825 */ /* 0x100fe200078e0210 */
[----:B------:R1:W3:Y:S01]  /*18a0*/  LD.E R9, desc[UR8][R40.64] ;  /* 0x0000000828097980 */ /* 0x0002e2000c101900 */
[----:B-----5:R-:W-:Y:S02]  /*18b0*/  FSETP.GEU.AND P3, PT, R33, R18, PT ;  /* 0x000000122100720b */ /* 0x020fe40003f6e000 */
[--C-:B------:R-:W-:Y:S02]  /*18c0*/  IMAD.WIDE R32, R21, 0x4, R16.reuse ;  /* 0x0000000415207825 */ /* 0x100fe400078e0210 */
[----:B------:R-:W2:Y:S02]  /*18d0*/  LD.E R42, desc[UR8][R42.64] ;  /* 0x000000082a2a7980 */ /* 0x000ea4000c101900 */
[----:B------:R-:W-:-:S02]  /*18e0*/  IMAD.WIDE R36, R28, 0x4, R16 ;  /* 0x000000041c247825 */ /* 0x000fc400078e0210 */
[----:B------:R-:W4:Y:S02]  /*18f0*/  LD.E R32, desc[UR8][R32.64] ;  /* 0x0000000820207980 */ /* 0x000f24000c101900 */
[--C-:B0-----:R-:W-:Y:S02]  /*1900*/  IMAD.WIDE R34, R26, 0x4, R16.reuse ;  /* 0x000000041a227825 */ /* 0x101fe400078e0210 */
[----:B------:R-:W4:Y:S02]  /*1910*/  LD.E R37, desc[UR8][R36.64] ;  /* 0x0000000824257980 */ /* 0x000f24000c101900 */
[----:B-1----:R-:W-:Y:S02]  /*1920*/  IMAD.WIDE R40, R11, 0x4, R16 ;  /* 0x000000040b287825 */ /* 0x002fe400078e0210 */
[----:B------:R-:W5:Y:S04]  /*1930*/  LD.E R34, desc[UR8][R34.64] ;  /* 0x0000000822227980 */ /* 0x000f68000c101900 */
[----:B------:R0:W5:Y:S01]  /*1940*/  LD.E R7, desc[UR8][R40.64] ;  /* 0x0000000828077980 */ /* 0x000162000c101900 */
[----:B------:R-:W-:-:S02]  /*1950*/  FSETP.GEU.AND P2, PT, R45, R10, PT ;  /* 0x0000000a2d00720b */ /* 0x000fc40003f4e000 */
        /* <DEDUP_REMOVED lines=8> */
[----:B------:R-:W-:-:S04]  /*19e0*/  IMAD.WIDE R30, R23, 0x4, R16 ;  /* 0x00000004171e7825 */ /* 0x000fc800078e0210 */
[--C-:B0-----:R-:W-:Y:S02]  /*19f0*/  IMAD.WIDE R40, R18, 0x4, R16.reuse ;  /* 0x0000000412287825 */ /* 0x101fe400078e0210 */
[----:B------:R-:W5:Y:S04]  /*1a00*/  LD.E R30, desc[UR8][R30.64] ;  /* 0x000000081e1e7980 */ /* 0x000f68000c101900 */
[----:B------:R-:W5:Y:S01]  /*1a10*/  LD.E R41, desc[UR8][R40.64] ;  /* 0x0000000828297980 */ /* 0x000f62000c101900 */
[----:B---3--:R-:W-:Y:S01]  /*1a20*/  FSETP.GEU.AND P1, PT, R8, R9, PT ;  /* 0x000000090800720b */ /* 0x008fe20003f2e000 */
[----:B------:R-:W-:Y:S01]  /*1a30*/  IMAD.WIDE R8, R10, 0x4, R16 ;  /* 0x000000040a087825 */ /* 0x000fe200078e0210 */
[----:B--2---:R-:W-:-:S03]  /*1a40*/  FSETP.GEU.AND P4, PT, R42, R3, PT ;  /* 0x000000032a00720b */ /* 0x004fc60003f8e000 */
[--C-:B------:R-:W-:Y:S02]  /*1a50*/  IMAD.WIDE R2, R29, 0x4, R16.reuse ;  /* 0x000000041d027825 */ /* 0x100fe400078e0210 */
[----:B------:R-:W2:Y:S04]  /*1a60*/  LD.E R9, desc[UR8][R8.64] ;  /* 0x0000000808097980 */ /* 0x000ea8000c101900 */
[----:B------:R0:W2:Y:S01]  /*1a70*/  LD.E R2, desc[UR8][R2.64] ;  /* 0x0000000802027980 */ /* 0x0000a2000c101900 */
[----:B----4-:R-:W-:Y:S01]  /*1a80*/  FSETP.GEU.AND P3, PT, R37, R32, PT ;  /* 0x000000202500720b */ /* 0x010fe20003f6e000 */
[----:B------:R-:W-:-:S04]  /*1a90*/  IMAD.WIDE R32, R14, 0x4, R16 ;  /* 0x000000040e207825 */ /* 0x000fc800078e0210 */
[----:B------:R-:W-:Y:S01]  /*1aa0*/  IMAD.WIDE R36, R13, 0x4, R16 ;  /* 0x000000040d247825 */ /* 0x000fe200078e0210 */
[----:B-----5:R-:W-:-:S03]  /*1ab0*/  FSETP.GEU.AND P0, PT, R7, R34, PT ;  /* 0x000000220700720b */ /* 0x020fc60003f0e000 */
[--C-:B------:R-:W-:Y:S01]  /*1ac0*/  IMAD.WIDE R6, R15, 0x4, R16.reuse ;  /* 0x000000040f067825 */ /* 0x100fe200078e0210 */
[----:B0-----:R-:W-:Y:S01]  /*1ad0*/  SEL R3, R21, R28, P3 ;  /* 0x0000001c15037207 */ /* 0x001fe20001800000 */
[----:B------:R-:W3:Y:S02]  /*1ae0*/  LD.E R33, desc[UR8][R32.64] ;  /* 0x0000000820217980 */ /* 0x000ee4000c101900 */
[--C-:B------:R-:W-:Y:S01]  /*1af0*/  IMAD.WIDE R34, R20, 0x4, R16.reuse ;  /* 0x0000000414227825 */ /* 0x100fe200078e0210 */
[----:B------:R-:W-:Y:S01]  /*1b00*/  SEL R8, R24, R39, P2 ;  /* 0x0000002718087207 */ /* 0x000fe20001000000 */
[----:B------:R-:W4:Y:S02]  /*1b10*/  LD.E R6, desc[UR8][R6.64] ;  /* 0x0000000806067980 */ /* 0x000f24000c101900 */
[--C-:B------:R-:W-:Y:S02]  /*1b20*/  IMAD.WIDE R38, R3, 0x4, R16.reuse ;  /* 0x0000000403267825 */ /* 0x100fe400078e0210 */
[----:B------:R-:W4:Y:S02]  /*1b30*/  LD.E R35, desc[UR8][R34.64] ;  /* 0x0000000822237980 */ /* 0x000f24000c101900 */
[----:B------:R-:W-:-:S02]  /*1b40*/  IMAD.WIDE R24, R8, 0x4, R16 ;  /* 0x0000000408187825 */ /* 0x000fc400078e0210 */
[----:B------:R-:W5:Y:S04]  /*1b50*/  LD.E R36, desc[UR8][R36.64] ;  /* 0x0000000824247980 */ /* 0x000f68000c101900 */
[----:B------:R-:W5:Y:S04]  /*1b60*/  LD.E R38, desc[UR8][R38.64] ;  /* 0x0000000826267980 */ /* 0x000f68000c101900 */
[----:B------:R-:W5:Y:S01]  /*1b70*/  LD.E R25, desc[UR8][R24.64] ;  /* 0x0000000818197980 */ /* 0x000f62000c101900 */
[----:B------:R-:W-:Y:S02]  /*1b80*/  SEL R21, R28, R21, P3 ;  /* 0x000000151c157207 */ /* 0x000fe40001800000 */
[----:B------:R-:W-:-:S02]  /*1b90*/  SEL R28, R27, R22, P4 ;  /* 0x000000161b1c7207 */ /* 0x000fc40002000000 */
[----:B------:R-:W-:Y:S02]  /*1ba0*/  SEL R31, R22, R27, P4 ;  /* 0x0000001b161f7207 */ /* 0x000fe40002000000 */
[----:B------:R-:W-:Y:S02]  /*1bb0*/  SEL R27, R11, R26, P0 ;  /* 0x0000001a0b1b7207 */ /* 0x000fe40000000000 */
[----:B--2---:R-:W-:Y:S02]  /*1bc0*/  FSETP.GEU.AND P3, PT, R9, R2, PT ;  /* 0x000000020900720b */ /* 0x004fe40003f6e000 */
[----:B------:R-:W-:Y:S02]  /*1bd0*/  SEL R2, R12, R19, P1 ;  /* 0x000000130c027207 */ /* 0x000fe40000800000 */
[----:B---3--:R-:W-:-:S04]  /*1be0*/  FSETP.GEU.AND P2, PT, R33, R30, PT ;  /* 0x0000001e2100720b */ /* 0x008fc80003f4e000 */
[----:B------:R-:W-:Y:S02]  /*1bf0*/  SEL R32, R23, R14, P2 ;  /* 0x0000000e17207207 */ /* 0x000fe40001000000 */
[----:B----4-:R-:W-:Y:S01]  /*1c00*/  FSETP.GEU.AND P4, PT, R35, R6, PT ;  /* 0x000000062300720b */ /* 0x010fe20003f8e000 */
[----:B------:R-:W-:Y:S01]  /*1c10*/  IMAD.WIDE R34, R28, 0x4, R16 ;  /* 0x000000041c227825 */ /* 0x000fe200078e0210 */
[----:B-----5:R-:W-:-:S03]  /*1c20*/  FSETP.GEU.AND P6, PT, R41, R36, PT ;  /* 0x000000242900720b */ /* 0x020fc60003fce000 */
[--C-:B------:R-:W-:Y:S01]  /*1c30*/  IMAD.WIDE R40, R21, 0x4, R16.reuse ;  /* 0x0000000415287825 */ /* 0x100fe200078e0210 */
[----:B------:R-:W-:Y:S01]  /*1c40*/  SEL R33, R14, R23, P2 ;  /* 0x000000170e217207 */ /* 0x000fe20001000000 */
[----:B------:R-:W2:Y:S02]  /*1c50*/  LD.E R34, desc[UR8][R34.64] ;  /* 0x0000000822227980 */ /* 0x000ea4000c101900 */
[--C-:B------:R-:W-:Y:S02]  /*1c60*/  IMAD.WIDE R6, R2, 0x4, R16.reuse ;  /* 0x0000000402067825 */ /* 0x100fe400078e0210 */
[----:B------:R-:W2:Y:S01]  /*1c70*/  LD.E R9, desc[UR8][R40.64] ;  /* 0x0000000828097980 */ /* 0x000ea2000c101900 */
[----:B------:R-:W-:Y:S01]  /*1c80*/  FSETP.GEU.AND P5, PT, R38, R25, PT ;  /* 0x000000192600720b */ /* 0x000fe20003fae000 */
[--C-:B------:R-:W-:Y:S01]  /*1c90*/  IMAD.WIDE R22, R27, 0x4, R16.reuse ;  /* 0x000000041b167825 */ /* 0x100fe200078e0210 */
[----:B------:R-:W-:Y:S01]  /*1ca0*/  SEL R14, R29, R10, P3 ;  /* 0x0000000a1d0e7207 */ /* 0x000fe20001800000 */
[----:B------:R-:W3:Y:S02]  /*1cb0*/  LD.E R7, desc[UR8][R6.64] ;  /* 0x0000000806077980 */ /* 0x000ee4000c101900 */
[----:B------:R-:W-:-:S02]  /*1cc0*/  IMAD.WIDE R24, R32, 0x4, R16 ;  /* 0x0000000420187825 */ /* 0x000fc400078e0210 */
[----:B------:R-:W4:Y:S02]  /*1cd0*/  LD.E R22, desc[UR8][R22.64] ;  /* 0x0000000816167980 */ /* 0x000f24000c101900 */
[--C-:B------:R-:W-:Y:S02]  /*1ce0*/  IMAD.WIDE R36, R31, 0x4, R16.reuse ;  /* 0x000000041f247825 */ /* 0x100fe400078e0210 */
[----:B------:R-:W4:Y:S02]  /*1cf0*/  LD.E R25, desc[UR8][R24.64] ;  /* 0x0000000818197980 */ /* 0x000f24000c101900 */
[--C-:B------:R-:W-:Y:S02]  /*1d00*/  IMAD.WIDE R38, R14, 0x4, R16.reuse ;  /* 0x000000040e267825 */ /* 0x100fe400078e0210 */
[----:B------:R0:W3:Y:S04]  /*1d10*/  LD.E R30, desc[UR8][R36.64] ;  /* 0x00000008241e7980 */ /* 0x0000e8000c101900 */
[----:B------:R-:W5:Y:S01]  /*1d20*/  LD.E R38, desc[UR8][R38.64] ;  /* 0x0000000826267980 */ /* 0x000f62000c101900 */
[----:B0-----:R-:W-:-:S06]  /*1d30*/  IMAD.WIDE R36, R33, 0x4, R16 ;  /* 0x0000000421247825 */ /* 0x001fcc00078e0210 */
[----:B------:R-:W5:Y:S01]  /*1d40*/  LD.E R37, desc[UR8][R36.64] ;  /* 0x0000000824257980 */ /* 0x000f62000c101900 */
[----:B------:R-:W-:Y:S02]  /*1d50*/  SEL R29, R10, R29, P3 ;  /* 0x0000001d0a1d7207 */ /* 0x000fe40001800000 */
[----:B------:R-:W-:Y:S02]  /*1d60*/  SEL R10, R8, R3, P5 ;  /* 0x00000003080a7207 */ /* 0x000fe40002800000 */
[----:B------:R-:W-:-:S05]  /*1d70*/  SEL R3, R3, R8, P5 ;  /* 0x0000000803037207 */ /* 0x000fca0002800000 */
[----:B------:R-:W-:-:S06]  /*1d80*/  IMAD.WIDE R40, R3, 0x4, R16 ;  /* 0x0000000403287825 */ /* 0x000fcc00078e0210 */
[----:B------:R-:W5:Y:S01]  /*1d90*/  LD.E R41, desc[UR8][R40.64] ;  /* 0x0000000828297980 */ /* 0x000f62000c101900 */
[----:B--2---:R-:W-:Y:S02]  /*1da0*/  FSETP.GEU.AND P2, PT, R34, R9, PT ;  /* 0x000000092200720b */ /* 0x004fe40003f4e000 */
[----:B------:R-:W-:Y:S02]  /*1db0*/  SEL R9, R18, R13, P6 ;  /* 0x0000000d12097207 */ /* 0x000fe40003000000 */
[----:B------:R-:W-:Y:S02]  /*1dc0*/  SEL R18, R13, R18, P6 ;  /* 0x000000120d127207 */ /* 0x000fe40003000000 */
[----:B------:R-:W-:Y:S02]  /*1dd0*/  SEL R13, R20, R15, P4 ;  /* 0x0000000f140d7207 */ /* 0x000fe40002000000 */
[----:B------:R-:W-:Y:S01]  /*1de0*/  SEL R20, R15, R20, P4 ;  /* 0x000000140f147207 */ /* 0x000fe20002000000 */
[----:B------:R-:W-:Y:S01]  /*1df0*/  IMAD.WIDE R34, R18, 0x4, R16 ;  /* 0x0000000412227825 */ /* 0x000fe200078e0210 */
[----:B----4-:R-:W-:-:S03]  /*1e00*/  FSETP.GEU.AND P4, PT, R25, R22, PT ;  /* 0x000000161900720b */ /* 0x010fc60003f8e000 */
[----:B------:R-:W-:Y:S01]  /*1e10*/  IMAD.WIDE R22, R9, 0x4, R16 ;  /* 0x0000000409167825 */ /* 0x000fe200078e0210 */
[----:B---3--:R-:W-:-:S03]  /*1e20*/  FSETP.GEU.AND P3, PT, R7, R30, PT ;  /* 0x0000001e0700720b */ /* 0x008fc60003f6e000 */
[--C-:B------:R-:W-:Y:S01]  /*1e30*/  IMAD.WIDE R6, R29, 0x4, R16.reuse ;  /* 0x000000041d067825 */ /* 0x100fe200078e0210 */
[----:B------:R-:W2:Y:S03]  /*1e40*/  LD.E R35, desc[UR8][R34.64] ;  /* 0x0000000822237980 */ /* 0x000ea6000c101900 */
[----:B------:R-:W-:Y:S01]  /*1e50*/  IMAD.WIDE R24, R20, 0x4, R16 ;  /* 0x0000000414187825 */ /* 0x000fe200078e0210 */
[----:B------:R-:W3:Y:S01]  /*1e60*/  LD.E R22, desc[UR8][R22.64] ;  /* 0x0000000816167980 */ /* 0x000ee2000c101900 */
[----:B------:R-:W-:-:S03]  /*1e70*/  SEL R8, R21, R28, P2 ;  /* 0x0000001c15087207 */ /* 0x000fc60001000000 */
[----:B------:R-:W2:Y:S04]  /*1e80*/  LD.E R6, desc[UR8][R6.64] ;  /* 0x0000000806067980 */ /* 0x000ea8000c101900 */
[----:B------:R-:W3:Y:S01]  /*1e90*/  LD.E R25, desc[UR8][R24.64] ;  /* 0x0000000818197980 */ /* 0x000ee2000c101900 */
[----:B-----5:R-:W-:Y:S01]  /*1ea0*/  FSETP.GEU.AND P5, PT, R38, R37, PT ;  /* 0x000000252600720b */ /* 0x020fe20003fae000 */
[----:B------:R-:W-:-:S04]  /*1eb0*/  IMAD.WIDE R36, R13, 0x4, R16 ;  /* 0x000000040d247825 */ /* 0x000fc800078e0210 */
[--C-:B------:R-:W-:Y:S02]  /*1ec0*/  IMAD.WIDE R38, R10, 0x4, R16.reuse ;  /* 0x000000040a267825 */ /* 0x100fe400078e0210 */
[----:B------:R0:W4:Y:S02]  /*1ed0*/  LD.E R36, desc[UR8][R36.64] ;  /* 0x0000000824247980 */ /* 0x000124000c101900 */
[----:B------:R-:W-:Y:S02]  /*1ee0*/  IMAD.WIDE R42, R8, 0x4, R16 ;  /* 0x00000004082a7825 */ /* 0x000fe400078e0210 */
[----:B------:R-:W4:Y:S04]  /*1ef0*/  LD.E R39, desc[UR8][R38.64] ;  /* 0x0000000826277980 */ /* 0x000f28000c101900 */
[----:B------:R-:W5:Y:S01]  /*1f00*/  LD.E R42, desc[UR8][R42.64] ;  /* 0x000000082a2a7980 */ /* 0x000f62000c101900 */
[----:B------:R-:W-:-:S02]  /*1f10*/  SEL R19, R19, R12, P1 ;  /* 0x0000000c13137207 */ /* 0x000fc40000800000 */
[----:B------:R-:W-:Y:S02]  /*1f20*/  SEL R12, R31, R2, P3 ;  /* 0x000000021f0c7207 */ /* 0x000fe40001800000 */
[----:B------:R-:W-:Y:S02]  /*1f30*/  SEL R21, R28, R21, P2 ;  /* 0x000000151c157207 */ /* 0x000fe40001000000 */
[----:B------:R-:W-:Y:S02]  /*1f40*/  SEL R2, R2, R31, P3 ;  /* 0x0000001f02027207 */ /* 0x000fe40001800000 */
[----:B------:R-:W-:Y:S01]  /*1f50*/  SEL R11, R26, R11, P0 ;  /* 0x0000000b1a0b7207 */ /* 0x000fe20000000000 */
[----:B------:R-:W-:Y:S01]  /*1f60*/  IMAD.WIDE R30, R12, 0x4, R16 ;  /* 0x000000040c1e7825 */ /* 0x000fe200078e0210 */
[----:B------:R-:W-:Y:S02]  /*1f70*/  SEL R28, R27, R32, P4 ;  /* 0x000000201b1c7207 */ /* 0x000fe40002000000 */
[----:B0-----:R-:W-:-:S03]  /*1f80*/  SEL R37, R32, R27, P4 ;  /* 0x0000001b20257207 */ /* 0x001fc60002000000 */
[----:B------:R-:W5:Y:S01]  /*1f90*/  LD.E R31, desc[UR8][R30.64] ;  /* 0x000000081e1f7980 */ /* 0x000f62000c101900 */
[----:B------:R-:W-:-:S06]  /*1fa0*/  IMAD.WIDE R26, R28, 0x4, R16 ;  /* 0x000000041c1a7825 */ /* 0x000fcc00078e0210 */
[----:B------:R-:W5:Y:S01]  /*1fb0*/  LD.E R27, desc[UR8][R26.64] ;  /* 0x000000081a1b7980 */ /* 0x000f62000c101900 */
[----:B--2---:R-:W-:Y:S01]  /*1fc0*/  FSETP.GEU.AND P0, PT, R35, R6, PT ;  /* 0x000000062300720b */ /* 0x004fe20003f0e000 */
[----:B------:R-:W-:Y:S01]  /*1fd0*/  IMAD.WIDE R6, R21, 0x4, R16 ;  /* 0x0000000415067825 */ /* 0x000fe200078e0210 */
[----:B---3--:R-:W-:-:S03]  /*1fe0*/  FSETP.GEU.AND P2, PT, R25, R22, PT ;  /* 0x000000161900720b */ /* 0x008fc60003f4e000 */
[--C-:B------:R-:W-:Y:S02]  /*1ff0*/  IMAD.WIDE R24, R2, 0x4, R16.reuse ;  /* 0x0000000402187825 */ /* 0x100fe400078e0210 */
[----:B------:R0:W2:Y:S02]  /*2000*/  LD.E R6, desc[UR8][R6.64] ;  /* 0x0000000806067980 */ /* 0x0000a4000c101900 */
[--C-:B------:R-:W-:Y:S02]  /*2010*/  IMAD.WIDE R22, R19, 0x4, R16.reuse ;  /* 0x0000000413167825 */ /* 0x100fe400078e0210 */
[----:B------:R1:W3:Y:S02]  /*2020*/  LD.E R25, desc[UR8][R24.64] ;  /* 0x0000000818197980 */ /* 0x0002e4000c101900 */
[----:B------:R-:W-:Y:S02]  /*2030*/  IMAD.WIDE R34, R11, 0x4, R16 ;  /* 0x000000040b227825 */ /* 0x000fe400078e0210 */
[----:B------:R-:W3:Y:S01]  /*2040*/  LD.E R22, desc[UR8][R22.64] ;  /* 0x0000000816167980 */ /* 0x000ee2000c101900 */
[----:B----4-:R-:W-:-:S02]  /*2050*/  FSETP.GEU.AND P1, PT, R39, R36, PT ;  /* 0x000000242700720b */ /* 0x010fc40003f2e000 */
[----:B------:R-:W-:Y:S01]  /*2060*/  SEL R36, R33, R14, P5 ;  /* 0x0000000e21247207 */ /* 0x000fe20002800000 */
[----:B------:R-:W4:Y:S01]  /*2070*/  LD.E R34, desc[UR8][R34.64] ;  /* 0x0000000822227980 */ /* 0x000f22000c101900 */
[----:B0-----:R-:W-:Y:S02]  /*2080*/  SEL R7, R14, R33, P5 ;  /* 0x000000210e077207 */ /* 0x001fe40002800000 */
[----:B-1----:R-:W-:Y:S01]  /*2090*/  SEL R24, R29, R18, P0 ;  /* 0x000000121d187207 */ /* 0x002fe20000000000 */
[----:B------:R-:W-:Y:S01]  /*20a0*/  IMAD.WIDE R14, R37, 0x4, R16 ;  /* 0x00000004250e7825 */ /* 0x000fe200078e0210 */
[----:B-----5:R-:W-:-:S03]  /*20b0*/  FSETP.GEU.AND P4, PT, R42, R41, PT ;  /* 0x000000292a00720b */ /* 0x020fc60003f8e000 */
        /* <DEDUP_REMOVED lines=8> */
[----:B------:R-:W-:Y:S02]  /*2140*/  SEL R29, R9, R20, P2 ;  /* 0x00000014091d7207 */ /* 0x000fe40001000000 */
[----:B------:R-:W-:Y:S02]  /*2150*/  SEL R9, R20, R9, P2 ;  /* 0x0000000914097207 */ /* 0x000fe40001000000 */
[----:B--2---:R-:W-:Y:S02]  /*2160*/  FSETP.GEU.AND P3, PT, R31, R6, PT ;  /* 0x000000061f00720b */ /* 0x004fe40003f6e000 */
        /* <DEDUP_REMOVED lines=8> */
[----:B----4-:R-:W-:Y:S01]  /*21f0*/  FSETP.GEU.AND P2, PT, R27, R34, PT ;  /* 0x000000221b00720b */ /* 0x010fe20003f4e000 */
[----:B------:R0:W2:Y:S02]  /*2200*/  LD.E R22, desc[UR8][R22.64] ;  /* 0x0000000816167980 */ /* 0x0000a4000c101900 */
[--C-:B------:R-:W-:Y:S02]  /*2210*/  IMAD.WIDE R26, R9, 0x4, R16.reuse ;  /* 0x00000004091a7825 */ /* 0x100fe400078e0210 */
[----:B------:R-:W2:Y:S02]  /*2220*/  LD.E R31, desc[UR8][R30.64] ;  /* 0x000000081e1f7980 */ /* 0x000ea4000c101900 */
[----:B------:R-:W-:-:S02]  /*2230*/  IMAD.WIDE R34, R6, 0x4, R16 ;  /* 0x0000000406227825 */ /* 0x000fc400078e0210 */
[----:B------:R1:W3:Y:S01]  /*2240*/  LD.E R26, desc[UR8][R26.64] ;  /* 0x000000081a1a7980 */ /* 0x0002e2000c101900 */
[----:B0-----:R-:W-:Y:S01]  /*2250*/  SEL R23, R12, R21, P3 ;  /* 0x000000150c177207 */ /* 0x001fe20001800000 */
[--C-:B------:R-:W-:Y:S01]  /*2260*/  IMAD.WIDE R20, R3, 0x4, R16.reuse ;  /* 0x0000000403147825 */ /* 0x100fe200078e0210 */
[----:B-----5:R-:W-:Y:S01]  /*2270*/  FSETP.GEU.AND P1, PT, R33, R14, PT ;  /* 0x0000000e2100720b */ /* 0x020fe20003f2e000 */
[----:B------:R-:W3:Y:S01]  /*2280*/  LD.E R35, desc[UR8][R34.64] ;  /* 0x0000000822237980 */ /* 0x000ee2000c101900 */
[----:B------:R-:W-:Y:S01]  /*2290*/  SEL R12, R2, R19, P0 ;  /* 0x00000013020c7207 */ /* 0x000fe20000000000 */
[--C-:B------:R-:W-:Y:S02]  /*22a0*/  IMAD.WIDE R14, R13, 0x4, R16.reuse ;  /* 0x000000040d0e7825 */ /* 0x100fe400078e0210 */
[----:B------:R-:W4:Y:S02]  /*22b0*/  LD.E R20, desc[UR8][R20.64] ;  /* 0x0000000814147980 */ /* 0x000f24000c101900 */
[--C-:B------:R-:W-:Y:S01]  /*22c0*/  IMAD.WIDE R32, R10, 0x4, R16.reuse ;  /* 0x000000040a207825 */ /* 0x100fe200078e0210 */
[----:B------:R-:W-:Y:S01]  /*22d0*/  FSETP.GEU.AND P5, PT, R40, R39, PT ;  /* 0x000000272800720b */ /* 0x000fe20003fae000 */
[----:B------:R-:W5:Y:S02]  /*22e0*/  LD.E R14, desc[UR8][R14.64] ;  /* 0x000000080e0e7980 */ /* 0x000f64000c101900 */
[----:B------:R-:W-:-:S02]  /*22f0*/  IMAD.WIDE R38, R8, 0x4, R16 ;  /* 0x0000000408267825 */ /* 0x000fc400078e0210 */
[----:B------:R-:W5:Y:S02]  /*2300*/  LD.E R33, desc[UR8][R32.64] ;  /* 0x0000000820217980 */ /* 0x000f64000c101900 */
[--C-:B------:R-:W-:Y:S02]  /*2310*/  IMAD.WIDE R42, R12, 0x4, R16.reuse ;  /* 0x000000040c2a7825 */ /* 0x100fe400078e0210 */
[----:B------:R-:W4:Y:S02]  /*2320*/  LD.E R39, desc[UR8][R38.64] ;  /* 0x0000000826277980 */ /* 0x000f24000c101900 */
[----:B------:R-:W-:Y:S02]  /*2330*/  IMAD.WIDE R40, R23, 0x4, R16 ;  /* 0x0000000417287825 */ /* 0x000fe400078e0210 */
[----:B------:R-:W4:Y:S04]  /*2340*/  LD.E R42, desc[UR8][R42.64] ;  /* 0x000000082a2a7980 */ /* 0x000f28000c101900 */
[----:B------:R-:W4:Y:S01]  /*2350*/  LD.E R41, desc[UR8][R40.64] ;  /* 0x0000000828297980 */ /* 0x000f22000c101900 */
[----:B-1----:R-:W-:-:S02]  /*2360*/  SEL R27, R36, R37, P1 ;  /* 0x00000025241b7207 */ /* 0x002fc40000800000 */
[----:B------:R-:W-:Y:S02]  /*2370*/  SEL R36, R37, R36, P1 ;  /* 0x0000002425247207 */ /* 0x000fe40000800000 */
[----:B--2---:R-:W-:Y:S02]  /*2380*/  FSETP.GEU.AND P4, PT, R31, R22, PT ;  /* 0x000000161f00720b */ /* 0x004fe40003f8e000 */
[----:B------:R-:W-:Y:S02]  /*2390*/  SEL R22, R7, R24, P5 ;  /* 0x0000001807167207 */ /* 0x000fe40002800000 */
[----:B------:R-:W-:Y:S02]  /*23a0*/  SEL R31, R28, R11, P2 ;  /* 0x0000000b1c1f7207 */ /* 0x000fe40001000000 */
[----:B---3--:R-:W-:Y:S02]  /*23b0*/  FSETP.GEU.AND P3, PT, R35, R26, PT ;  /* 0x0000001a2300720b */ /* 0x008fe40003f6e000 */
[----:B------:R-:W-:-:S02]  /*23c0*/  SEL R35, R24, R7, P5 ;  /* 0x0000000718237207 */ /* 0x000fc40002800000 */
[----:B------:R-:W-:Y:S02]  /*23d0*/  SEL R26, R18, R29, P4 ;  /* 0x0000001d121a7207 */ /* 0x000fe40002000000 */
[----:B------:R-:W-:Y:S02]  /*23e0*/  SEL R29, R29, R18, P4 ;  /* 0x000000121d1d7207 */ /* 0x000fe40002000000 */
[----:B------:R-:W-:Y:S02]  /*23f0*/  SEL R18, R9, R6, P3 ;  /* 0x0000000609127207 */ /* 0x000fe40001800000 */
[----:B-----5:R-:W-:Y:S01]  /*2400*/  FSETP.GEU.AND P1, PT, R33, R14, PT ;  /* 0x0000000e2100720b */ /* 0x020fe20003f2e000 */
[----:B------:R-:W-:Y:S01]  /*2410*/  IMAD.WIDE R32, R22, 0x4, R16 ;  /* 0x0000000416207825 */ /* 0x000fe200078e0210 */
[----:B----4-:R-:W-:-:S03]  /*2420*/  FSETP.GEU.AND P5, PT, R39, R20, PT ;  /* 0x000000142700720b */ /* 0x010fc60003fae000 */
[--C-:B------:R-:W-:Y:S02]  /*2430*/  IMAD.WIDE R20, R27, 0x4, R16.reuse ;  /* 0x000000041b147825 */ /* 0x100fe400078e0210 */
[----:B------:R-:W2:Y:S02]  /*2440*/  LD.E R33, desc[UR8][R32.64] ;  /* 0x0000000820217980 */ /* 0x000ea4000c101900 */
[--C-:B------:R-:W-:Y:S02]  /*2450*/  IMAD.WIDE R14, R31, 0x4, R16.reuse ;  /* 0x000000041f0e7825 */ /* 0x100fe400078e0210 */
[----:B------:R-:W2:Y:S01]  /*2460*/  LD.E R20, desc[UR8][R20.64] ;  /* 0x0000000814147980 */ /* 0x000ea2000c101900 */
[----:B------:R-:W-:Y:S01]  /*2470*/  FSETP.GEU.AND P4, PT, R42, R41, PT ;  /* 0x000000292a00720b */ /* 0x000fe20003f8e000 */
[--C-:B------:R-:W-:Y:S02]  /*2480*/  IMAD.WIDE R24, R36, 0x4, R16.reuse ;  /* 0x0000000424187825 */ /* 0x100fe400078e0210 */
[----:B------:R0:W3:Y:S02]  /*2490*/  LD.E R14, desc[UR8][R14.64] ;  /* 0x000000080e0e7980 */ /* 0x0000e4000c101900 */
[----:B------:R-:W-:-:S02]  /*24a0*/  IMAD.WIDE R38, R35, 0x4, R16 ;  /* 0x0000000423267825 */ /* 0x000fc400078e0210 */
[----:B------:R1:W3:Y:S02]  /*24b0*/  LD.E R25, desc[UR8][R24.64] ;  /* 0x0000000818197980 */ /* 0x0002e4000c101900 */
[--C-:B------:R-:W-:Y:S02]  /*24c0*/  IMAD.WIDE R40, R26, 0x4, R16.reuse ;  /* 0x000000041a287825 */ /* 0x100fe400078e0210 */
[----:B------:R-:W4:Y:S02]  /*24d0*/  LD.E R38, desc[UR8][R38.64] ;  /* 0x0000000826267980 */ /* 0x000f24000c101900 */
[--C-:B------:R-:W-:Y:S02]  /*24e0*/  IMAD.WIDE R44, R18, 0x4, R16.reuse ;  /* 0x00000004122c7825 */ /* 0x100fe400078e0210 */
[----:B------:R-:W4:Y:S02]  /*24f0*/  LD.E R41, desc[UR8][R40.64] ;  /* 0x0000000828297980 */ /* 0x000f24000c101900 */
[----:B------:R-:W-:-:S02]  /*2500*/  IMAD.WIDE R42, R29, 0x4, R16 ;  /* 0x000000041d2a7825 */ /* 0x000fc400078e0210 */
[----:B------:R-:W5:Y:S04]  /*2510*/  LD.E R44, desc[UR8][R44.64] ;  /* 0x000000082c2c7980 */ /* 0x000f68000c101900 */
[----:B------:R-:W5:Y:S01]  /*2520*/  LD.E R43, desc[UR8][R42.64] ;  /* 0x000000082a2b7980 */ /* 0x000f62000c101900 */
[----:B0-----:R-:W-:Y:S02]  /*2530*/  SEL R15, R10, R13, P1 ;  /* 0x0000000d0a0f7207 */ /* 0x001fe40000800000 */
[----:B------:R-:W-:Y:S02]  /*2540*/  SEL R9, R6, R9, P3 ;  /* 0x0000000906097207 */ /* 0x000fe40001800000 */
[----:B------:R-:W-:Y:S02]  /*2550*/  SEL R10, R13, R10, P1 ;  /* 0x0000000a0d0a7207 */ /* 0x000fe40000800000 */
[----:B------:R-:W-:Y:S01]  /*2560*/  SEL R19, R19, R2, P0 ;  /* 0x0000000213137207 */ /* 0x000fe20000000000 */
[----:B------:R-:W-:Y:S01]  /*2570*/  IMAD.WIDE R6, R9, 0x4, R16 ;  /* 0x0000000409067825 */ /* 0x000fe200078e0210 */
[----:B------:R-:W-:-:S02]  /*2580*/  SEL R13, R8, R3, P5 ;  /* 0x00000003080d7207 */ /* 0x000fc40002800000 */
[----:B-1----:R-:W-:Y:S02]  /*2590*/  SEL R24, R3, R8, P5 ;  /* 0x0000000803187207 */ /* 0x002fe40002800000 */
[----:B------:R-:W-:Y:S01]  /*25a0*/  SEL R8, R12, R23, P4 ;  /* 0x000000170c087207 */ /* 0x000fe20002000000 */
[----:B------:R0:W5:Y:S01]  /*25b0*/  LD.E R6, desc[UR8][R6.64] ;  /* 0x0000000806067980 */ /* 0x000162000c101900 */
[----:B------:R-:W-:Y:S01]  /*25c0*/  SEL R12, R23, R12, P4 ;  /* 0x0000000c170c7207 */ /* 0x000fe20002000000 */
[----:B------:R-:W-:Y:S01]  /*25d0*/  IMAD.WIDE R2, R19, 0x4, R16 ;  /* 0x0000000413027825 */ /* 0x000fe200078e0210 */
[----:B------:R-:W-:-:S05]  /*25e0*/  SEL R28, R11, R28, P2 ;  /* 0x0000001c0b1c7207 */ /* 0x000fca0001000000 */
[----:B------:R-:W5:Y:S01]  /*25f0*/  LD.E R2, desc[UR8][R2.64] ;  /* 0x0000000802027980 */ /* 0x000f62000c101900 */
[----:B--2---:R-:W-:Y:S01]  /*2600*/  FSETP.GEU.AND P3, PT, R33, R20, PT ;  /* 0x000000142100720b */ /* 0x004fe20003f6e000 */
[----:B------:R-:W-:-:S04]  /*2610*/  IMAD.WIDE R32, R10, 0x4, R16 ;  /* 0x000000040a207825 */ /* 0x000fc800078e0210 */
[----:B------:R-:W-:Y:S02]  /*2620*/  IMAD.WIDE R20, R15, 0x4, R16 ;  /* 0x000000040f147825 */ /* 0x000fe400078e0210 */
[----:B------:R-:W2:Y:S01]  /*2630*/  LD.E R33, desc[UR8][R32.64] ;  /* 0x0000000820217980 */ /* 0x000ea2000c101900 */
[----:B---3--:R-:W-:-:S03]  /*2640*/  FSETP.GEU.AND P1, PT, R25, R14, PT ;  /* 0x0000000e1900720b */ /* 0x008fc60003f2e000 */
[----:B------:R-:W3:Y:S01]  /*2650*/  LD.E R20, desc[UR8][R20.64] ;  /* 0x0000000814147980 */ /* 0x000ee2000c101900 */
[----:B0-----:R-:W-:Y:S02]  /*2660*/  SEL R7, R31, R36, P1 ;  /* 0x000000241f077207 */ /* 0x001fe40000800000 */
[----:B----4-:R-:W-:Y:S01]  /*2670*/  FSETP.GEU.AND P4, PT, R41, R38, PT ;  /* 0x000000262900720b */ /* 0x010fe20003f8e000 */
[----:B------:R-:W-:-:S04]  /*2680*/  IMAD.WIDE R40, R24, 0x4, R16 ;  /* 0x0000000418287825 */ /* 0x000fc800078e0210 */
[--C-:B------:R-:W-:Y:S02]  /*2690*/  IMAD.WIDE R38, R13, 0x4, R16.reuse ;  /* 0x000000040d267825 */ /* 0x100fe400078e0210 */
[----:B------:R-:W3:Y:S01]  /*26a0*/  LD.E R41, desc[UR8][R40.64] ;  /* 0x0000000828297980 */ /* 0x000ee2000c101900 */
[----:B-----5:R-:W-:Y:S01]  /*26b0*/  FSETP.GEU.AND P0, PT, R44, R43, PT ;  /* 0x0000002b2c00720b */ /* 0x020fe20003f0e000 */
[--C-:B------:R-:W-:Y:S02]  /*26c0*/  IMAD.WIDE R44, R12, 0x4, R16.reuse ;  /* 0x000000040c2c7825 */ /* 0x100fe400078e0210 */
[----:B------:R0:W4:Y:S02]  /*26d0*/  LD.E R3, desc[UR8][R38.64] ;  /* 0x0000000826037980 */ /* 0x000124000c101900 */
[--C-:B------:R-:W-:Y:S02]  /*26e0*/  IMAD.WIDE R42, R8, 0x4, R16.reuse ;  /* 0x00000004082a7825 */ /* 0x100fe400078e0210 */
[----:B------:R-:W4:Y:S04]  /*26f0*/  LD.E R44, desc[UR8][R44.64] ;  /* 0x000000082c2c7980 */ /* 0x000f28000c101900 */
[----:B------:R1:W5:Y:S01]  /*2700*/  LD.E R23, desc[UR8][R42.64] ;  /* 0x000000082a177980 */ /* 0x000362000c101900 */
[----:B0-----:R-:W-:-:S06]  /*2710*/  IMAD.WIDE R38, R28, 0x4, R16 ;  /* 0x000000041c267825 */ /* 0x001fcc00078e0210 */
[----:B------:R-:W5:Y:S01]  /*2720*/  LD.E R38, desc[UR8][R38.64] ;  /* 0x0000000826267980 */ /* 0x000f62000c101900 */
[----:B-1----:R-:W-:-:S05]  /*2730*/  IMAD.WIDE R42, R7, 0x4, R16 ;  /* 0x00000004072a7825 */ /* 0x002fca00078e0210 */
[----:B------:R-:W5:Y:S01]  /*2740*/  LD.E R11, desc[UR8][R42.64] ;  /* 0x000000082a0b7980 */ /* 0x000f62000c101900 */
[----:B------:R-:W-:Y:S02]  /*2750*/  SEL R37, R26, R35, P4 ;  /* 0x000000231a257207 */ /* 0x000fe40002000000 */
[----:B------:R-:W-:Y:S02]  /*2760*/  SEL R14, R29, R18, P0 ;  /* 0x000000121d0e7207 */ /* 0x000fe40000000000 */
[----:B------:R-:W-:Y:S02]  /*2770*/  SEL R25, R36, R31, P1 ;  /* 0x0000001f24197207 */ /* 0x000fe40000800000 */
[----:B------:R-:W-:-:S03]  /*2780*/  SEL R29, R18, R29, P0 ;  /* 0x0000001d121d7207 */ /* 0x000fc60000000000 */
[----:B------:R-:W-:-:S06]  /*2790*/  IMAD.WIDE R30, R25, 0x4, R16 ;  /* 0x00000004191e7825 */ /* 0x000fcc00078e0210 */
[----:B------:R-:W5:Y:S01]  /*27a0*/  LD.E R30, desc[UR8][R30.64] ;  /* 0x000000081e1e7980 */ /* 0x000f62000c101900 */
[----:B--2---:R-:W-:Y:S02]  /*27b0*/  FSETP.GEU.AND P2, PT, R33, R6, PT ;  /* 0x000000062100720b */ /* 0x004fe40003f4e000 */
[----:B------:R-:W-:Y:S02]  /*27c0*/  SEL R33, R22, R27, P3 ;  /* 0x0000001b16217207 */ /* 0x000fe40001800000 */
[----:B------:R-:W-:Y:S02]  /*27d0*/  SEL R22, R27, R22, P3 ;  /* 0x000000161b167207 */ /* 0x000fe40001800000 */
[----:B------:R-:W-:Y:S01]  /*27e0*/  SEL R6, R35, R26, P4 ;  /* 0x0000001a23067207 */ /* 0x000fe20002000000 */
[----:B------:R-:W-:Y:S01]  /*27f0*/  IMAD.WIDE R26, R33, 0x4, R16 ;  /* 0x00000004211a7825 */ /* 0x000fe200078e0210 */
[----:B------:R-:W-:-:S03]  /*2800*/  SEL R18, R9, R10, P2 ;  /* 0x0000000a09127207 */ /* 0x000fc60001000000 */
[--C-:B------:R-:W-:Y:S01]  /*2810*/  IMAD.WIDE R34, R37, 0x4, R16.reuse ;  /* 0x0000000425227825 */ /* 0x100fe200078e0210 */
[----:B------:R-:W-:Y:S01]  /*2820*/  SEL R32, R10, R9, P2 ;  /* 0x000000090a207207 */ /* 0x000fe20001000000 */
[----:B------:R0:W2:Y:S01]  /*2830*/  LD.E R26, desc[UR8][R26.64] ;  /* 0x000000081a1a7980 */ /* 0x0000a2000c101900 */
[----:B---3--:R-:W-:Y:S01]  /*2840*/  FSETP.GEU.AND P3, PT, R41, R20, PT ;  /* 0x000000142900720b */ /* 0x008fe20003f6e000 */
[--C-:B------:R-:W-:Y:S02]  /*2850*/  IMAD.WIDE R40, R14, 0x4, R16.reuse ;  /* 0x000000040e287825 */ /* 0x100fe400078e0210 */
[----:B------:R-:W3:Y:S02]  /*2860*/  LD.E R34, desc[UR8][R34.64] ;  /* 0x0000000822227980 */ /* 0x000ee4000c101900 */
[----:B------:R-:W-:Y:S02]  /*2870*/  IMAD.WIDE R20, R22, 0x4, R16 ;  /* 0x0000000416147825 */ /* 0x000fe400078e0210 */
[----:B------:R-:W3:Y:S01]  /*2880*/  LD.E R41, desc[UR8][R40.64] ;  /* 0x0000000828297980 */ /* 0x000ee2000c101900 */
[----:B----4-:R-:W-:-:S02]  /*2890*/  FSETP.GEU.AND P4, PT, R44, R3, PT ;  /* 0x000000032c00720b */ /* 0x010fc40003f8e000 */
[----:B-----5:R-:W-:Y:S01]  /*28a0*/  FSETP.GEU.AND P1, PT, R2, R23, PT ;  /* 0x000000170200720b */ /* 0x020fe20003f2e000 */
[----:B------:R-:W-:Y:S01]  /*28b0*/  IMAD.WIDE R2, R6, 0x4, R16 ;  /* 0x0000000406027825 */ /* 0x000fe200078e0210 */
[----:B------:R1:W4:Y:S01]  /*28c0*/  LD.E R23, desc[UR8][R20.64] ;  /* 0x0000000814177980 */ /* 0x000322000c101900 */
[----:B0-----:R-:W-:-:S04]  /*28d0*/  SEL R27, R15, R24, P3 ;  /* 0x000000180f1b7207 */ /* 0x001fc80001800000 */
[----:B------:R-:W2:Y:S01]  /*28e0*/  LD.E R3, desc[UR8][R2.64] ;  /* 0x0000000802037980 */ /* 0x000ea2000c101900 */
[----:B------:R-:W-:-:S04]  /*28f0*/  IMAD.WIDE R42, R27, 0x4, R16 ;  /* 0x000000041b2a7825 */ /* 0x000fc800078e0210 */
[--C-:B-1----:R-:W-:Y:S02]  /*2900*/  IMAD.WIDE R20, R29, 0x4, R16.reuse ;  /* 0x000000041d147825 */ /* 0x102fe400078e0210 */
[----:B------:R-:W5:Y:S01]  /*2910*/  LD.E R42, desc[UR8][R42.64] ;  /* 0x000000082a2a7980 */ /* 0x000f62000c101900 */
[----:B------:R-:W-:Y:S01]  /*2920*/  FSETP.GEU.AND P0, PT, R11, R38, PT ;  /* 0x000000260b00720b */ /* 0x000fe20003f0e000 */
[--C-:B------:R-:W-:Y:S02]  /*2930*/  IMAD.WIDE R38, R18, 0x4, R16.reuse ;  /* 0x0000000412267825 */ /* 0x100fe400078e0210 */
[----:B------:R0:W5:Y:S02]  /*2940*/  LD.E R20, desc[UR8][R20.64] ;  /* 0x0000000814147980 */ /* 0x000164000c101900 */
[----:B------:R-:W-:Y:S02]  /*2950*/  IMAD.WIDE R10, R32, 0x4, R16 ;  /* 0x00000004200a7825 */ /* 0x000fe400078e0210 */
[----:B------:R-:W5:Y:S04]  /*2960*/  LD.E R39, desc[UR8][R38.64] ;  /* 0x0000000826277980 */ /* 0x000f68000c101900 */
[----:B------:R-:W5:Y:S01]  /*2970*/  LD.E R11, desc[UR8][R10.64] ;  /* 0x000000080a0b7980 */ /* 0x000f62000c101900 */
[----:B------:R-:W-:-:S02]  /*2980*/  SEL R15, R24, R15, P3 ;  /* 0x0000000f180f7207 */ /* 0x000fc40001800000 */
[----:B------:R-:W-:Y:S02]  /*2990*/  SEL R24, R13, R12, P4 ;  /* 0x0000000c0d187207 */ /* 0x000fe40002000000 */
[----:B------:R-:W-:Y:S02]  /*29a0*/  SEL R9, R12, R13, P4 ;  /* 0x0000000d0c097207 */ /* 0x000fe40002000000 */
[----:B0-----:R-:W-:Y:S02]  /*29b0*/  SEL R21, R7, R28, P0 ;  /* 0x0000001c07157207 */ /* 0x001fe40000000000 */
[----:B---3--:R-:W-:Y:S01]  /*29c0*/  FSETP.GEU.AND P6, PT, R41, R34, PT ;  /* 0x000000222900720b */ /* 0x008fe20003fce000 */
[----:B------:R-:W-:-:S04]  /*29d0*/  IMAD.WIDE R34, R24, 0x4, R16 ;  /* 0x0000000418227825 */ /* 0x000fc800078e0210 */
[----:B------:R-:W-:Y:S01]  /*29e0*/  IMAD.WIDE R40, R15, 0x4, R16 ;  /* 0x000000040f287825 */ /* 0x000fe200078e0210 */
[----:B----4-:R-:W-:Y:S01]  /*29f0*/  FSETP.GEU.AND P2, PT, R23, R30, PT ;  /* 0x0000001e1700720b */ /* 0x010fe20003f4e000 */
[----:B------:R-:W3:Y:S01]  /*2a00*/  LD.E R34, desc[UR8][R34.64] ;  /* 0x0000000822227980 */ /* 0x000ee2000c101900 */
[----:B--2---:R-:W-:-:S03]  /*2a10*/  FSETP.GEU.AND P3, PT, R3, R26, PT ;  /* 0x0000001a0300720b */ /* 0x004fc60003f6e000 */
[----:B------:R0:W3:Y:S01]  /*2a20*/  LD.E R23, desc[UR8][R40.64] ;  /* 0x0000000828177980 */ /* 0x0000e2000c101900 */
[----:B------:R-:W-:Y:S02]  /*2a30*/  SEL R26, R8, R19, P1 ;  /* 0x00000013081a7207 */ /* 0x000fe40000800000 */
[----:B------:R-:W-:-:S03]  /*2a40*/  SEL R30, R25, R22, P2 ;  /* 0x00000016191e7207 */ /* 0x000fc60001000000 */
[--C-:B------:R-:W-:Y:S01]  /*2a50*/  IMAD.WIDE R2, R26, 0x4, R16.reuse ;  /* 0x000000041a027825 */ /* 0x100fe200078e0210 */
[----:B------:R-:W-:Y:S02]  /*2a60*/  SEL R25, R22, R25, P2 ;  /* 0x0000001916197207 */ /* 0x000fe40001000000 */
[----:B------:R-:W-:Y:S02]  /*2a70*/  SEL R22, R33, R6, P3 ;  /* 0x0000000621167207 */ /* 0x000fe40001800000 */
[----:B-----5:R-:W-:Y:S01]  /*2a80*/  FSETP.GEU.AND P4, PT, R39, R20, PT ;  /* 0x000000142700720b */ /* 0x020fe20003f8e000 */
[--C-:B------:R-:W-:Y:S01]  /*2a90*/  IMAD.WIDE R38, R9, 0x4, R16.reuse ;  /* 0x0000000409267825 */ /* 0x100fe200078e0210 */
[----:B------:R-:W2:Y:S01]  /*2aa0*/  LD.E R3, desc[UR8][R2.64] ;  /* 0x0000000802037980 */ /* 0x000ea2000c101900 */
[----:B------:R-:W-:Y:S02]  /*2ab0*/  FSETP.GEU.AND P5, PT, R42, R11, PT ;  /* 0x0000000b2a00720b */ /* 0x000fe40003fae000 */
[--C-:B------:R-:W-:Y:S01]  /*2ac0*/  IMAD.WIDE R10, R21, 0x4, R16.reuse ;  /* 0x00000004150a7825 */ /* 0x100fe200078e0210 */
[----:B------:R1:W2:Y:S03]  /*2ad0*/  LD.E R20, desc[UR8][R38.64] ;  /* 0x0000000826147980 */ /* 0x0002a6000c101900 */
[----:B------:R-:W-:-:S02]  /*2ae0*/  IMAD.WIDE R12, R30, 0x4, R16 ;  /* 0x000000041e0c7825 */ /* 0x000fc400078e0210 */
[----:B------:R-:W4:Y:S02]  /*2af0*/  LD.E R10, desc[UR8][R10.64] ;  /* 0x000000080a0a7980 */ /* 0x000f24000c101900 */
[--C-:B0-----:R-:W-:Y:S02]  /*2b00*/  IMAD.WIDE R40, R22, 0x4, R16.reuse ;  /* 0x0000000416287825 */ /* 0x101fe400078e0210 */
[----:B------:R-:W4:Y:S02]  /*2b10*/  LD.E R13, desc[UR8][R12.64] ;  /* 0x000000080c0d7980 */ /* 0x000f24000c101900 */
[----:B-1----:R-:W-:Y:S02]  /*2b20*/  IMAD.WIDE R38, R25, 0x4, R16 ;  /* 0x0000000419267825 */ /* 0x002fe400078e0210 */
[----:B------:R-:W5:Y:S04]  /*2b30*/  LD.E R40, desc[UR8][R40.64] ;  /* 0x0000000828287980 */ /* 0x000f68000c101900 */
[----:B------:R-:W5:Y:S01]  /*2b40*/  LD.E R39, desc[UR8][R38.64] ;  /* 0x0000000826277980 */ /* 0x000f62000c101900 */
[----:B------:R-:W-:-:S02]  /*2b50*/  SEL R33, R6, R33, P3 ;  /* 0x0000002106217207 */ /* 0x000fc40001800000 */
[----:B------:R-:W-:Y:S02]  /*2b60*/  SEL R31, R18, R29, P4 ;  /* 0x0000001d121f7207 */ /* 0x000fe40002000000 */
[----:B------:R-:W-:Y:S02]  /*2b70*/  SEL R18, R29, R18, P4 ;  /* 0x000000121d127207 */ /* 0x000fe40002000000 */
[----:B------:R-:W-:Y:S02]  /*2b80*/  SEL R6, R32, R27, P5 ;  /* 0x0000001b20067207 */ /* 0x000fe40002800000 */
[----:B------:R-:W-:Y:S02]  /*2b90*/  SEL R27, R27, R32, P5 ;  /* 0x000000201b1b7207 */ /* 0x000fe40002800000 */
[----:B---3--:R-:W-:Y:S02]  /*2ba0*/  FSETP.GEU.AND P2, PT, R34, R23, PT ;  /* 0x000000172200720b */ /* 0x008fe40003f4e000 */
[----:B------:R-:W-:-:S02]  /*2bb0*/  SEL R23, R14, R37, P6 ;  /* 0x000000250e177207 */ /* 0x000fc40003000000 */
[----:B------:R-:W-:-:S05]  /*2bc0*/  SEL R14, R37, R14, P6 ;  /* 0x0000000e250e7207 */ /* 0x000fca0003000000 */
[----:B------:R-:W-:-:S06]  /*2bd0*/  IMAD.WIDE R34, R14, 0x4, R16 ;  /* 0x000000040e227825 */ /* 0x000fcc00078e0210 */
[----:B------:R-:W3:Y:S01]  /*2be0*/  LD.E R35, desc[UR8][R34.64] ;  /* 0x0000000822237980 */ /* 0x000ee2000c101900 */
[----:B--2---:R-:W-:Y:S01]  /*2bf0*/  FSETP.GEU.AND P3, PT, R3, R20, PT ;  /* 0x000000140300720b */ /* 0x004fe20003f6e000 */
[----:B------:R-:W-:-:S06]  /*2c00*/  IMAD.WIDE R2, R33, 0x4, R16 ;  /* 0x0000000421027825 */ /* 0x000fcc00078e0210 */
[----:B------:R-:W3:Y:S01]  /*2c10*/  LD.E R2, desc[UR8][R2.64] ;  /* 0x0000000802027980 */ /* 0x000ee2000c101900 */
[----:B----4-:R-:W-:Y:S01]  /*2c20*/  FSETP.GEU.AND P4, PT, R13, R10, PT ;  /* 0x0000000a0d00720b */ /* 0x010fe20003f8e000 */
[----:B------:R-:W-:-:S04]  /*2c30*/  IMAD.WIDE R10, R23, 0x4, R16 ;  /* 0x00000004170a7825 */ /* 0x000fc800078e0210 */
[----:B------:R-:W-:Y:S01]  /*2c40*/  IMAD.WIDE R12, R18, 0x4, R16 ;  /* 0x00000004120c7825 */ /* 0x000fe200078e0210 */
[----:B-----5:R-:W-:-:S03]  /*2c50*/  FSETP.GEU.AND P5, PT, R40, R39, PT ;  /* 0x000000272800720b */ /* 0x020fc60003fae000 */
[--C-:B------:R-:W-:Y:S01]  /*2c60*/  IMAD.WIDE R36, R31, 0x4, R16.reuse ;  /* 0x000000041f247825 */ /* 0x100fe200078e0210 */
[----:B------:R-:W2:Y:S03]  /*2c70*/  LD.E R10, desc[UR8][R10.64] ;  /* 0x000000080a0a7980 */ /* 0x000ea6000c101900 */
[----:B------:R-:W-:Y:S01]  /*2c80*/  IMAD.WIDE R38, R6, 0x4, R16 ;  /* 0x0000000406267825 */ /* 0x000fe200078e0210 */
[----:B------:R0:W2:Y:S01]  /*2c90*/  LD.E R13, desc[UR8][R12.64] ;  /* 0x000000080c0d7980 */ /* 0x0000a2000c101900 */
[----:B------:R-:W-:-:S03]  /*2ca0*/  SEL R20, R15, R24, P2 ;  /* 0x000000180f147207 */ /* 0x000fc60001000000 */
[----:B------:R-:W4:Y:S01]  /*2cb0*/  LD.E R36, desc[UR8][R36.64] ;  /* 0x0000000824247980 */ /* 0x000f22000c101900 */
[----:B------:R-:W-:-:S03]  /*2cc0*/  IMAD.WIDE R40, R27, 0x4, R16 ;  /* 0x000000041b287825 */ /* 0x000fc600078e0210 */
[----:B------:R-:W4:Y:S01]  /*2cd0*/  LD.E R39, desc[UR8][R38.64] ;  /* 0x0000000826277980 */ /* 0x000f22000c101900 */
[----:B------:R-:W-:-:S03]  /*2ce0*/  IMAD.WIDE R42, R20, 0x4, R16 ;  /* 0x00000004142a7825 */ /* 0x000fc600078e0210 */
[----:B------:R-:W5:Y:S04]  /*2cf0*/  LD.E R41, desc[UR8][R40.64] ;  /* 0x0000000828297980 */ /* 0x000f68000c101900 */
[----:B------:R-:W5:Y:S01]  /*2d00*/  LD.E R42, desc[UR8][R42.64] ;  /* 0x000000082a2a7980 */ /* 0x000f62000c101900 */
[----:B------:R-:W-:Y:S02]  /*2d10*/  SEL R15, R24, R15, P2 ;  /* 0x0000000f180f7207 */ /* 0x000fe40001000000 */
[----:B0-----:R-:W-:Y:S02]  /*2d20*/  SEL R12, R9, R26, P3 ;  /* 0x0000001a090c7207 */ /* 0x001fe40001800000 */
[----:B------:R-:W-:Y:S02]  /*2d30*/  SEL R7, R28, R7, P0 ;  /* 0x000000071c077207 */ /* 0x000fe40000000000 */
[----:B------:R-:W-:-:S02]  /*2d40*/  SEL R19, R19, R8, P1 ;  /* 0x0000000813137207 */ /* 0x000fc40000800000 */
[----:B------:R-:W-:Y:S01]  /*2d50*/  SEL R26, R26, R9, P3 ;  /* 0x000000091a1a7207 */ /* 0x000fe20001800000 */
[----:B------:R-:W-:Y:S01]  /*2d60*/  IMAD.WIDE R8, R12, 0x4, R16 ;  /* 0x000000040c087825 */ /* 0x000fe200078e0210 */
[----:B------:R-:W-:-:S03]  /*2d70*/  SEL R24, R21, R30, P4 ;  /* 0x0000001e15187207 */ /* 0x000fc60002000000 */
[--C-:B------:R-:W-:Y:S02]  /*2d80*/  IMAD.WIDE R28, R26, 0x4, R16.reuse ;  /* 0x000000041a1c7825 */ /* 0x100fe400078e0210 */
[----:B------:R0:W5:Y:S01]  /*2d90*/  LD.E R9, desc[UR8][R8.64] ;  /* 0x0000000808097980 */ /* 0x000162000c101900 */
[----:B------:R-:W-:Y:S02]  /*2da0*/  SEL R21, R30, R21, P4 ;  /* 0x000000151e157207 */ /* 0x000fe40002000000 */
[----:B------:R-:W-:Y:S01]  /*2db0*/  SEL R30, R25, R22, P5 ;  /* 0x00000016191e7207 */ /* 0x000fe20002800000 */
[----:B------:R-:W5:Y:S01]  /*2dc0*/  LD.E R29, desc[UR8][R28.64] ;  /* 0x000000081c1d7980 */ /* 0x000f62000c101900 */
[----:B------:R-:W-:Y:S02]  /*2dd0*/  SEL R25, R22, R25, P5 ;  /* 0x0000001916197207 */ /* 0x000fe40002800000 */
[----:B---3--:R-:W-:Y:S01]  /*2de0*/  FSETP.GEU.AND P0, PT, R35, R2, PT ;  /* 0x000000022300720b */ /* 0x008fe20003f0e000 */
[----:B------:R-:W-:-:S06]  /*2df0*/  IMAD.WIDE R2, R15, 0x4, R16 ;  /* 0x000000040f027825 */ /* 0x000fcc00078e0210 */
[----:B------:R-:W3:Y:S01]  /*2e00*/  LD.E R2, desc[UR8][R2.64] ;  /* 0x0000000802027980 */ /* 0x000ee2000c101900 */
[----:B------:R-:W-:Y:S01]  /*2e10*/  IMAD.WIDE R34, R7, 0x4, R16 ;  /* 0x0000000407227825 */ /* 0x000fe200078e0210 */
[----:B--2---:R-:W-:-:S03]  /*2e20*/  FSETP.GEU.AND P2, PT, R13, R10, PT ;  /* 0x0000000a0d00720b */ /* 0x004fc60003f4e000 */
[--C-:B------:R-:W-:Y:S02]  /*2e30*/  IMAD.WIDE R10, R19, 0x4, R16.reuse ;  /* 0x00000004130a7825 */ /* 0x100fe400078e0210 */
[----:B------:R-:W2:Y:S04]  /*2e40*/  LD.E R34, desc[UR8][R34.64] ;  /* 0x0000000822227980 */ /* 0x000ea8000c101900 */
[----:B------:R-:W2:Y:S01]  /*2e50*/  LD.E R10, desc[UR8][R10.64] ;  /* 0x000000080a0a7980 */ /* 0x000ea2000c101900 */
[----:B----4-:R-:W-:Y:S01]  /*2e60*/  FSETP.GEU.AND P1, PT, R39, R36, PT ;  /* 0x000000242700720b */ /* 0x010fe20003f2e000 */
[----:B------:R-:W-:Y:S01]  /*2e70*/  IMAD.WIDE R36, R24, 0x4, R16 ;  /* 0x0000000418247825 */ /* 0x000fe200078e0210 */
[----:B0-----:R-:W-:-:S03]  /*2e80*/  SEL R8, R33, R14, P0 ;  /* 0x0000000e21087207 */ /* 0x001fc60000000000 */
[--C-:B------:R-:W-:Y:S02]  /*2e90*/  IMAD.WIDE R38, R21, 0x4, R16.reuse ;  /* 0x0000000415267825 */ /* 0x100fe400078e0210 */
[----:B------:R-:W4:Y:S01]  /*2ea0*/  LD.E R37, desc[UR8][R36.64] ;  /* 0x0000000824257980 */ /* 0x000f22000c101900 */
[----:B-----5:R-:W-:Y:S01]  /*2eb0*/  FSETP.GEU.AND P4, PT, R42, R41, PT ;  /* 0x000000292a00720b */ /* 0x020fe20003f8e000 */
[--C-:B------:R-:W-:Y:S02]  /*2ec0*/  IMAD.WIDE R40, R30, 0x4, R16.reuse ;  /* 0x000000041e287825 */ /* 0x100fe400078e0210 */
[----:B------:R-:W5:Y:S02]  /*2ed0*/  LD.E R38, desc[UR8][R38.64] ;  /* 0x0000000826267980 */ /* 0x000f64000c101900 */
[--C-:B------:R-:W-:Y:S02]  /*2ee0*/  IMAD.WIDE R44, R8, 0x4, R16.reuse ;  /* 0x00000004082c7825 */ /* 0x100fe400078e0210 */
[----:B------:R-:W5:Y:S02]  /*2ef0*/  LD.E R41, desc[UR8][R40.64] ;  /* 0x0000000828297980 */ /* 0x000f64000c101900 */
[----:B------:R-:W-:-:S02]  /*2f00*/  IMAD.WIDE R42, R25, 0x4, R16 ;  /* 0x00000004192a7825 */ /* 0x000fc400078e0210 */
[----:B------:R-:W5:Y:S04]  /*2f10*/  LD.E R44, desc[UR8][R44.64] ;  /* 0x000000082c2c7980 */ /* 0x000f68000c101900 */
[----:B------:R-:W5:Y:S01]  /*2f20*/  LD.E R43, desc[UR8][R42.64] ;  /* 0x000000082a2b7980 */ /* 0x000f62000c101900 */
[----:B------:R-:W-:Y:S02]  /*2f30*/  SEL R14, R14, R33, P0 ;  /* 0x000000210e0e7207 */ /* 0x000fe40000000000 */
[----:B------:R-:W-:Y:S02]  /*2f40*/  SEL R13, R18, R23, P2 ;  /* 0x00000017120d7207 */ /* 0x000fe40001000000 */
[----:B---3--:R-:W-:Y:S02]  /*2f50*/  FSETP.GEU.AND P3, PT, R9, R2, PT ;  /* 0x000000020900720b */ /* 0x008fe40003f6e000 */
[----:B------:R-:W-:-:S02]  /*2f60*/  SEL R9, R23, R18, P2 ;  /* 0x0000001217097207 */ /* 0x000fc40001000000 */
[----:B------:R-:W-:Y:S02]  /*2f70*/  SEL R18, R31, R6, P1 ;  /* 0x000000061f127207 */ /* 0x000fe40000800000 */
[----:B------:R-:W-:Y:S02]  /*2f80*/  SEL R31, R6, R31, P1 ;  /* 0x0000001f061f7207 */ /* 0x000fe40000800000 */
[----:B------:R-:W-:Y:S01]  /*2f90*/  SEL R6, R27, R20, P4 ;  /* 0x000000141b067207 */ /* 0x000fe20002000000 */
[----:B------:R-:W-:Y:S01]  /*2fa0*/  IMAD.WIDE R2, R14, 0x4, R16 ;  /* 0x000000040e027825 */ /* 0x000fe200078e0210 */
[----:B--2---:R-:W-:-:S03]  /*2fb0*/  FSETP.GEU.AND P0, PT, R10, R29, PT ;  /* 0x0000001d0a00720b */ /* 0x004fc60003f0e000 */
[--C-:B------:R-:W-:Y:S02]  /*2fc0*/  IMAD.WIDE R10, R9, 0x4, R16.reuse ;  /* 0x00000004090a7825 */ /* 0x100fe400078e0210 */
[----:B------:R-:W2:Y:S02]  /*2fd0*/  LD.E R2, desc[UR8][R2.64] ;  /* 0x0000000802027980 */ /* 0x000ea4000c101900 */
[----:B------:R-:W-:Y:S01]  /*2fe0*/  IMAD.WIDE R32, R31, 0x4, R16 ;  /* 0x000000041f207825 */ /* 0x000fe200078e0210 */
[----:B----4-:R-:W-:-:S03]  /*2ff0*/  FSETP.GEU.AND P2, PT, R37, R34, PT ;  /* 0x000000222500720b */ /* 0x010fc60003f4e000 */
[--C-:B------:R-:W-:Y:S01]  /*3000*/  IMAD.WIDE R34, R6, 0x4, R16.reuse ;  /* 0x0000000406227825 */ /* 0x100fe200078e0210 */
[----:B------:R0:W2:Y:S01]  /*3010*/  LD.E R11, desc[UR8][R10.64] ;  /* 0x000000080a0b7980 */ /* 0x0000a2000c101900 */
[----:B------:R-:W-:Y:S02]  /*3020*/  SEL R27, R20, R27, P4 ;  /* 0x0000001b141b7207 */ /* 0x000fe40002000000 */
[--C-:B------:R-:W-:Y:S01]  /*3030*/  IMAD.WIDE R22, R13, 0x4, R16.reuse ;  /* 0x000000040d167825 */ /* 0x100fe200078e0210 */
[----:B------:R-:W3:Y:S03]  /*3040*/  LD.E R32, desc[UR8][R32.64] ;  /* 0x0000000820207980 */ /* 0x000ee6000c101900 */
[----:B------:R-:W-:Y:S01]  /*3050*/  IMAD.WIDE R28, R18, 0x4, R16 ;  /* 0x00000004121c7825 */ /* 0x000fe200078e0210 */
[----:B------:R-:W3:Y:S01]  /*3060*/  LD.E R35, desc[UR8][R34.64] ;  /* 0x0000000822237980 */ /* 0x000ee2000c101900 */
[----:B0-----:R-:W-:-:S02]  /*3070*/  SEL R10, R15, R12, P3 ;  /* 0x0000000c0f0a7207 */ /* 0x001fc40001800000 */
[--C-:B------:R-:W-:Y:S01]  /*3080*/  IMAD.WIDE R36, R27, 0x4, R16.reuse ;  /* 0x000000041b247825 */ /* 0x100fe200078e0210 */
[----:B-----5:R-:W-:Y:S01]  /*3090*/  FSETP.GEU.AND P1, PT, R41, R38, PT ;  /* 0x000000262900720b */ /* 0x020fe20003f2e000 */
[----:B------:R-:W4:Y:S01]  /*30a0*/  LD.E R22, desc[UR8][R22.64] ;  /* 0x0000000816167980 */ /* 0x000f22000c101900 */
[----:B------:R-:W-:Y:S01]  /*30b0*/  SEL R15, R12, R15, P3 ;  /* 0x0000000f0c0f7207 */ /* 0x000fe20001800000 */
[--C-:B------:R-:W-:Y:S01]  /*30c0*/  IMAD.WIDE R38, R10, 0x4, R16.reuse ;  /* 0x000000040a267825 */ /* 0x100fe200078e0210 */
[----:B------:R-:W-:Y:S01]  /*30d0*/  SEL R12, R26, R19, P0 ;  /* 0x000000131a0c7207 */ /* 0x000fe20000000000 */
[----:B------:R0:W4:Y:S01]  /*30e0*/  LD.E R29, desc[UR8][R28.64] ;  /* 0x000000081c1d7980 */ /* 0x000122000c101900 */
[----:B------:R-:W-:Y:S01]  /*30f0*/  FSETP.GEU.AND P5, PT, R44, R43, PT ;  /* 0x0000002b2c00720b */ /* 0x000fe20003fae000 */
[--C-:B------:R-:W-:Y:S02]  /*3100*/  IMAD.WIDE R40, R15, 0x4, R16.reuse ;  /* 0x000000040f287825 */ /* 0x100fe400078e0210 */
[----:B------:R-:W5:Y:S02]  /*3110*/  LD.E R36, desc[UR8][R36.64] ;  /* 0x0000000824247980 */ /* 0x000f64000c101900 */
[----:B------:R-:W-:-:S02]  /*3120*/  IMAD.WIDE R42, R12, 0x4, R16 ;  /* 0x000000040c2a7825 */ /* 0x000fc400078e0210 */
[----:B------:R-:W5:Y:S04]  /*3130*/  LD.E R39, desc[UR8][R38.64] ;  /* 0x0000000826277980 */ /* 0x000f68000c101900 */
[----:B------:R-:W5:Y:S04]  /*3140*/  LD.E R42, desc[UR8][R42.64] ;  /* 0x000000082a2a7980 */ /* 0x000f68000c101900 */
[----:B------:R-:W5:Y:S01]  /*3150*/  LD.E R41, desc[UR8][R40.64] ;  /* 0x0000000828297980 */ /* 0x000f62000c101900 */
[----:B--2---:R-:W-:Y:S02]  /*3160*/  FSETP.GEU.AND P4, PT, R11, R2, PT ;  /* 0x000000020b00720b */ /* 0x004fe40003f8e000 */
[----:B------:R-:W-:-:S02]  /*3170*/  SEL R11, R30, R21, P1 ;  /* 0x000000151e0b7207 */ /* 0x000fc40000800000 */
[----:B------:R-:W-:Y:S02]  /*3180*/  SEL R30, R21, R30, P1 ;  /* 0x0000001e151e7207 */ /* 0x000fe40000800000 */
[----:B---3--:R-:W-:Y:S02]  /*3190*/  FSETP.GEU.AND P1, PT, R35, R32, PT ;  /* 0x000000202300720b */ /* 0x008fe40003f2e000 */
[----:B------:R-:W-:Y:S02]  /*31a0*/  SEL R35, R8, R25, P5 ;  /* 0x0000001908237207 */ /* 0x000fe40002800000 */
[----:B------:R-:W-:Y:S02]  /*31b0*/  SEL R8, R25, R8, P5 ;  /* 0x0000000819087207 */ /* 0x000fe40002800000 */
[----:B0-----:R-:W-:Y:S02]  /*31c0*/  SEL R28, R14, R9, P4 ;  /* 0x000000090e1c7207 */ /* 0x001fe40002000000 */
[----:B----4-:R-:W-:-:S02]  /*31d0*/  FSETP.GEU.AND P3, PT, R29, R22, PT ;  /* 0x000000161d00720b */ /* 0x010fc40003f6e000 */
[----:B------:R-:W-:Y:S01]  /*31e0*/  SEL R29, R24, R7, P2 ;  /* 0x00000007181d7207 */ /* 0x000fe20001000000 */
[----:B------:R-:W-:Y:S01]  /*31f0*/  IMAD.WIDE R22, R11, 0x4, R16 ;  /* 0x000000040b167825 */ /* 0x000fe200078e0210 */
[----:B------:R-:W-:-:S03]  /*3200*/  SEL R9, R9, R14, P4 ;  /* 0x0000000e09097207 */ /* 0x000fc60002000000 */
[--C-:B------:R-:W-:Y:S01]  /*3210*/  IMAD.WIDE R32, R8, 0x4, R16.reuse ;  /* 0x0000000408207825 */ /* 0x100fe200078e0210 */
[----:B-----5:R-:W-:Y:S01]  /*3220*/  FSETP.GEU.AND P5, PT, R39, R36, PT ;  /* 0x000000242700720b */ /* 0x020fe20003fae000 */
[----:B------:R0:W2:Y:S01]  /*3230*/  LD.E R22, desc[UR8][R22.64] ;  /* 0x0000000816167980 */ /* 0x0000a2000c101900 */
[----:B------:R-:W-:Y:S01]  /*3240*/  SEL R14, R13, R18, P3 ;  /* 0x000000120d0e7207 */ /* 0x000fe20001800000 */
[--C-:B------:R-:W-:Y:S02]  /*3250*/  IMAD.WIDE R2, R29, 0x4, R16.reuse ;  /* 0x000000041d027825 */ /* 0x100fe400078e0210 */
[----:B------:R-:W2:Y:S02]  /*3260*/  LD.E R33, desc[UR8][R32.64] ;  /* 0x0000000820217980 */ /* 0x000ea4000c101900 */
[--C-:B------:R-:W-:Y:S01]  /*3270*/  IMAD.WIDE R20, R30, 0x4, R16.reuse ;  /* 0x000000041e147825 */ /* 0x100fe200078e0210 */
[----:B------:R-:W-:Y:S01]  /*3280*/  FSETP.GEU.AND P4, PT, R42, R41, PT ;  /* 0x000000292a00720b */ /* 0x000fe20003f8e000 */
[----:B------:R-:W3:Y:S02]  /*3290*/  LD.E R2, desc[UR8][R2.64] ;  /* 0x0000000802027980 */ /* 0x000ee4000c101900 */
[----:B------:R-:W-:-:S02]  /*32a0*/  IMAD.WIDE R36, R35, 0x4, R16 ;  /* 0x0000000423247825 */ /* 0x000fc400078e0210 */
[----:B------:R-:W3:Y:S02]  /*32b0*/  LD.E R21, desc[UR8][R20.64] ;  /* 0x0000000814157980 */ /* 0x000ee4000c101900 */
[--C-:B------:R-:W-:Y:S02]  /*32c0*/  IMAD.WIDE R38, R28, 0x4, R16.reuse ;  /* 0x000000041c267825 */ /* 0x100fe400078e0210 */
[----:B------:R-:W4:Y:S02]  /*32d0*/  LD.E R36, desc[UR8][R36.64] ;  /* 0x0000000824247980 */ /* 0x000f24000c101900 */
[--C-:B------:R-:W-:Y:S02]  /*32e0*/  IMAD.WIDE R42, R14, 0x4, R16.reuse ;  /* 0x000000040e2a7825 */ /* 0x100fe400078e0210 */
[----:B------:R-:W4:Y:S02]  /*32f0*/  LD.E R39, desc[UR8][R38.64] ;  /* 0x0000000826277980 */ /* 0x000f24000c101900 */
[----:B------:R-:W-:-:S02]  /*3300*/  IMAD.WIDE R40, R9, 0x4, R16 ;  /* 0x0000000409287825 */ /* 0x000fc400078e0210 */
[----:B------:R-:W5:Y:S04]  /*3310*/  LD.E R42, desc[UR8][R42.64] ;  /* 0x000000082a2a7980 */ /* 0x000f68000c101900 */
[----:B------:R-:W5:Y:S01]  /*3320*/  LD.E R41, desc[UR8][R40.64] ;  /* 0x0000000828297980 */ /* 0x000f62000c101900 */
[----:B------:R-:W-:Y:S02]  /*3330*/  SEL R25, R6, R31, P1 ;  /* 0x0000001f06197207 */ /* 0x000fe40000800000 */
[----:B0-----:R-:W-:Y:S02]  /*3340*/  SEL R23, R18, R13, P3 ;  /* 0x0000000d12177207 */ /* 0x001fe40001800000 */
[----:B------:R-:W-:Y:S02]  /*3350*/  SEL R6, R31, R6, P1 ;  /* 0x000000061f067207 */ /* 0x000fe40000800000 */
[----:B------:R-:W-:-:S02]  /*3360*/  SEL R18, R27, R10, P5 ;  /* 0x0000000a1b127207 */ /* 0x000fc40002800000 */
[----:B------:R-:W-:Y:S02]  /*3370*/  SEL R19, R19, R26, P0 ;  /* 0x0000001a13137207 */ /* 0x000fe40000000000 */
[----:B------:R-:W-:Y:S02]  /*3380*/  SEL R31, R10, R27, P5 ;  /* 0x0000001b0a1f7207 */ /* 0x000fe40002800000 */
[----:B------:R-:W-:Y:S02]  /*3390*/  SEL R10, R12, R15, P4 ;  /* 0x0000000f0c0a7207 */ /* 0x000fe40002000000 */
[----:B------:R-:W-:Y:S01]  /*33a0*/  SEL R26, R15, R12, P4 ;  /* 0x0000000c0f1a7207 */ /* 0x000fe20002000000 */
[----:B------:R-:W-:-:S06]  /*33b0*/  IMAD.WIDE R12, R23, 0x4, R16 ;  /* 0x00000004170c7825 */ /* 0x000fcc00078e0210 */
[----:B------:R0:W5:Y:S01]  /*33c0*/  LD.E R12, desc[UR8][R12.64] ;  /* 0x000000080c0c7980 */ /* 0x000162000c101900 */
[----:B------:R-:W-:-:S05]  /*33d0*/  SEL R24, R7, R24, P2 ;  /* 0x0000001807187207 */ /* 0x000fca0001000000 */
[----:B------:R-:W-:-:S06]  /*33e0*/  IMAD.WIDE R44, R24, 0x4, R16 ;  /* 0x00000004182c7825 */ /* 0x000fcc00078e0210 */
[----:B------:R-:W5:Y:S01]  /*33f0*/  LD.E R44, desc[UR8][R44.64] ;  /* 0x000000082c2c7980 */ /* 0x000f62000c101900 */
[----:B--2---:R-:W-:Y:S01]  /*3400*/  FSETP.GEU.AND P3, PT, R33, R22, PT ;  /* 0x000000162100720b */ /* 0x004fe20003f6e000 */
[----:B------:R-:W-:-:S06]  /*3410*/  IMAD.WIDE R32, R6, 0x4, R16 ;  /* 0x0000000406207825 */ /* 0x000fcc00078e0210 */
[----:B------:R-:W2:Y:S01]  /*3420*/  LD.E R33, desc[UR8][R32.64] ;  /* 0x0000000820217980 */ /* 0x000ea2000c101900 */
[----:B---3--:R-:W-:Y:S01]  /*3430*/  FSETP.GEU.AND P0, PT, R21, R2, PT ;  /* 0x000000021500720b */ /* 0x008fe20003f0e000 */
[----:B------:R-:W-:-:S06]  /*3440*/  IMAD.WIDE R20, R25, 0x4, R16 ;  /* 0x0000000419147825 */ /* 0x000fcc00078e0210 */
[----:B------:R-:W3:Y:S01]  /*3450*/  LD.E R20, desc[UR8][R20.64] ;  /* 0x0000000814147980 */ /* 0x000ee2000c101900 */
[----:B----4-:R-:W-:Y:S01]  /*3460*/  FSETP.GEU.AND P4, PT, R39, R36, PT ;  /* 0x000000242700720b */ /* 0x010fe20003f8e000 */
[----:B------:R-:W-:-:S04]  /*3470*/  IMAD.WIDE R38, R18, 0x4, R16 ;  /* 0x0000000412267825 */ /* 0x000fc800078e0210 */
[--C-:B------:R-:W-:Y:S02]  /*3480*/  IMAD.WIDE R36, R31, 0x4, R16.reuse ;  /* 0x000000041f247825 */ /* 0x100fe400078e0210 */
[----:B------:R-:W3:Y:S01]  /*3490*/  LD.E R39, desc[UR8][R38.64] ;  /* 0x0000000826277980 */ /* 0x000ee2000c101900 */
[----:B-----5:R-:W-:Y:S01]  /*34a0*/  FSETP.GEU.AND P1, PT, R42, R41, PT ;  /* 0x000000292a00720b */ /* 0x020fe20003f2e000 */
[--C-:B------:R-:W-:Y:S02]  /*34b0*/  IMAD.WIDE R42, R26, 0x4, R16.reuse ;  /* 0x000000041a2a7825 */ /* 0x100fe400078e0210 */
[----:B------:R-:W4:Y:S02]  /*34c0*/  LD.E R36, desc[UR8][R36.64] ;  /* 0x0000000824247980 */ /* 0x000f24000c101900 */
[--C-:B------:R-:W-:Y:S02]  /*34d0*/  IMAD.WIDE R2, R19, 0x4, R16.reuse ;  /* 0x0000000413027825 */ /* 0x100fe400078e0210 */
[----:B------:R-:W4:Y:S01]  /*34e0*/  LD.E R43, desc[UR8][R42.64] ;  /* 0x000000082a2b7980 */ /* 0x000f22000c101900 */
[----:B0-----:R-:W-:Y:S01]  /*34f0*/  SEL R13, R29, R30, P0 ;  /* 0x0000001e1d0d7207 */ /* 0x001fe20000000000 */
[----:B------:R-:W-:-:S02]  /*3500*/  IMAD.WIDE R40, R10, 0x4, R16 ;  /* 0x000000040a287825 */ /* 0x000fc400078e0210 */
[----:B------:R-:W5:Y:S04]  /*3510*/  LD.E R2, desc[UR8][R2.64] ;  /* 0x0000000802027980 */ /* 0x000f68000c101900 */
[----:B------:R0:W5:Y:S02]  /*3520*/  LD.E R3, desc[UR8][R40.64] ;  /* 0x0000000828037980 */ /* 0x000164000c101900 */
[----:B0-----:R-:W-:-:S05]  /*3530*/  IMAD.WIDE R40, R13, 0x4, R16 ;  /* 0x000000040d287825 */ /* 0x001fca00078e0210 */
[----:B------:R0:W5:Y:S01]  /*3540*/  LD.E R7, desc[UR8][R40.64] ;  /* 0x0000000828077980 */ /* 0x000162000c101900 */
[----:B------:R-:W-:Y:S02]  /*3550*/  SEL R29, R30, R29, P0 ;  /* 0x0000001d1e1d7207 */ /* 0x000fe40000000000 */
[----:B------:R-:W-:Y:S02]  /*3560*/  SEL R15, R8, R11, P3 ;  /* 0x0000000b080f7207 */ /* 0x000fe40001800000 */
[----:B------:R-:W-:Y:S02]  /*3570*/  SEL R8, R11, R8, P3 ;  /* 0x000000080b087207 */ /* 0x000fe40001800000 */
[----:B------:R-:W-:Y:S02]  /*3580*/  SEL R11, R28, R35, P4 ;  /* 0x000000231c0b7207 */ /* 0x000fe40002000000 */
[----:B------:R-:W-:Y:S01]  /*3590*/  SEL R28, R35, R28, P4 ;  /* 0x0000001c231c7207 */ /* 0x000fe20002000000 */
[----:B------:R-:W-:-:S06]  /*35a0*/  IMAD.WIDE R34, R15, 0x4, R16 ;  /* 0x000000040f227825 */ /* 0x000fcc00078e0210 */
[----:B------:R-:W5:Y:S01]  /*35b0*/  LD.E R34, desc[UR8][R34.64] ;  /* 0x0000000822227980 */ /* 0x000f62000c101900 */
[----:B--2---:R-:W-:Y:S01]  /*35c0*/  FSETP.GEU.AND P2, PT, R33, R12, PT ;  /* 0x0000000c2100720b */ /* 0x004fe20003f4e000 */
[--C-:B------:R-:W-:Y:S01]  /*35d0*/  IMAD.WIDE R32, R29, 0x4, R16.reuse ;  /* 0x000000041d207825 */ /* 0x100fe200078e0210 */
[----:B------:R-:W-:Y:S02]  /*35e0*/  SEL R12, R9, R14, P1 ;  /* 0x0000000e090c7207 */ /* 0x000fe40000800000 */
[----:B------:R-:W-:Y:S02]  /*35f0*/  SEL R9, R14, R9, P1 ;  /* 0x000000090e097207 */ /* 0x000fe40000800000 */
[----:B------:R-:W-:Y:S01]  /*3600*/  SEL R14, R23, R6, P2 ;  /* 0x00000006170e7207 */ /* 0x000fe20001000000 */
[----:B------:R-:W2:Y:S01]  /*3610*/  LD.E R32, desc[UR8][R32.64] ;  /* 0x0000000820207980 */ /* 0x000ea2000c101900 */
[----:B---3--:R-:W-:Y:S01]  /*3620*/  FSETP.GEU.AND P4, PT, R39, R20, PT ;  /* 0x000000142700720b */ /* 0x008fe20003f8e000 */
[----:B------:R-:W-:-:S04]  /*3630*/  IMAD.WIDE R20, R8, 0x4, R16 ;  /* 0x0000000408147825 */ /* 0x000fc800078e0210 */
[--C-:B------:R-:W-:Y:S01]  /*3640*/  IMAD.WIDE R38, R12, 0x4, R16.reuse ;  /* 0x000000040c267825 */ /* 0x100fe200078e0210 */
[----:B------:R1:W2:Y:S01]  /*3650*/  LD.E R27, desc[UR8][R20.64] ;  /* 0x00000008141b7980 */ /* 0x0002a2000c101900 */
[----:B----4-:R-:W-:Y:S02]  /*3660*/  FSETP.GEU.AND P5, PT, R43, R36, PT ;  /* 0x000000242b00720b */ /* 0x010fe40003fae000 */
[--C-:B------:R-:W-:Y:S02]  /*3670*/  IMAD.WIDE R36, R11, 0x4, R16.reuse ;  /* 0x000000040b247825 */ /* 0x100fe400078e0210 */
[----:B------:R-:W3:Y:S02]  /*3680*/  LD.E R39, desc[UR8][R38.64] ;  /* 0x0000000826277980 */ /* 0x000ee4000c101900 */
[--C-:B0-----:R-:W-:Y:S02]  /*3690*/  IMAD.WIDE R40, R14, 0x4, R16.reuse ;  /* 0x000000040e287825 */ /* 0x101fe400078e0210 */
[----:B------:R-:W3:Y:S02]  /*36a0*/  LD.E R36, desc[UR8][R36.64] ;  /* 0x0000000824247980 */ /* 0x000ee4000c101900 */
[----:B-1----:R-:W-:-:S02]  /*36b0*/  IMAD.WIDE R20, R9, 0x4, R16 ;  /* 0x0000000409147825 */ /* 0x002fc400078e0210 */
[----:B------:R-:W4:Y:S01]  /*36c0*/  LD.E R41, desc[UR8][R40.64] ;  /* 0x0000000828297980 */ /* 0x000f22000c101900 */
[----:B------:R-:W-:Y:S02]  /*36d0*/  SEL R33, R25, R18, P4 ;  /* 0x0000001219217207 */ /* 0x000fe40002000000 */
[----:B-----5:R-:W-:Y:S01]  /*36e0*/  FSETP.GEU.AND P0, PT, R2, R3, PT ;  /* 0x000000030200720b */ /* 0x020fe20003f0e000 */
[----:B------:R-:W4:Y:S01]  /*36f0*/  LD.E R20, desc[UR8][R20.64] ;  /* 0x0000000814147980 */ /* 0x000f22000c101900 */
[----:B------:R-:W-:Y:S01]  /*3700*/  IMAD.WIDE R2, R28, 0x4, R16 ;  /* 0x000000041c027825 */ /* 0x000fe200078e0210 */
[----:B------:R-:W-:-:S03]  /*3710*/  SEL R30, R6, R23, P2 ;  /* 0x00000017061e7207 */ /* 0x000fc60001000000 */
[--C-:B------:R-:W-:Y:S02]  /*3720*/  IMAD.WIDE R22, R33, 0x4, R16.reuse ;  /* 0x0000000421167825 */ /* 0x100fe400078e0210 */
[----:B------:R-:W5:Y:S04]  /*3730*/  LD.E R3, desc[UR8][R2.64] ;  /* 0x0000000802037980 */ /* 0x000f68000c101900 */
[----:B------:R0:W5:Y:S01]  /*3740*/  LD.E R22, desc[UR8][R22.64] ;  /* 0x0000000816167980 */ /* 0x000162000c101900 */
[----:B------:R-:W-:Y:S01]  /*3750*/  FSETP.GEU.AND P1, PT, R7, R44, PT ;  /* 0x0000002c0700720b */ /* 0x000fe20003f2e000 */
[----:B------:R-:W-:-:S06]  /*3760*/  IMAD.WIDE R6, R30, 0x4, R16 ;  /* 0x000000041e067825 */ /* 0x000fcc00078e0210 */
[----:B------:R-:W5:Y:S01]  /*3770*/  LD.E R7, desc[UR8][R6.64] ;  /* 0x0000000806077980 */ /* 0x000f62000c101900 */
[----:B0-----:R-:W-:Y:S02]  /*3780*/  SEL R23, R13, R24, P1 ;  /* 0x000000180d177207 */ /* 0x001fe40000800000 */
[----:B--2---:R-:W-:Y:S02]  /*3790*/  FSETP.GEU.AND P3, PT, R27, R32, PT ;  /* 0x000000201b00720b */ /* 0x004fe40003f6e000 */
[----:B------:R-:W-:Y:S02]  /*37a0*/  SEL R27, R18, R25, P4 ;  /* 0x00000019121b7207 */ /* 0x000fe40002000000 */
[----:B------:R-:W-:Y:S02]  /*37b0*/  SEL R25, R26, R31, P5 ;  /* 0x0000001f1a197207 */ /* 0x000fe40002800000 */
[----:B------:R-:W-:Y:S02]  /*37c0*/  SEL R26, R31, R26, P5 ;  /* 0x0000001a1f1a7207 */ /* 0x000fe40002800000 */
[----:B---3--:R-:W-:-:S03]  /*37d0*/  FSETP.GEU.AND P6, PT, R39, R36, PT ;  /* 0x000000242700720b */ /* 0x008fc60003fce000 */
[----:B------:R-:W-:Y:S01]  /*37e0*/  IMAD.WIDE R38, R26, 0x4, R16 ;  /* 0x000000041a267825 */ /* 0x000fe200078e0210 */
[----:B------:R-:W-:-:S04]  /*37f0*/  SEL R18, R10, R19, P0 ;  /* 0x000000130a127207 */ /* 0x000fc80000000000 */
[----:B------:R0:W2:Y:S01]  /*3800*/  LD.E R35, desc[UR8][R38.64] ;  /* 0x0000000826237980 */ /* 0x0000a2000c101900 */
[----:B----4-:R-:W-:Y:S01]  /*3810*/  FSETP.GEU.AND P2, PT, R41, R20, PT ;  /* 0x000000142900720b */ /* 0x010fe20003f4e000 */
[----:B------:R-:W-:-:S05]  /*3820*/  IMAD.WIDE R40, R27, 0x4, R16 ;  /* 0x000000041b287825 */ /* 0x000fca00078e0210 */
[----:B------:R-:W2:Y:S01]  /*3830*/  LD.E R32, desc[UR8][R40.64] ;  /* 0x0000000828207980 */ /* 0x000ea2000c101900 */
[----:B-----5:R-:W-:Y:S01]  /*3840*/  FSETP.GEU.AND P5, PT, R3, R34, PT ;  /* 0x000000220300720b */ /* 0x020fe20003fae000 */
[----:B------:R-:W-:Y:S01]  /*3850*/  IMAD.WIDE R2, R18, 0x4, R16 ;  /* 0x0000000412027825 */ /* 0x000fe200078e0210 */
[----:B------:R-:W-:-:S03]  /*3860*/  SEL R34, R29, R8, P3 ;  /* 0x000000081d227207 */ /* 0x000fc60001800000 */
[--C-:B------:R-:W-:Y:S01]  /*3870*/  IMAD.WIDE R36, R25, 0x4, R16.reuse ;  /* 0x0000000419247825 */ /* 0x100fe200078e0210 */
[----:B------:R-:W-:Y:S01]  /*3880*/  SEL R29, R8, R29, P3 ;  /* 0x0000001d081d7207 */ /* 0x000fe20001800000 */
[----:B------:R-:W3:Y:S01]  /*3890*/  LD.E R2, desc[UR8][R2.64] ;  /* 0x0000000802027980 */ /* 0x000ee2000c101900 */
[----:B------:R-:W-:Y:S01]  /*38a0*/  SEL R8, R15, R28, P5 ;  /* 0x0000001c0f087207 */ /* 0x000fe20002800000 */
[--C-:B------:R-:W-:Y:S02]  /*38b0*/  IMAD.WIDE R20, R34, 0x4, R16.reuse ;  /* 0x0000000422147825 */ /* 0x100fe400078e0210 */
[----:B------:R1:W3:Y:S01]  /*38c0*/  LD.E R31, desc[UR8][R36.64] ;  /* 0x00000008241f7980 */ /* 0x0002e2000c101900 */
[----:B------:R-:W-:Y:S01]  /*38d0*/  FSETP.GEU.AND P3, PT, R22, R7, PT ;  /* 0x000000071600720b */ /* 0x000fe20003f6e000 */
[--C-:B------:R-:W-:Y:S02]  /*38e0*/  IMAD.WIDE R6, R23, 0x4, R16.reuse ;  /* 0x0000000417067825 */ /* 0x100fe400078e0210 */
[----:B------:R4:W5:Y:S02]  /*38f0*/  LD.E R21, desc[UR8][R20.64] ;  /* 0x0000000814157980 */ /* 0x000964000c101900 */
[----:B0-----:R-:W-:-:S02]  /*3900*/  IMAD.WIDE R38, R8, 0x4, R16 ;  /* 0x0000000408267825 */ /* 0x001fc400078e0210 */
[----:B------:R-:W5:Y:S02]  /*3910*/  LD.E R6, desc[UR8][R6.64] ;  /* 0x0000000806067980 */ /* 0x000f64000c101900 */
[----:B-1----:R-:W-:Y:S02]  /*3920*/  IMAD.WIDE R36, R29, 0x4, R16 ;  /* 0x000000041d247825 */ /* 0x002fe400078e0210 */
[----:B------:R0:W5:Y:S04]  /*3930*/  LD.E R38, desc[UR8][R38.64] ;  /* 0x0000000826267980 */ /* 0x000168000c101900 */
[----:B------:R-:W5:Y:S01]  /*3940*/  LD.E R37, desc[UR8][R36.64] ;  /* 0x0000000824257980 */ /* 0x000f62000c101900 */
[----:B------:R-:W-:Y:S02]  /*3950*/  SEL R28, R28, R15, P5 ;  /* 0x0000000f1c1c7207 */ /* 0x000fe40002800000 */
[----:B----4-:R-:W-:-:S03]  /*3960*/  SEL R20, R9, R14, P2 ;  /* 0x0000000e09147207 */ /* 0x010fc60001000000 */
[----:B------:R-:W-:Y:S01]  /*3970*/  IMAD.WIDE R44, R28, 0x4, R16 ;  /* 0x000000041c2c7825 */ /* 0x000fe200078e0210 */
[----:B------:R-:W-:Y:S02]  /*3980*/  SEL R9, R14, R9, P2 ;  /* 0x000000090e097207 */ /* 0x000fe40001000000 */
[----:B------:R-:W-:Y:S02]  /*3990*/  SEL R22, R30, R33, P3 ;  /* 0x000000211e167207 */ /* 0x000fe40001800000 */
[----:B0-----:R-:W-:-:S03]  /*39a0*/  SEL R39, R33, R30, P3 ;  /* 0x0000001e21277207 */ /* 0x001fc60001800000 */
[----:B------:R-:W-:-:S06]  /*39b0*/  IMAD.WIDE R14, R22, 0x4, R16 ;  /* 0x00000004160e7825 */ /* 0x000fcc00078e0210 */
[----:B------:R-:W4:Y:S01]  /*39c0*/  LD.E R15, desc[UR8][R14.64] ;  /* 0x000000080e0f7980 */ /* 0x000f22000c101900 */
[----:B--2---:R-:W-:Y:S02]  /*39d0*/  FSETP.GEU.AND P4, PT, R35, R32, PT ;  /* 0x000000202300720b */ /* 0x004fe40003f8e000 */
[----:B------:R-:W-:Y:S02]  /*39e0*/  SEL R35, R11, R12, P6 ;  /* 0x0000000c0b237207 */ /* 0x000fe40003000000 */
[----:B------:R-:W-:Y:S02]  /*39f0*/  SEL R11, R12, R11, P6 ;  /* 0x0000000b0c0b7207 */ /* 0x000fe40003000000 */
[----:B------:R-:W2:Y:S01]  /*3a00*/  LD.E R12, desc[UR8][R44.64] ;  /* 0x000000082c0c7980 */ /* 0x000ea2000c101900 */
[----:B------:R-:W-:Y:S01]  /*3a10*/  IMAD.WIDE R42, R35, 0x4, R16 ;  /* 0x00000004232a7825 */ /* 0x000fe200078e0210 */
[----:B---3--:R-:W-:-:S03]  /*3a20*/  FSETP.GEU.AND P5, PT, R2, R31, PT ;  /* 0x0000001f0200720b */ /* 0x008fc60003fae000 */
[--C-:B------:R-:W-:Y:S01]  /*3a30*/  IMAD.WIDE R2, R20, 0x4, R16.reuse ;  /* 0x0000000414027825 */ /* 0x100fe200078e0210 */
[----:B------:R-:W2:Y:S03]  /*3a40*/  LD.E R31, desc[UR8][R42.64] ;  /* 0x000000082a1f7980 */ /* 0x000ea6000c101900 */
[--C-:B------:R-:W-:Y:S01]  /*3a50*/  IMAD.WIDE R40, R11, 0x4, R16.reuse ;  /* 0x000000040b287825 */ /* 0x100fe200078e0210 */
[----:B------:R-:W-:Y:S01]  /*3a60*/  SEL R30, R27, R26, P4 ;  /* 0x0000001a1b1e7207 */ /* 0x000fe20002000000 */
[----:B------:R-:W3:Y:S01]  /*3a70*/  LD.E R2, desc[UR8][R2.64] ;  /* 0x0000000802027980 */ /* 0x000ee2000c101900 */
[----:B-----5:R-:W-:Y:S01]  /*3a80*/  FSETP.GEU.AND P2, PT, R21, R6, PT ;  /* 0x000000061500720b */ /* 0x020fe20003f4e000 */
[--C-:B------:R-:W-:Y:S02]  /*3a90*/  IMAD.WIDE R6, R9, 0x4, R16.reuse ;  /* 0x0000000409067825 */ /* 0x100fe400078e0210 */
[----:B------:R0:W3:Y:S02]  /*3aa0*/  LD.E R21, desc[UR8][R40.64] ;  /* 0x0000000828157980 */ /* 0x0000e4000c101900 */
[----:B------:R-:W-:-:S02]  /*3ab0*/  IMAD.WIDE R32, R39, 0x4, R16 ;  /* 0x0000000427207825 */ /* 0x000fc400078e0210 */
[----:B------:R-:W4:Y:S01]  /*3ac0*/  LD.E R6, desc[UR8][R6.64] ;  /* 0x0000000806067980 */ /* 0x000f22000c101900 */
[----:B------:R-:W-:Y:S01]  /*3ad0*/  FSETP.GEU.AND P3, PT, R38, R37, PT ;  /* 0x000000252600720b */ /* 0x000fe20003f6e000 */
[----:B------:R-:W-:Y:S02]  /*3ae0*/  IMAD.WIDE R36, R30, 0x4, R16 ;  /* 0x000000041e247825 */ /* 0x000fe400078e0210 */
[----:B------:R1:W5:Y:S04]  /*3af0*/  LD.E R33, desc[UR8][R32.64] ;  /* 0x0000000820217980 */ /* 0x000368000c101900 */
[----:B------:R-:W5:Y:S01]  /*3b00*/  LD.E R36, desc[UR8][R36.64] ;  /* 0x0000000824247980 */ /* 0x000f62000c101900 */
[----:B------:R-:W-:Y:S02]  /*3b10*/  SEL R19, R19, R10, P0 ;  /* 0x0000000a13137207 */ /* 0x000fe40000000000 */
[----:B------:R-:W-:-:S02]  /*3b20*/  SEL R10, R25, R18, P5 ;  /* 0x00000012190a7207 */ /* 0x000fc40002800000 */
[----:B0-----:R-:W-:Y:S02]  /*3b30*/  SEL R41, R24, R13, P1 ;  /* 0x0000000d18297207 */ /* 0x001fe40000800000 */
[----:B------:R-:W-:Y:S01]  /*3b40*/  SEL R18, R18, R25, P5 ;  /* 0x0000001912127207 */ /* 0x000fe20002800000 */
[----:B------:R-:W-:Y:S01]  /*3b50*/  IMAD.WIDE R24, R10, 0x4, R16 ;  /* 0x000000040a187825 */ /* 0x000fe200078e0210 */
[----:B-1----:R-:W-:Y:S02]  /*3b60*/  SEL R32, R23, R34, P2 ;  /* 0x0000002217207207 */ /* 0x002fe40001000000 */
[----:B------:R-:W-:-:S03]  /*3b70*/  SEL R23, R34, R23, P2 ;  /* 0x0000001722177207 */ /* 0x000fc60001000000 */
[----:B------:R-:W5:Y:S01]  /*3b80*/  LD.E R25, desc[UR8][R24.64] ;  /* 0x0000000818197980 */ /* 0x000f62000c101900 */
[----:B------:R-:W-:Y:S02]  /*3b90*/  SEL R34, R29, R8, P3 ;  /* 0x000000081d227207 */ /* 0x000fe40001800000 */
[----:B------:R-:W-:-:S05]  /*3ba0*/  SEL R29, R8, R29, P3 ;  /* 0x0000001d081d7207 */ /* 0x000fca0001800000 */
[----:B------:R-:W-:-:S06]  /*3bb0*/  IMAD.WIDE R44, R29, 0x4, R16 ;  /* 0x000000041d2c7825 */ /* 0x000fcc00078e0210 */
[----:B------:R-:W5:Y:S01]  /*3bc0*/  LD.E R45, desc[UR8][R44.64] ;  /* 0x000000082c2d7980 */ /* 0x000f62000c101900 */
[----:B--2---:R-:W-:Y:S02]  /*3bd0*/  FSETP.GEU.AND P0, PT, R31, R12, PT ;  /* 0x0000000c1f00720b */ /* 0x004fe40003f0e000 */
[----:B------:R-:W-:Y:S01]  /*3be0*/  SEL R31, R26, R27, P4 ;  /* 0x0000001b1a1f7207 */ /* 0x000fe20002000000 */
[----:B------:R-:W-:Y:S01]  /*3bf0*/  IMAD.WIDE R26, R41, 0x4, R16 ;  /* 0x00000004291a7825 */ /* 0x000fe200078e0210 */
[----:B---3--:R-:W-:-:S03]  /*3c00*/  FSETP.GEU.AND P1, PT, R2, R21, PT ;  /* 0x000000150200720b */ /* 0x008fc60003f2e000 */
[--C-:B------:R-:W-:Y:S02]  /*3c10*/  IMAD.WIDE R2, R31, 0x4, R16.reuse ;  /* 0x000000041f027825 */ /* 0x100fe400078e0210 */
[----:B------:R-:W2:Y:S01]  /*3c20*/  LD.E R26, desc[UR8][R26.64] ;  /* 0x000000081a1a7980 */ /* 0x000ea2000c101900 */
[----:B----4-:R-:W-:Y:S01]  /*3c30*/  FSETP.GEU.AND P4, PT, R15, R6, PT ;  /* 0x000000060f00720b */ /* 0x010fe20003f8e000 */
[--C-:B------:R-:W-:Y:S02]  /*3c40*/  IMAD.WIDE R14, R32, 0x4, R16.reuse ;  /* 0x00000004200e7825 */ /* 0x100fe400078e0210 */
[----:B------:R-:W3:Y:S02]  /*3c50*/  LD.E R2, desc[UR8][R2.64] ;  /* 0x0000000802027980 */ /* 0x000ee4000c101900 */
[--C-:B------:R-:W-:Y:S01]  /*3c60*/  IMAD.WIDE R12, R19, 0x4, R16.reuse ;  /* 0x00000004130c7825 */ /* 0x100fe200078e0210 */
[----:B------:R-:W-:Y:S01]  /*3c70*/  SEL R8, R28, R35, P0 ;  /* 0x000000231c087207 */ /* 0x000fe20000000000 */
[----:B------:R-:W2:Y:S01]  /*3c80*/  LD.E R15, desc[UR8][R14.64] ;  /* 0x000000080e0f7980 */ /* 0x000ea2000c101900 */
[----:B-----5:R-:W-:Y:S01]  /*3c90*/  FSETP.GEU.AND P2, PT, R36, R33, PT ;  /* 0x000000212400720b */ /* 0x020fe20003f4e000 */
[----:B------:R-:W-:-:S02]  /*3ca0*/  IMAD.WIDE R6, R18, 0x4, R16 ;  /* 0x0000000412067825 */ /* 0x000fc400078e0210 */
[----:B------:R-:W4:Y:S02]  /*3cb0*/  LD.E R12, desc[UR8][R12.64] ;  /* 0x000000080c0c7980 */ /* 0x000f24000c101900 */
[--C-:B------:R-:W-:Y:S02]  /*3cc0*/  IMAD.WIDE R36, R23, 0x4, R16.reuse ;  /* 0x0000000417247825 */ /* 0x100fe400078e0210 */
[----:B------:R-:W4:Y:S04]  /*3cd0*/  LD.E R7, desc[UR8][R6.64] ;  /* 0x0000000806077980 */ /* 0x000f28000c101900 */
[----:B------:R0:W5:Y:S02]  /*3ce0*/  LD.E R3, desc[UR8][R36.64] ;  /* 0x0000000824037980 */ /* 0x000164000c101900 */
[----:B0-----:R-:W-:-:S05]  /*3cf0*/  IMAD.WIDE R36, R8, 0x4, R16 ;  /* 0x0000000408247825 */ /* 0x001fca00078e0210 */
[----:B------:R0:W5:Y:S01]  /*3d00*/  LD.E R6, desc[UR8][R36.64] ;  /* 0x0000000824067980 */ /* 0x000162000c101900 */
[----:B------:R-:W-:Y:S01]  /*3d10*/  SEL R35, R35, R28, P0 ;  /* 0x0000001c23237207 */ /* 0x000fe20000000000 */
[--C-:B------:R-:W-:Y:S01]  /*3d20*/  IMAD.WIDE R42, R34, 0x4, R16.reuse ;  /* 0x00000004222a7825 */ /* 0x100fe200078e0210 */
[----:B------:R-:W-:Y:S02]  /*3d30*/  SEL R13, R20, R11, P1 ;  /* 0x0000000b140d7207 */ /* 0x000fe40000800000 */
[----:B------:R-:W-:Y:S02]  /*3d40*/  SEL R33, R30, R39, P2 ;  /* 0x000000271e217207 */ /* 0x000fe40001000000 */
[----:B------:R-:W-:Y:S01]  /*3d50*/  SEL R30, R39, R30, P2 ;  /* 0x0000001e271e7207 */ /* 0x000fe20001000000 */
[----:B------:R-:W5:Y:S01]  /*3d60*/  LD.E R42, desc[UR8][R42.64] ;  /* 0x000000082a2a7980 */ /* 0x000f62000c101900 */
[----:B---3--:R-:W-:Y:S02]  /*3d70*/  FSETP.GEU.AND P0, PT, R25, R2, PT ;  /* 0x000000021900720b */ /* 0x008fe40003f0e000 */
[----:B------:R-:W-:Y:S01]  /*3d80*/  SEL R2, R11, R20, P1 ;  /* 0x000000140b027207 */ /* 0x000fe20000800000 */
[----:B------:R-:W-:Y:S01]  /*3d90*/  IMAD.WIDE R20, R35, 0x4, R16 ;  /* 0x0000000423147825 */ /* 0x000fe200078e0210 */
[----:B------:R-:W-:-:S02]  /*3da0*/  SEL R25, R22, R9, P4 ;  /* 0x0000000916197207 */ /* 0x000fc40002000000 */
[----:B--2---:R-:W-:Y:S01]  /*3db0*/  FSETP.GEU.AND P3, PT, R15, R26, PT ;  /* 0x0000001a0f00720b */ /* 0x004fe20003f6e000 */
[--C-:B------:R-:W-:Y:S01]  /*3dc0*/  IMAD.WIDE R26, R2, 0x4, R16.reuse ;  /* 0x00000004021a7825 */ /* 0x100fe200078e0210 */
[----:B------:R-:W-:Y:S01]  /*3dd0*/  SEL R22, R9, R22, P4 ;  /* 0x0000001609167207 */ /* 0x000fe20002000000 */
[----:B------:R1:W2:Y:S02]  /*3de0*/  LD.E R20, desc[UR8][R20.64] ;  /* 0x0000000814147980 */ /* 0x0002a4000c101900 */
[--C-:B------:R-:W-:Y:S01]  /*3df0*/  IMAD.WIDE R14, R13, 0x4, R16.reuse ;  /* 0x000000040d0e7825 */ /* 0x100fe200078e0210 */
[----:B----4-:R-:W-:Y:S01]  /*3e00*/  FSETP.GEU.AND P1, PT, R12, R7, PT ;  /* 0x000000070c00720b */ /* 0x010fe20003f2e000 */
[----:B------:R3:W2:Y:S02]  /*3e10*/  LD.E R27, desc[UR8][R26.64] ;  /* 0x000000081a1b7980 */ /* 0x0006a4000c101900 */
[--C-:B0-----:R-:W-:Y:S01]  /*3e20*/  IMAD.WIDE R36, R22, 0x4, R16.reuse ;  /* 0x0000000416247825 */ /* 0x101fe200078e0210 */
[----:B------:R-:W-:Y:S01]  /*3e30*/  SEL R24, R31, R10, P0 ;  /* 0x0000000a1f187207 */ /* 0x000fe20000000000 */
[----:B------:R0:W4:Y:S01]  /*3e40*/  LD.E R9, desc[UR8][R14.64] ;  /* 0x000000080e097980 */ /* 0x000122000c101900 */
[----:B-1----:R-:W-:Y:S01]  /*3e50*/  SEL R21, R10, R31, P0 ;  /* 0x0000001f0a157207 */ /* 0x002fe20000000000 */
[----:B------:R-:W-:-:S02]  /*3e60*/  IMAD.WIDE R10, R25, 0x4, R16 ;  /* 0x00000004190a7825 */ /* 0x000fc400078e0210 */
[----:B------:R1:W4:Y:S01]  /*3e70*/  LD.E R12, desc[UR8][R36.64] ;  /* 0x00000008240c7980 */ /* 0x000322000c101900 */
[----:B---3--:R-:W-:Y:S01]  /*3e80*/  SEL R26, R18, R19, P1 ;  /* 0x00000013121a7207 */ /* 0x008fe20000800000 */
[--C-:B------:R-:W-:Y:S02]  /*3e90*/  IMAD.WIDE R38, R24, 0x4, R16.reuse ;  /* 0x0000000418267825 */ /* 0x100fe400078e0210 */
[----:B------:R3:W4:Y:S02]  /*3ea0*/  LD.E R10, desc[UR8][R10.64] ;  /* 0x000000080a0a7980 */ /* 0x000724000c101900 */
[--C-:B0-----:R-:W-:Y:S02]  /*3eb0*/  IMAD.WIDE R14, R30, 0x4, R16.reuse ;  /* 0x000000041e0e7825 */ /* 0x101fe400078e0210 */
[----:B------:R-:W4:Y:S01]  /*3ec0*/  LD.E R39, desc[UR8][R38.64] ;  /* 0x0000000826277980 */ /* 0x000f22000c101900 */
[----:B-----5:R-:W-:Y:S01]  /*3ed0*/  FSETP.GEU.AND P2, PT, R6, R45, PT ;  /* 0x0000002d0600720b */ /* 0x020fe20003f4e000 */
[----:B------:R-:W-:-:S02]  /*3ee0*/  IMAD.WIDE R6, R33, 0x4, R16 ;  /* 0x0000000421067825 */ /* 0x000fc400078e0210 */
[----:B------:R-:W5:Y:S02]  /*3ef0*/  LD.E R15, desc[UR8][R14.64] ;  /* 0x000000080e0f7980 */ /* 0x000f64000c101900 */
[--C-:B-1----:R-:W-:Y:S02]  /*3f00*/  IMAD.WIDE R36, R21, 0x4, R16.reuse ;  /* 0x0000000415247825 */ /* 0x102fe400078e0210 */
[----:B------:R0:W5:Y:S02]  /*3f10*/  LD.E R6, desc[UR8][R6.64] ;  /* 0x0000000806067980 */ /* 0x000164000c101900 */
[----:B------:R-:W-:Y:S02]  /*3f20*/  IMAD.WIDE R16, R26, 0x4, R16 ;  /* 0x000000041a107825 */ /* 0x000fe400078e0210 */
[----:B------:R-:W5:Y:S04]  /*3f30*/  LD.E R36, desc[UR8][R36.64] ;  /* 0x0000000824247980 */ /* 0x000f68000c101900 */
[----:B------:R-:W5:Y:S01]  /*3f40*/  LD.E R17, desc[UR8][R16.64] ;  /* 0x0000000810117980 */ /* 0x000f62000c101900 */
[----:B------:R-:W-:-:S04]  /*3f50*/  FSETP.GEU.AND P0, PT, R42, R3, PT ;  /* 0x000000032a00720b */ /* 0x000fc80003f0e000 */
[----:B---3--:R-:W-:Y:S02]  /*3f60*/  SEL R11, R34, R23, P0 ;  /* 0x00000017220b7207 */ /* 0x008fe40000000000 */
[----:B------:R-:W-:Y:S02]  /*3f70*/  SEL R23, R23, R34, P0 ;  /* 0x0000002217177207 */ /* 0x000fe40000000000 */
[----:B------:R-:W-:Y:S02]  /*3f80*/  SEL R18, R19, R18, P1 ;  /* 0x0000001213127207 */ /* 0x000fe40000800000 */
[----:B0-----:R-:W-:Y:S02]  /*3f90*/  SEL R7, R8, R29, P2 ;  /* 0x0000001d08077207 */ /* 0x001fe40001000000 */
[----:B------:R-:W-:Y:S02]  /*3fa0*/  SEL R8, R29, R8, P2 ;  /* 0x000000081d087207 */ /* 0x000fe40001000000 */
[----:B------:R-:W-:-:S02]  /*3fb0*/  SEL R3, R32, R41, P3 ;  /* 0x0000002920037207 */ /* 0x000fc40001800000 */
[----:B------:R-:W-:Y:S02]  /*3fc0*/  SEL R32, R41, R32, P3 ;  /* 0x0000002029207207 */ /* 0x000fe40001800000 */
[----:B--2---:R-:W-:Y:S02]  /*3fd0*/  FSETP.GEU.AND P0, PT, R27, R20, PT ;  /* 0x000000141b00720b */ /* 0x004fe40003f0e000 */
[----:B----4-:R-:W-:Y:S02]  /*3fe0*/  FSETP.GEU.AND P1, PT, R12, R9, PT ;  /* 0x000000090c00720b */ /* 0x010fe40003f2e000 */
[----:B------:R-:W-:Y:S02]  /*3ff0*/  SEL R9, R2, R35, P0 ;  /* 0x0000002302097207 */ /* 0x000fe40000000000 */
[----:B------:R-:W-:Y:S01]  /*4000*/  SEL R2, R35, R2, P0 ;  /* 0x0000000223027207 */ /* 0x000fe20000000000 */
[----:B------:R-:W-:Y:S01]  /*4010*/  IMAD.MOV.U32 R12, RZ, RZ, 0x2 ;  /* 0x00000002ff0c7424 */ /* 0x000fe200078e00ff */
[----:B-----5:R-:W-:-:S02]  /*4020*/  FSETP.GEU.AND P0, PT, R15, R10, PT ;  /* 0x0000000a0f00720b */ /* 0x020fc40003f0e000 */
[----:B------:R-:W-:Y:S02]  /*4030*/  SEL R10, R22, R13, P1 ;  /* 0x0000000d160a7207 */ /* 0x000fe40000800000 */
[----:B------:R-:W-:Y:S02]  /*4040*/  SEL R13, R13, R22, P1 ;  /* 0x000000160d0d7207 */ /* 0x000fe40000800000 */
[----:B------:R-:W-:Y:S02]  /*4050*/  FSETP.GEU.AND P1, PT, R39, R6, PT ;  /* 0x000000062700720b */ /* 0x000fe40003f2e000 */
[----:B------:R-:W-:Y:S02]  /*4060*/  SEL R6, R30, R25, P0 ;  /* 0x000000191e067207 */ /* 0x000fe40000000000 */
[----:B------:R-:W-:Y:S02]  /*4070*/  FSETP.GEU.AND P2, PT, R17, R36, PT ;  /* 0x000000241100720b */ /* 0x000fe40003f4e000 */
[----:B------:R-:W-:-:S02]  /*4080*/  SEL R28, R24, R33, P1 ;  /* 0x00000021181c7207 */ /* 0x000fc40000800000 */
[----:B------:R-:W-:Y:S02]  /*4090*/  SEL R19, R26, R21, P2 ;  /* 0x000000151a137207 */ /* 0x000fe40001000000 */
[----:B------:R-:W-:Y:S02]  /*40a0*/  SEL R25, R25, R30, P0 ;  /* 0x0000001e19197207 */ /* 0x000fe40000000000 */
[----:B------:R-:W-:Y:S02]  /*40b0*/  SEL R24, R33, R24, P1 ;  /* 0x0000001821187207 */ /* 0x000fe40000800000 */
[----:B------:R-:W-:-:S07]  /*40c0*/  SEL R26, R21, R26, P2 ;  /* 0x0000001a151a7207 */ /* 0x000fce0001000000 */
.L_x_866:
        /* <DEDUP_REMOVED lines=13> */
[C---:B------:R-:W-:Y:S01]  /*41a0*/  IMAD R20, R15.reuse, 0x11, R17 ;  /* 0x000000110f147824 */ /* 0x040fe200078e0211 */
        /* <DEDUP_REMOVED lines=14> */
[----:B------:R1:W-:Y:S03]  /*4290*/  STS [R29+0x18], R2 ;  /* 0x000018021d007388 */ /* 0x0003e60000000800 */
[C---:B------:R-:W-:Y:S01]  /*42a0*/  ISETP.GE.AND P0, PT, R27.reuse, R16, PT ;  /* 0x000000101b00720c */ /* 0x040fe20003f06270 */
[----:B------:R1:W-:Y:S01]  /*42b0*/  STS [R29+0x1c], R9 ;  /* 0x00001c091d007388 */ /* 0x0003e20000000800 */
[----:B------:R-:W-:-:S03]  /*42c0*/  IMAD.IADD R16, R27, 0x1, -R16 ;  /* 0x000000011b107824 */ /* 0x000fc600078e0a10 */
[----:B------:R1:W-:Y:S02]  /*42d0*/  STS [R29+0x20], R13 ;  /* 0x0000200d1d007388 */ /* 0x0003e40000000800 */
[----:B------:R-:W-:Y:S02]  /*42e0*/  SEL R16, R16, RZ, P0 ;  /* 0x000000ff10107207 */ /* 0x000fe40000000000 */
[----:B------:R1:W-:Y:S02]  /*42f0*/  STS [R29+0x24], R10 ;  /* 0x0000240a1d007388 */ /* 0x0003e40000000800 */
[----:B------:R-:W-:Y:S02]  /*4300*/  ISETP.GE.AND P0, PT, R16, R3, PT ;  /* 0x000000031000720c */ /* 0x000fe40003f06270 */
        /* <DEDUP_REMOVED lines=13> */
[----:B------:R-:W-:Y:S02]  /*43e0*/  IMAD.MOV.U32 R9, RZ, RZ, R3 ;  /* 0x000000ffff097224 */ /* 0x000fe400078e0003 */
[----:B------:R-:W-:Y:S01]  /*43f0*/  IMAD.IADD R18, R27, 0x1, R20 ;  /* 0x000000011b127824 */ /* 0x000fe200078e0214 */
[----:B0-----:R-:W-:-:S07]  /*4400*/  LEA R13, R7, R2, 0x18 ;  /* 0x00000002070d7211 */ /* 0x001fce00078ec0ff */
.L_x_831:
        /* <DEDUP_REMOVED lines=19> */
.L_x_830:
[----:B------:R-:W-:Y:S05]  /*4540*/  BSYNC.RECONVERGENT B0 ;  /* 0x0000000000007941 */ /* 0x000fea0003800200 */
.L_x_829:
[----:B------:R-:W0:Y:S01]  /*4550*/  S2UR UR5, SR_CgaCtaId ;  /* 0x00000000000579c3 */ /* 0x000e220000008800 */
[----:B------:R-:W-:Y:S01]  /*4560*/  UMOV UR4, 0x400 ;  /* 0x0000040000047882 */ /* 0x000fe20000000000 */
[----:B------:R-:W-:Y:S01]  /*4570*/  IMAD.IADD R17, R17, 0x1, R16 ;  /* 0x0000000111117824 */ /* 0x000fe200078e0210 */
[----:B------:R-:W-:Y:S01]  /*4580*/  IADD3 R16, PT, PT, -R16, R20, R27 ;  /* 0x0000001410107210 */ /* 0x000fe20007ffe11b */
[----:B------:R-:W-:Y:S01]  /*4590*/  BSSY.RECONVERGENT B0, `(.L_x_832) ;  /* 0x0000013000007945 */ /* 0x000fe20003800200 */
[----:B------:R-:W-:Y:S01]  /*45a0*/  PLOP3.LUT P0, PT, PT, PT, PT, 0x8, 0x80 ;  /* 0x000000000080781c */ /* 0x000fe20003f0e170 */
[----:B-1----:R-:W-:Y:S01]  /*45b0*/  VIADD R9, R17, 0x1 ;  /* 0x0000000111097836 */ /* 0x002fe20000000000 */
        /* <DEDUP_REMOVED lines=16> */
.L_x_833:
[----:B------:R-:W-:Y:S05]  /*46c0*/  BSYNC.RECONVERGENT B0 ;  /* 0x0000000000007941 */ /* 0x000fea0003800200 */
.L_x_832:
        /* <DEDUP_REMOVED lines=21> */
.L_x_835:
[----:B------:R-:W-:Y:S05]  /*4820*/  BSYNC.RECONVERGENT B0 ;  /* 0x0000000000007941 */ /* 0x000fea0003800200 */
.L_x_834:
        /* <DEDUP_REMOVED lines=21> */
.L_x_837:
[----:B------:R-:W-:Y:S05]  /*4980*/  BSYNC.RECONVERGENT B0 ;  /* 0x0000000000007941 */ /* 0x000fea0003800200 */
.L_x_836:
        /* <DEDUP_REMOVED lines=21> */
.L_x_839:
[----:B------:R-:W-:Y:S05]  /*4ae0*/  BSYNC.RECONVERGENT B0 ;  /* 0x0000000000007941 */ /* 0x000fea0003800200 */
.L_x_838:
        /* <DEDUP_REMOVED lines=21> */
.L_x_841:
[----:B------:R-:W-:Y:S05]  /*4c40*/  BSYNC.RECONVERGENT B0 ;  /* 0x0000000000007941 */ /* 0x000fea0003800200 */
.L_x_840:
        /* <DEDUP_REMOVED lines=21> */
.L_x_843:
[----:B------:R-:W-:Y:S05]  /*4da0*/  BSYNC.RECONVERGENT B0 ;  /* 0x0000000000007941 */ /* 0x000fea0003800200 */
.L_x_842:
        /* <DEDUP_REMOVED lines=21> */
.L_x_845:
[----:B------:R-:W-:Y:S05]  /*4f00*/  BSYNC.RECONVERGENT B0 ;  /* 0x0000000000007941 */ /* 0x000fea0003800200 */
.L_x_844:
        /* <DEDUP_REMOVED lines=21> */
.L_x_847:
[----:B------:R-:W-:Y:S05]  /*5060*/  BSYNC.RECONVERGENT B0 ;  /* 0x0000000000007941 */ /* 0x000fea0003800200 */
.L_x_846:
        /* <DEDUP_REMOVED lines=21> */
.L_x_849:
[----:B------:R-:W-:Y:S05]  /*51c0*/  BSYNC.RECONVERGENT B0 ;  /* 0x0000000000007941 */ /* 0x000fea0003800200 */
.L_x_848:
        /* <DEDUP_REMOVED lines=21> */
.L_x_851:
[----:B------:R-:W-:Y:S05]  /*5320*/  BSYNC.RECONVERGENT B0 ;  /* 0x0000000000007941 */ /* 0x000fea0003800200 */
.L_x_850:
        /* <DEDUP_REMOVED lines=21> */
.L_x_853:
[----:B------:R-:W-:Y:S05]  /*5480*/  BSYNC.RECONVERGENT B0 ;  /* 0x0000000000007941 */ /* 0x000fea0003800200 */
.L_x_852:
        /* <DEDUP_REMOVED lines=21> */
.L_x_855:
[----:B------:R-:W-:Y:S05]  /*55e0*/  BSYNC.RECONVERGENT B0 ;  /* 0x0000000000007941 */ /* 0x000fea0003800200 */
.L_x_854:
        /* <DEDUP_REMOVED lines=21> */
.L_x_857:
[----:B------:R-:W-:Y:S05]  /*5740*/  BSYNC.RECONVERGENT B0 ;  /* 0x0000000000007941 */ /* 0x000fea0003800200 */
.L_x_856:
        /* <DEDUP_REMOVED lines=21> */
.L_x_859:
[----:B------:R-:W-:Y:S05]  /*58a0*/  BSYNC.RECONVERGENT B0 ;  /* 0x0000000000007941 */ /* 0x000fea0003800200 */
.L_x_858:
        /* <DEDUP_REMOVED lines=20> */
.L_x_861:
[----:B------:R-:W-:Y:S05]  /*59f0*/  BSYNC.RECONVERGENT B0 ;  /* 0x0000000000007941 */ /* 0x000fea0003800200 */
.L_x_860:
[----:B------:R-:W-:Y:S01]  /*5a00*/  VIADD R30, R26, 0x1 ;  /* 0x000000011a1e7836 */ /* 0x000fe20000000000 */
[----:B------:R-:W-:Y:S01]  /*5a10*/  BSSY.RECONVERGENT B0, `(.L_x_862) ;  /* 0x0000013000007945 */ /* 0x000fe20003800200 */
[----:B------:R-:W-:Y:S01]  /*5a20*/  @!P0 IMAD.MOV R30, RZ, RZ, R26 ;  /* 0x000000ffff1e8224 */ /* 0x000fe200078e021a */
[----:B-12---:R-:W-:Y:S01]  /*5a30*/  SEL R26, R22, R27, P0 ;  /* 0x0000001b161a7207 */ /* 0x006fe20000000000 */
[----:B------:R-:W-:-:S03]  /*5a40*/  @P0 IMAD.MOV R31, RZ, RZ, R29 ;  /* 0x000000ffff1f0224 */ /* 0x000fc600078e021d */
        /* <DEDUP_REMOVED lines=15> */
.L_x_863:
[----:B------:R-:W-:Y:S05]  /*5b40*/  BSYNC.RECONVERGENT B0 ;  /* 0x0000000000007941 */ /* 0x000fea0003800200 */
.L_x_862:
        /* <DEDUP_REMOVED lines=22> */
.L_x_865:
[----:B------:R-:W-:Y:S05]  /*5cb0*/  BSYNC.RECONVERGENT B0 ;  /* 0x0000000000007941 */ /* 0x000fea0003800200 */
.L_x_864:
        /* <DEDUP_REMOVED lines=20> */
[----:B------:R-:W-:Y:S02]  /*5e00*/  LOP3.LUT R39, R12, 0x1f, RZ, 0xc0, !PT ;  /* 0x0000001f0c277812 */ /* 0x000fe400078ec0ff */
[----:B------:R-:W-:Y:S03]  /*5e10*/  STS [R27+0x4], R3 ;  /* 0x000004031b007388 */ /* 0x000fe60000000800 */
[----:B------:R-:W-:Y:S01]  /*5e20*/  IMAD.IADD R0, R0, 0x1, R39 ;  /* 0x0000000100007824 */ /* 0x000fe200078e0227 */
[----:B------:R-:W-:Y:S04]  /*5e30*/  STS [R27+0x8], R23 ;  /* 0x000008171b007388 */ /* 0x000fe80000000800 */
[----:B------:R-:W-:Y:S04]  /*5e40*/  STS [R27+0xc], R11 ;  /* 0x00000c0b1b007388 */ /* 0x000fe80000000800 */
[----:B------:R-:W-:Y:S04]  /*5e50*/  STS [R27+0x10], R8 ;  /* 0x000010081b007388 */ /* 0x000fe80000000800 */
[----:B------:R-:W-:Y:S04]  /*5e60*/  STS [R27+0x14], R7 ;  /* 0x000014071b007388 */ /* 0x000fe80000000800 */
[----:B------:R1:W-:Y:S04]  /*5e70*/  STS [R27+0x18], R2 ;  /* 0x000018021b007388 */ /* 0x0003e80000000800 */
[----:B------:R-:W-:Y:S04]  /*5e80*/  STS [R27+0x1c], R9 ;  /* 0x00001c091b007388 */ /* 0x000fe80000000800 */
[----:B------:R-:W-:Y:S01]  /*5e90*/  STS [R27+0x20], R13 ;  /* 0x0000200d1b007388 */ /* 0x000fe20000000800 */
[----:B-1----:R-:W-:-:S03]  /*5ea0*/  LOP3.LUT R2, R12, 0x3e0, RZ, 0xc0, !PT ;  /* 0x000003e00c027812 */ /* 0x002fc600078ec0ff */
[----:B------:R-:W-:Y:S02]  /*5eb0*/  STS [R27+0x24], R10 ;  /* 0x0000240a1b007388 */ /* 0x000fe40000000800 */
[----:B------:R-:W-:Y:S02]  /*5ec0*/  IMAD R3, R2, 0x11, RZ ;  /* 0x0000001102037824 */ /* 0x000fe400078e02ff */
[----:B------:R-:W-:Y:S04]  /*5ed0*/  STS [R27+0x28], R25 ;  /* 0x000028191b007388 */ /* 0x000fe80000000800 */
[----:B------:R-:W-:Y:S01]  /*5ee0*/  STS [R27+0x2c], R6 ;  /* 0x00002c061b007388 */ /* 0x000fe20000000800 */
[----:B------:R-:W-:-:S03]  /*5ef0*/  IADD3 R0, P0, PT, R3, R0, RZ ;  /* 0x0000000003007210 */ /* 0x000fc60007f1e0ff */
[----:B------:R-:W-:Y:S02]  /*5f00*/  STS [R27+0x30], R24 ;  /* 0x000030181b007388 */ /* 0x000fe40000000800 */
[----:B------:R-:W-:Y:S01]  /*5f10*/  IMAD.X R3, RZ, RZ, RZ, P0 ;  /* 0x000000ffff037224 */ /* 0x000fe200000e06ff */
[C---:B0-----:R-:W-:Y:S01]  /*5f20*/  LEA R2, P0, R0.reuse, UR4, 0x2 ;  /* 0x0000000400027c11 */ /* 0x041fe2000f8010ff */
[----:B------:R-:W-:Y:S03]  /*5f30*/  STS [R27+0x34], R28 ;  /* 0x0000341c1b007388 */ /* 0x000fe60000000800 */
[----:B------:R-:W-:Y:S01]  /*5f40*/  LEA.HI.X R3, R0, UR5, R3, 0x2, P0 ;  /* 0x0000000500037c11 */ /* 0x000fe200080f1403 */
        /* <DEDUP_REMOVED lines=39> */
.L_x_867:
[----:B------:R-:W-:Y:S01]  /*61c0*/  STS [R27], R32 ;  /* 0x000000201b007388 */ /* 0x000fe20000000800 */
[----:B------:R-:W0:Y:S03]  /*61d0*/  LDCU.64 UR4, c[0x0][0x3b0] ;  /* 0x00007600ff0477ac */ /* 0x000e260008000a00 */
        /* <DEDUP_REMOVED lines=54> */
.L_x_828:
[----:B------:R-:W0:Y:S01]  /*6540*/  LDC.64 R8, c[0x0][0x388] ;  /* 0x0000e200ff087b82 */ /* 0x000e220000000a00 */
[----:B------:R-:W-:Y:S01]  /*6550*/  ACQBULK ;  /* 0x000000000000782e */ /* 0x000fe20000000000 */
[----:B------:R-:W1:Y:S06]  /*6560*/  S2R R2, SR_TID.X ;  /* 0x0000000000027919 */ /* 0x000e6c0000002100 */
[----:B------:R-:W2:Y:S01]  /*6570*/  LDC R5, c[0x0][0x3a8] ;  /* 0x0000ea00ff057b82 */ /* 0x000ea20000000800 */
[----:B0-----:R-:W-:-:S06]  /*6580*/  IMAD.WIDE.U32 R8, R0, 0x4, R8 ;  /* 0x0000000400087825 */ /* 0x001fcc00078e0008 */
[----:B------:R0:W3:Y:S01]  /*6590*/  LDG.E R8, desc[UR8][R8.64] ;  /* 0x0000000808087981 */ /* 0x0000e2000c1e1900 */
[----:B------:R-:W-:Y:S01]  /*65a0*/  IMAD.MOV R4, RZ, RZ, -R0 ;  /* 0x000000ffff047224 */ /* 0x000fe200078e0a00 */
[C---:B-1----:R-:W-:Y:S02]  /*65b0*/  LOP3.LUT R3, R2.reuse, 0x1f, RZ, 0xc0, !PT ;  /* 0x0000001f02037812 */ /* 0x042fe400078ec0ff */
[----:B------:R-:W-:Y:S02]  /*65c0*/  LOP3.LUT R6, R2, 0x3e0, RZ, 0xc0, !PT ;  /* 0x000003e002067812 */ /* 0x000fe400078ec0ff */
[----:B--2---:R-:W-:-:S03]  /*65d0*/  VIADDMNMX R4, R4, R5, 0x1100, PT ;  /* 0x0000110004047446 */ /* 0x004fc60003800105 */
[----:B------:R-:W-:-:S04]  /*65e0*/  IMAD R3, R6, 0x11, R3 ;  /* 0x0000001106037824 */ /* 0x000fc800078e0203 */
[C---:B------:R-:W-:Y:S01]  /*65f0*/  VIADD R5, R3.reuse, 0x20 ;  /* 0x0000002003057836 */ /* 0x040fe20000000000 */
[----:B------:R-:W-:-:S04]  /*6600*/  ISETP.GE.AND P1, PT, R3, R4, PT ;  /* 0x000000040300720c */ /* 0x000fc80003f26270 */
[----:B------:R-:W-:Y:S01]  /*6610*/  ISETP.GE.AND P2, PT, R5, R4, PT ;  /* 0x000000040500720c */ /* 0x000fe20003f46270 */
[----:B------:R-:W-:-:S05]  /*6620*/  VIADD R5, R3, 0x40 ;  /* 0x0000004003057836 */ /* 0x000fca0000000000 */
[-C--:B------:R-:W-:Y:S01]  /*6630*/  ISETP.GE.AND P3, PT, R5, R4.reuse, PT ;  /* 0x000000040500720c */ /* 0x080fe20003f66270 */
[----:B------:R-:W-:Y:S02]  /*6640*/  VIADD R5, R3, 0x60 ;  /* 0x0000006003057836 */ /* 0x000fe40000000000 */
[----:B------:R-:W1:Y:S01]  /*6650*/  @!P1 LDC.64 R22, c[0x0][0x388] ;  /* 0x0000e200ff169b82 */ /* 0x000e620000000a00 */
[----:B0-----:R-:W-:Y:S02]  /*6660*/  @!P1 IADD3 R9, P0, PT, R0, R3, RZ ;  /* 0x0000000300099210 */ /* 0x001fe40007f1e0ff */
[-C--:B------:R-:W-:Y:S01]  /*6670*/  ISETP.GE.AND P4, PT, R5, R4.reuse, PT ;  /* 0x000000040500720c */ /* 0x080fe20003f86270 */
[----:B------:R-:W-:Y:S02]  /*6680*/  VIADD R5, R3, 0x80 ;  /* 0x0000008003057836 */ /* 0x000fe40000000000 */
[----:B------:R-:W-:Y:S02]  /*6690*/  @!P1 IMAD.X R10, RZ, RZ, RZ, P0 ;  /* 0x000000ffff0a9224 */ /* 0x000fe400000e06ff */
[----:B------:R-:W0:Y:S01]  /*66a0*/  @!P2 LDC.64 R6, c[0x0][0x388] ;  /* 0x0000e200ff06ab82 */ /* 0x000e220000000a00 */
[----:B------:R-:W-:Y:S01]  /*66b0*/  ISETP.GE.AND P0, PT, R5, R4, PT ;  /* 0x000000040500720c */ /* 0x000fe20003f06270 */
[----:B------:R-:W-:-:S06]  /*66c0*/  VIADD R5, R3, 0xa0 ;  /* 0x000000a003057836 */ /* 0x000fcc0000000000 */
[----:B------:R-:W2:Y:S01]  /*66d0*/  @!P3 LDC.64 R12, c[0x0][0x388] ;  /* 0x0000e200ff0cbb82 */ /* 0x000ea20000000a00 */
[----:B-1----:R-:W-:-:S07]  /*66e0*/  @!P1 LEA R22, P5, R9, R22, 0x2 ;  /* 0x0000001609169211 */ /* 0x002fce00078a10ff */
[----:B------:R-:W1:Y:S01]  /*66f0*/  @!P4 LDC.64 R14, c[0x0][0x388] ;  /* 0x0000e200ff0ecb82 */ /* 0x000e620000000a00 */
[----:B------:R-:W-:Y:S02]  /*6700*/  @!P1 LEA.HI.X R23, R9, R23, R10, 0x2, P5 ;  /* 0x0000001709179211 */ /* 0x000fe400028f140a */
[----:B------:R-:W-:-:S05]  /*6710*/  @!P2 IADD3 R9, P5, PT, R0, R3, RZ ;  /* 0x000000030009a210 */ /* 0x000fca0007fbe0ff */
[----:B------:R-:W-:Y:S01]  /*6720*/  @!P2 IMAD.X R18, RZ, RZ, RZ, P5 ;  /* 0x000000ffff12a224 */ /* 0x000fe200028e06ff */
[----:B0-----:R-:W-:-:S04]  /*6730*/  @!P2 LEA R16, P5, R9, R6, 0x2 ;  /* 0x000000060910a211 */ /* 0x001fc800078a10ff */
[----:B------:R-:W-:Y:S02]  /*6740*/  @!P2 LEA.HI.X R17, R9, R7, R18, 0x2, P5 ;  /* 0x000000070911a211 */ /* 0x000fe400028f1412 */
[----:B------:R-:W-:Y:S01]  /*6750*/  @!P3 IADD3 R7, P5, PT, R0, R3, RZ ;  /* 0x000000030007b210 */ /* 0x000fe20007fbe0ff */
[----:B------:R-:W0:Y:S04]  /*6760*/  @!P0 LDC.64 R18, c[0x0][0x388] ;  /* 0x0000e200ff128b82 */ /* 0x000e280000000a00 */
[----:B------:R-:W-:Y:S01]  /*6770*/  @!P3 IMAD.X R24, RZ, RZ, RZ, P5 ;  /* 0x000000ffff18b224 */ /* 0x000fe200028e06ff */
[----:B--2---:R-:W-:-:S04]  /*6780*/  @!P3 LEA R20, P5, R7, R12, 0x2 ;  /* 0x0000000c0714b211 */ /* 0x004fc800078a10ff */
[----:B------:R-:W-:Y:S02]  /*6790*/  @!P3 LEA.HI.X R21, R7, R13, R24, 0x2, P5 ;  /* 0x0000000d0715b211 */ /* 0x000fe400028f1418 */
[----:B------:R-:W-:Y:S01]  /*67a0*/  @!P4 IADD3 R7, P5, PT, R0, R3, RZ ;  /* 0x000000030007c210 */ /* 0x000fe20007fbe0ff */
[----:B---3--:R-:W-:Y:S02]  /*67b0*/  IMAD.MOV.U32 R10, RZ, RZ, R8 ;  /* 0x000000ffff0a7224 */ /* 0x008fe400078e0008 */
[----:B------:R2:W3:Y:S01]  /*67c0*/  @!P1 LDG.E R8, desc[UR8][R22.64] ;  /* 0x0000000816089981 */ /* 0x0004e2000c1e1900 */
[----:B------:R-:W-:Y:S01]  /*67d0*/  ISETP.GE.AND P1, PT, R5, R4, PT ;  /* 0x000000040500720c */ /* 0x000fe20003f26270 */
[----:B------:R-:W-:Y:S02]  /*67e0*/  IMAD.MOV.U32 R6, RZ, RZ, R10 ;  /* 0x000000ffff067224 */ /* 0x000fe400078e000a */
[----:B------:R-:W-:-:S04]  /*67f0*/  VIADD R5, R3, 0xc0 ;  /* 0x000000c003057836 */ /* 0x000fc80000000000 */
[----:B------:R4:W3:Y:S01]  /*6800*/  @!P2 LDG.E R6, desc[UR8][R16.64+0x80] ;  /* 0x000080081006a981 */ /* 0x0008e2000c1e1900 */
[----:B------:R-:W-:Y:S01]  /*6810*/  ISETP.GE.AND P2, PT, R5, R4, PT ;  /* 0x000000040500720c */ /* 0x000fe20003f46270 */
[----:B--2---:R-:W-:Y:S01]  /*6820*/  @!P4 IMAD.X R22, RZ, RZ, RZ, P5 ;  /* 0x000000ffff16c224 */ /* 0x004fe200028e06ff */
[----:B-1----:R-:W-:Y:S01]  /*6830*/  @!P4 LEA R24, P5, R7, R14, 0x2 ;  /* 0x0000000e0718c211 */ /* 0x002fe200078a10ff */
[----:B------:R-:W-:Y:S02]  /*6840*/  IMAD.MOV.U32 R38, RZ, RZ, R10 ;  /* 0x000000ffff267224 */ /* 0x000fe400078e000a */
[----:B------:R-:W1:Y:S01]  /*6850*/  @!P1 LDC.64 R12, c[0x0][0x388] ;  /* 0x0000e200ff0c9b82 */ /* 0x000e620000000a00 */
[----:B------:R-:W-:Y:S01]  /*6860*/  VIADD R5, R3, 0xe0 ;  /* 0x000000e003057836 */ /* 0x000fe20000000000 */
[----:B------:R-:W-:Y:S02]  /*6870*/  @!P4 LEA.HI.X R25, R7, R15, R22, 0x2, P5 ;  /* 0x0000000f0719c211 */ /* 0x000fe400028f1416 */
[----:B------:R-:W-:Y:S01]  /*6880*/  @!P0 IADD3 R7, P5, PT, R0, R3, RZ ;  /* 0x0000000300078210 */ /* 0x000fe20007fbe0ff */
[----:B------:R2:W3:Y:S01]  /*6890*/  @!P3 LDG.E R38, desc[UR8][R20.64+0x100] ;  /* 0x000100081426b981 */ /* 0x0004e2000c1e1900 */
[----:B------:R-:W-:Y:S01]  /*68a0*/  ISETP.GE.AND P3, PT, R5, R4, PT ;  /* 0x000000040500720c */ /* 0x000fe20003f66270 */
[----:B------:R-:W-:Y:S01]  /*68b0*/  IMAD.MOV.U32 R36, RZ, RZ, R10 ;  /* 0x000000ffff247224 */ /* 0x000fe200078e000a */
[----:B----4-:R-:W4:Y:S01]  /*68c0*/  @!P2 LDC.64 R16, c[0x0][0x388] ;  /* 0x0000e200ff10ab82 */ /* 0x010f220000000a00 */
[----:B------:R-:W-:-:S02]  /*68d0*/  VIADD R5, R3, 0x100 ;  /* 0x0000010003057836 */ /* 0x000fc40000000000 */
[----:B------:R-:W-:Y:S01]  /*68e0*/  @!P0 IMAD.X R14, RZ, RZ, RZ, P5 ;  /* 0x000000ffff0e8224 */ /* 0x000fe200028e06ff */
[----:B0-----:R-:W-:Y:S01]  /*68f0*/  @!P0 LEA R18, P5, R7, R18, 0x2 ;  /* 0x0000001207128211 */ /* 0x001fe200078a10ff */
[----:B------:R0:W3:Y:S01]  /*6900*/  @!P4 LDG.E R36, desc[UR8][R24.64+0x180] ;  /* 0x000180081824c981 */ /* 0x0000e2000c1e1900 */
[----:B------:R-:W-:Y:S01]  /*6910*/  ISETP.GE.AND P4, PT, R5, R4, PT ;  /* 0x000000040500720c */ /* 0x000fe20003f86270 */
[----:B------:R-:W-:Y:S01]  /*6920*/  IMAD.MOV.U32 R34, RZ, RZ, R10 ;  /* 0x000000ffff227224 */ /* 0x000fe200078e000a */
[----:B------:R-:W-:Y:S01]  /*6930*/  @!P0 LEA.HI.X R19, R7, R19, R14, 0x2, P5 ;  /* 0x0000001307138211 */ /* 0x000fe200028f140e */
[----:B------:R-:W-:Y:S01]  /*6940*/  VIADD R5, R3, 0x120 ;  /* 0x0000012003057836 */ /* 0x000fe20000000000 */
[----:B------:R-:W-:Y:S01]  /*6950*/  @!P1 IADD3 R7, P5, PT, R0, R3, RZ ;  /* 0x0000000300079210 */ /* 0x000fe20007fbe0ff */
[----:B------:R-:W0:Y:S01]  /*6960*/  @!P3 LDC.64 R14, c[0x0][0x388] ;  /* 0x0000e200ff0ebb82 */ /* 0x000e220000000a00 */
[----:B------:R-:W-:Y:S01]  /*6970*/  IMAD.MOV.U32 R32, RZ, RZ, R10 ;  /* 0x000000ffff207224 */ /* 0x000fe200078e000a */
[----:B------:R0:W3:Y:S02]  /*6980*/  @!P0 LDG.E R34, desc[UR8][R18.64+0x200] ;  /* 0x0002000812228981 */ /* 0x0000e4000c1e1900 */
[----:B--2---:R-:W-:Y:S01]  /*6990*/  @!P1 IMAD.X R20, RZ, RZ, RZ, P5 ;  /* 0x000000ffff149224 */ /* 0x004fe200028e06ff */
[----:B-1----:R-:W-:-:S02]  /*69a0*/  @!P1 LEA R22, P5, R7, R12, 0x2 ;  /* 0x0000000c07169211 */ /* 0x002fc400078a10ff */
[-C--:B------:R-:W-:Y:S02]  /*69b0*/  ISETP.GE.AND P0, PT, R5, R4.reuse, PT ;  /* 0x000000040500720c */ /* 0x080fe40003f06270 */
[----:B------:R-:W-:Y:S01]  /*69c0*/  @!P1 LEA.HI.X R23, R7, R13, R20, 0x2, P5 ;  /* 0x0000000d07179211 */ /* 0x000fe200028f1414 */
[----:B------:R-:W-:Y:S01]  /*69d0*/  VIADD R5, R3, 0x140 ;  /* 0x0000014003057836 */ /* 0x000fe20000000000 */
[----:B------:R-:W-:Y:S01]  /*69e0*/  @!P2 IADD3 R7, P5, PT, R0, R3, RZ ;  /* 0x000000030007a210 */ /* 0x000fe20007fbe0ff */
[----:B------:R-:W1:Y:S02]  /*69f0*/  @!P4 LDC.64 R12, c[0x0][0x388] ;  /* 0x0000e200ff0ccb82 */ /* 0x000e640000000a00 */
[----:B------:R2:W3:Y:S01]  /*6a00*/  @!P1 LDG.E R32, desc[UR8][R22.64+0x280] ;  /* 0x0002800816209981 */ /* 0x0004e2000c1e1900 */
[----:B------:R-:W-:Y:S01]  /*6a10*/  ISETP.GE.AND P1, PT, R5, R4, PT ;  /* 0x000000040500720c */ /* 0x000fe20003f26270 */
[----:B------:R-:W-:Y:S01]  /*6a20*/  @!P2 IMAD.X R20, RZ, RZ, RZ, P5 ;  /* 0x000000ffff14a224 */ /* 0x000fe200028e06ff */
[----:B----4-:R-:W-:Y:S01]  /*6a30*/  @!P2 LEA R16, P5, R7, R16, 0x2 ;  /* 0x000000100710a211 */ /* 0x010fe200078a10ff */
[----:B------:R-:W-:-:S02]  /*6a40*/  VIADD R5, R3, 0x160 ;  /* 0x0000016003057836 */ /* 0x000fc40000000000 */
[----:B0-----:R-:W0:Y:S01]  /*6a50*/  @!P0 LDC.64 R24, c[0x0][0x388] ;  /* 0x0000e200ff188b82 */ /* 0x001e220000000a00 */
[----:B------:R-:W-:Y:S01]  /*6a60*/  @!P2 LEA.HI.X R17, R7, R17, R20, 0x2, P5 ;  /* 0x000000110711a211 */ /* 0x000fe200028f1414 */
[----:B------:R-:W-:Y:S01]  /*6a70*/  IMAD.MOV.U32 R20, RZ, RZ, R10 ;  /* 0x000000ffff147224 */ /* 0x000fe200078e000a */
[CC--:B------:R-:W-:Y:S02]  /*6a80*/  @!P3 IADD3 R7, P5, PT, R0.reuse, R3.reuse, RZ ;  /* 0x000000030007b210 */ /* 0x0c0fe40007fbe0ff */
[----:B------:R-:W-:-:S03]  /*6a90*/  @!P4 IADD3 R9, P6, PT, R0, R3, RZ ;  /* 0x000000030009c210 */ /* 0x000fc60007fde0ff */
[----:B------:R-:W-:Y:S01]  /*6aa0*/  @!P3 IMAD.X R18, RZ, RZ, RZ, P5 ;  /* 0x000000ffff12b224 */ /* 0x000fe200028e06ff */
[----:B------:R4:W3:Y:S01]  /*6ab0*/  @!P2 LDG.E R20, desc[UR8][R16.64+0x300] ;  /* 0x000300081014a981 */ /* 0x0008e2000c1e1900 */
[----:B------:R-:W-:Y:S01]  /*6ac0*/  @!P3 LEA R14, P5, R7, R14, 0x2 ;  /* 0x0000000e070eb211 */ /* 0x000fe200078a10ff */
[----:B------:R-:W0:Y:S01]  /*6ad0*/  @!P1 LDC.64 R26, c[0x0][0x388] ;  /* 0x0000e200ff1a9b82 */ /* 0x000e220000000a00 */
[----:B------:R-:W-:Y:S02]  /*6ae0*/  ISETP.GE.AND P2, PT, R5, R4, PT ;  /* 0x000000040500720c */ /* 0x000fe40003f46270 */
[----:B------:R-:W-:Y:S01]  /*6af0*/  @!P3 LEA.HI.X R15, R7, R15, R18, 0x2, P5 ;  /* 0x0000000f070fb211 */ /* 0x000fe200028f1412 */
[----:B------:R-:W-:Y:S01]  /*6b00*/  IMAD.MOV.U32 R18, RZ, RZ, R10 ;  /* 0x000000ffff127224 */ /* 0x000fe200078e000a */
[----:B-1----:R-:W-:Y:S01]  /*6b10*/  @!P4 LEA R12, P5, R9, R12, 0x2 ;  /* 0x0000000c090cc211 */ /* 0x002fe200078a10ff */
[----:B------:R-:W-:Y:S02]  /*6b20*/  VIADD R5, R3, 0x180 ;  /* 0x0000018003057836 */ /* 0x000fe40000000000 */
[----:B--2---:R-:W-:-:S02]  /*6b30*/  @!P4 IMAD.X R22, RZ, RZ, RZ, P6 ;  /* 0x000000ffff16c224 */ /* 0x004fc400030e06ff */
[----:B------:R1:W2:Y:S01]  /*6b40*/  @!P3 LDG.E R18, desc[UR8][R14.64+0x380] ;  /* 0x000380080e12b981 */ /* 0x0002a2000c1e1900 */
[----:B----4-:R-:W-:Y:S01]  /*6b50*/  IMAD.MOV.U32 R16, RZ, RZ, R10 ;  /* 0x000000ffff107224 */ /* 0x010fe200078e000a */
[-C--:B------:R-:W-:Y:S01]  /*6b60*/  ISETP.GE.AND P3, PT, R5, R4.reuse, PT ;  /* 0x000000040500720c */ /* 0x080fe20003f66270 */
[----:B------:R-:W-:Y:S01]  /*6b70*/  VIADD R5, R3, 0x1a0 ;  /* 0x000001a003057836 */ /* 0x000fe20000000000 */
[----:B------:R-:W-:Y:S02]  /*6b80*/  @!P4 LEA.HI.X R13, R9, R13, R22, 0x2, P5 ;  /* 0x0000000d090dc211 */ /* 0x000fe400028f1416 */
[CC--:B------:R-:W-:Y:S01]  /*6b90*/  @!P0 IADD3 R7, P5, PT, R0.reuse, R3.reuse, RZ ;  /* 0x0000000300078210 */ /* 0x0c0fe20007fbe0ff */
[----:B------:R-:W4:Y:S02]  /*6ba0*/  @!P2 LDC.64 R22, c[0x0][0x388] ;  /* 0x0000e200ff16ab82 */ /* 0x000f240000000a00 */
[----:B------:R1:W2:Y:S01]  /*6bb0*/  @!P4 LDG.E R16, desc[UR8][R12.64+0x400] ;  /* 0x000400080c10c981 */ /* 0x0002a2000c1e1900 */
[----:B------:R-:W-:Y:S01]  /*6bc0*/  ISETP.GE.AND P4, PT, R5, R4, PT ;  /* 0x000000040500720c */ /* 0x000fe20003f86270 */
[----:B------:R-:W-:Y:S01]  /*6bd0*/  @!P0 IMAD.X R28, RZ, RZ, RZ, P5 ;  /* 0x000000ffff1c8224 */ /* 0x000fe200028e06ff */
[----:B0-----:R-:W-:Y:S01]  /*6be0*/  @!P0 LEA R24, P5, R7, R24, 0x2 ;  /* 0x0000001807188211 */ /* 0x001fe200078a10ff */
[----:B------:R-:W-:Y:S01]  /*6bf0*/  VIADD R5, R3, 0x1c0 ;  /* 0x000001c003057836 */ /* 0x000fe20000000000 */
[----:B------:R-:W-:Y:S01]  /*6c00*/  @!P1 IADD3 R9, P6, PT, R0, R3, RZ ;  /* 0x0000000300099210 */ /* 0x000fe20007fde0ff */
[----:B-1----:R-:W-:Y:S01]  /*6c10*/  IMAD.MOV.U32 R14, RZ, RZ, R10 ;  /* 0x000000ffff0e7224 */ /* 0x002fe200078e000a */
[----:B------:R-:W-:Y:S01]  /*6c20*/  @!P0 LEA.HI.X R25, R7, R25, R28, 0x2, P5 ;  /* 0x0000001907198211 */ /* 0x000fe200028f141c */
[----:B------:R-:W0:Y:S01]  /*6c30*/  @!P3 LDC.64 R30, c[0x0][0x388] ;  /* 0x0000e200ff1ebb82 */ /* 0x000e220000000a00 */
[----:B------:R-:W-:Y:S01]  /*6c40*/  ISETP.GE.AND P5, PT, R5, R4, PT ;  /* 0x000000040500720c */ /* 0x000fe20003fa6270 */
[----:B------:R-:W-:Y:S01]  /*6c50*/  @!P1 IMAD.X R28, RZ, RZ, RZ, P6 ;  /* 0x000000ffff1c9224 */ /* 0x000fe200030e06ff */
[----:B------:R-:W-:Y:S01]  /*6c60*/  @!P1 LEA R26, P6, R9, R26, 0x2 ;  /* 0x0000001a091a9211 */ /* 0x000fe200078c10ff */
[----:B------:R-:W-:Y:S01]  /*6c70*/  VIADD R5, R3, 0x1e0 ;  /* 0x000001e003057836 */ /* 0x000fe20000000000 */
[----:B------:R1:W2:Y:S01]  /*6c80*/  @!P0 LDG.E R14, desc[UR8][R24.64+0x480] ;  /* 0x00048008180e8981 */ /* 0x0002a2000c1e1900 */
[----:B------:R-:W-:Y:S01]  /*6c90*/  IMAD.MOV.U32 R12, RZ, RZ, R10 ;  /* 0x000000ffff0c7224 */ /* 0x000fe200078e000a */
[----:B------:R-:W-:-:S02]  /*6ca0*/  @!P1 LEA.HI.X R27, R9, R27, R28, 0x2, P6 ;  /* 0x0000001b091b9211 */ /* 0x000fc400030f141c */
[-C--:B------:R-:W-:Y:S01]  /*6cb0*/  ISETP.GE.AND P0, PT, R5, R4.reuse, PT ;  /* 0x000000040500720c */ /* 0x080fe20003f06270 */
[----:B------:R-:W-:Y:S01]  /*6cc0*/  VIADD R5, R3, 0x200 ;  /* 0x0000020003057836 */ /* 0x000fe20000000000 */
[----:B------:R-:W-:Y:S01]  /*6cd0*/  @!P2 IADD3 R7, P6, PT, R0, R3, RZ ;  /* 0x000000030007a210 */ /* 0x000fe20007fde0ff */
[----:B------:R-:W0:Y:S01]  /*6ce0*/  @!P4 LDC.64 R28, c[0x0][0x388] ;  /* 0x0000e200ff1ccb82 */ /* 0x000e220000000a00 */
[----:B------:R0:W2:Y:S02]  /*6cf0*/  @!P1 LDG.E R12, desc[UR8][R26.64+0x500] ;  /* 0x000500081a0c9981 */ /* 0x0000a4000c1e1900 */
[----:B------:R-:W-:Y:S01]  /*6d00*/  ISETP.GE.AND P1, PT, R5, R4, PT ;  /* 0x000000040500720c */ /* 0x000fe20003f26270 */
[----:B-1----:R-:W-:Y:S01]  /*6d10*/  @!P2 IMAD.X R24, RZ, RZ, RZ, P6 ;  /* 0x000000ffff18a224 */ /* 0x002fe200030e06ff */
[----:B----4-:R-:W-:Y:S01]  /*6d20*/  @!P2 LEA R42, P6, R7, R22, 0x2 ;  /* 0x00000016072aa211 */ /* 0x010fe200078c10ff */
[----:B------:R-:W-:-:S03]  /*6d30*/  IMAD.MOV.U32 R40, RZ, RZ, R10 ;  /* 0x000000ffff287224 */ /* 0x000fc600078e000a */
[----:B------:R-:W-:Y:S02]  /*6d40*/  @!P2 LEA.HI.X R43, R7, R23, R24, 0x2, P6 ;  /* 0x00000017072ba211 */ /* 0x000fe400030f1418 */
[----:B------:R-:W1:Y:S01]  /*6d50*/  @!P5 LDC.64 R24, c[0x0][0x388] ;  /* 0x0000e200ff18db82 */ /* 0x000e620000000a00 */
[CC--:B------:R-:W-:Y:S02]  /*6d60*/  @!P3 IADD3 R5, P6, PT, R0.reuse, R3.reuse, RZ ;  /* 0x000000030005b210 */ /* 0x0c0fe40007fde0ff */
[----:B------:R4:W2:Y:S02]  /*6d70*/  @!P2 LDG.E R40, desc[UR8][R42.64+0x580] ;  /* 0x000580082a28a981 */ /* 0x0008a4000c1e1900 */
[----:B0-----:R-:W-:Y:S01]  /*6d80*/  @!P3 LEA R30, P2, R5, R30, 0x2 ;  /* 0x0000001e051eb211 */ /* 0x001fe200078410ff */
[----:B------:R-:W-:Y:S02]  /*6d90*/  @!P3 IMAD.X R44, RZ, RZ, RZ, P6 ;  /* 0x000000ffff2cb224 */ /* 0x000fe400030e06ff */
[----:B------:R-:W0:Y:S01]  /*6da0*/  @!P0 LDC.64 R22, c[0x0][0x388] ;  /* 0x0000e200ff168b82 */ /* 0x000e220000000a00 */
[----:B------:R-:W-:-:S02]  /*6db0*/  @!P4 IADD3 R7, P6, PT, R0, R3, RZ ;  /* 0x000000030007c210 */ /* 0x000fc40007fde0ff */
[----:B------:R-:W-:-:S05]  /*6dc0*/  @!P3 LEA.HI.X R31, R5, R31, R44, 0x2, P2 ;  /* 0x0000001f051fb211 */ /* 0x000fca00010f142c */
[----:B------:R-:W0:Y:S01]  /*6dd0*/  @!P1 LDC.64 R26, c[0x0][0x388] ;  /* 0x0000e200ff1a9b82 */ /* 0x000e220000000a00 */
[--C-:B------:R-:W-:Y:S01]  /*6de0*/  IMAD.MOV.U32 R44, RZ, RZ, R10.reuse ;  /* 0x000000ffff2c7224 */ /* 0x100fe200078e000a */
[C---:B------:R-:W-:Y:S01]  /*6df0*/  @!P4 LEA R28, P2, R7.reuse, R28, 0x2 ;  /* 0x0000001c071cc211 */ /* 0x040fe200078410ff */
[----:B------:R-:W-:Y:S02]  /*6e00*/  @!P4 IMAD.X R5, RZ, RZ, RZ, P6 ;  /* 0x000000ffff05c224 */ /* 0x000fe400030e06ff */
[----:B----4-:R-:W-:Y:S02]  /*6e10*/  IMAD.MOV.U32 R42, RZ, RZ, R10 ;  /* 0x000000ffff2a7224 */ /* 0x010fe400078e000a */
[----:B------:R4:W2:Y:S01]  /*6e20*/  @!P3 LDG.E R44, desc[UR8][R30.64+0x600] ;  /* 0x000600081e2cb981 */ /* 0x0008a2000c1e1900 */
[----:B------:R-:W-:Y:S02]  /*6e30*/  @!P5 IADD3 R9, P3, PT, R0, R3, RZ ;  /* 0x000000030009d210 */ /* 0x000fe40007f7e0ff */
[----:B------:R-:W-:-:S02]  /*6e40*/  @!P4 LEA.HI.X R29, R7, R29, R5, 0x2, P2 ;  /* 0x0000001d071dc211 */ /* 0x000fc400010f1405 */
[CC--:B------:R-:W-:Y:S01]  /*6e50*/  @!P0 IADD3 R5, P2, PT, R0.reuse, R3.reuse, RZ ;  /* 0x0000000300058210 */ /* 0x0c0fe20007f5e0ff */
[----:B------:R-:W-:Y:S01]  /*6e60*/  @!P5 IMAD.X R11, RZ, RZ, RZ, P3 ;  /* 0x000000ffff0bd224 */ /* 0x000fe200018e06ff */
[C---:B-1----:R-:W-:Y:S01]  /*6e70*/  @!P5 LEA R24, P3, R9.reuse, R24, 0x2 ;  /* 0x000000180918d211 */ /* 0x042fe200078610ff */
[----:B------:R1:W2:Y:S01]  /*6e80*/  @!P4 LDG.E R42, desc[UR8][R28.64+0x680] ;  /* 0x000680081c2ac981 */ /* 0x0002a2000c1e1900 */
[----:B------:R-:W-:Y:S02]  /*6e90*/  @!P1 IADD3 R7, P4, PT, R0, R3, RZ ;  /* 0x0000000300079210 */ /* 0x000fe40007f9e0ff */
[----:B------:R-:W-:Y:S01]  /*6ea0*/  @!P5 LEA.HI.X R25, R9, R25, R11, 0x2, P3 ;  /* 0x000000190919d211 */ /* 0x000fe200018f140b */
[----:B------:R-:W-:Y:S01]  /*6eb0*/  @!P0 IMAD.X R9, RZ, RZ, RZ, P2 ;  /* 0x000000ffff098224 */ /* 0x000fe200010e06ff */
[----:B0-----:R-:W-:Y:S01]  /*6ec0*/  @!P0 LEA R22, P2, R5, R22, 0x2 ;  /* 0x0000001605168211 */ /* 0x001fe200078410ff */
[----:B------:R-:W-:Y:S01]  /*6ed0*/  @!P1 IMAD.X R13, RZ, RZ, RZ, P4 ;  /* 0x000000ffff0d9224 */ /* 0x000fe200020e06ff */
[----:B------:R-:W-:Y:S01]  /*6ee0*/  @!P1 LEA R26, P3, R7, R26, 0x2 ;  /* 0x0000001a071a9211 */ /* 0x000fe200078610ff */
[--C-:B----4-:R-:W-:Y:S01]  /*6ef0*/  IMAD.MOV.U32 R30, RZ, RZ, R10.reuse ;  /* 0x000000ffff1e7224 */ /* 0x110fe200078e000a */
[----:B------:R-:W-:Y:S01]  /*6f00*/  @!P0 LEA.HI.X R23, R5, R23, R9, 0x2, P2 ;  /* 0x0000001705178211 */ /* 0x000fe200010f1409 */
[----:B------:R-:W-:Y:S01]  /*6f10*/  IMAD.MOV.U32 R11, RZ, RZ, R10 ;  /* 0x000000ffff0b7224 */ /* 0x000fe200078e000a */
[----:B------:R-:W-:-:S03]  /*6f20*/  @!P1 LEA.HI.X R27, R7, R27, R13, 0x2, P3 ;  /* 0x0000001b071b9211 */ /* 0x000fc600018f140d */
[----:B------:R-:W4:Y:S04]  /*6f30*/  @!P5 LDG.E R30, desc[UR8][R24.64+0x700] ;  /* 0x00070008181ed981 */ /* 0x000f28000c1e1900 */
[----:B------:R-:W4:Y:S04]  /*6f40*/  @!P0 LDG.E R11, desc[UR8][R22.64+0x780] ;  /* 0x00078008160b8981 */ /* 0x000f28000c1e1900 */
[----:B------:R-:W4:Y:S01]  /*6f50*/  @!P1 LDG.E R10, desc[UR8][R26.64+0x800] ;  /* 0x000800081a0a9981 */ /* 0x000f22000c1e1900 */
[----:B-1----:R-:W0:Y:S01]  /*6f60*/  S2R R28, SR_LANEID ;  /* 0x00000000001c7919 */ /* 0x002e220000000000 */
[----:B------:R-:W1:Y:S01]  /*6f70*/  S2UR UR5, SR_CgaCtaId ;  /* 0x00000000000579c3 */ /* 0x000e620000008800 */
[----:B------:R-:W-:Y:S01]  /*6f80*/  SHF.R.U32.HI R5, RZ, 0x5, R2 ;  /* 0x00000005ff057819 */ /* 0x000fe20000011602 */
[----:B------:R-:W-:-:S02]  /*6f90*/  UMOV UR4, 0x400 ;  /* 0x0000040000047882 */ /* 0x000fc40000000000 */
[----:B-1----:R-:W-:Y:S02]  /*6fa0*/  ULEA UR4, UR5, UR4, 0x18 ;  /* 0x0000000405047291 */ /* 0x002fe4000f8ec0ff */
[----:B0-----:R-:W-:-:S05]  /*6fb0*/  IMAD R7, R5, 0x220, R28 ;  /* 0x0000022005077824 */ /* 0x001fca00078e021c */
[----:B------:R-:W-:Y:S01]  /*6fc0*/  LEA R5, R7, UR4, 0x2 ;  /* 0x0000000407057c11 */ /* 0x000fe2000f8e10ff */
[----:B------:R-:W-:-:S04]  /*6fd0*/  IMAD R7, R28, 0x10, R7 ;  /* 0x000000101c077824 */ /* 0x000fc800078e0207 */
[----:B---3--:R-:W-:Y:S04]  /*6fe0*/  STS [R5], R8 ;  /* 0x0000000805007388 */ /* 0x008fe80000000800 */
[----:B------:R0:W-:Y:S02]  /*6ff0*/  STS [R5+0x80], R6 ;  /* 0x0000800605007388 */ /* 0x0001e40000000800 */
[----:B0-----:R-:W-:Y:S02]  /*7000*/  LEA R6, R7, UR4, 0x2 ;  /* 0x0000000407067c11 */ /* 0x001fe4000f8e10ff */
[----:B------:R-:W-:Y:S04]  /*7010*/  STS [R5+0x100], R38 ;  /* 0x0001002605007388 */ /* 0x000fe80000000800 */
[----:B------:R-:W-:Y:S04]  /*7020*/  STS [R5+0x180], R36 ;  /* 0x0001802405007388 */ /* 0x000fe80000000800 */
[----:B------:R-:W-:Y:S04]  /*7030*/  STS [R5+0x200], R34 ;  /* 0x0002002205007388 */ /* 0x000fe80000000800 */
[----:B------:R-:W-:Y:S04]  /*7040*/  STS [R5+0x280], R32 ;  /* 0x0002802005007388 */ /* 0x000fe80000000800 */
[----:B------:R-:W-:Y:S04]  /*7050*/  STS [R5+0x300], R20 ;  /* 0x0003001405007388 */ /* 0x000fe80000000800 */
[----:B--2---:R0:W-:Y:S04]  /*7060*/  STS [R5+0x380], R18 ;  /* 0x0003801205007388 */ /* 0x0041e80000000800 */
        /* <DEDUP_REMOVED lines=49> */
[----:B--234-:R-:W-:-:S12]  /*7380*/  @P6 BRA `(.L_x_869) ;  /* 0x00000000001c6947 */ /* 0x01cfd80003800000 */
[----:B-----5:R-:W-:-:S04]  /*7390*/  IMAD.WIDE R14, R8, 0x4, R18 ;  /* 0x00000004080e7825 */ /* 0x020fc800078e0212 */
[----:B------:R-:W-:Y:S02]  /*73a0*/  IMAD.WIDE R12, R35, 0x4, R18 ;  /* 0x00000004230c7825 */ /* 0x000fe400078e0212 */
[----:B------:R-:W2:Y:S04]  /*73b0*/  LD.E R14, desc[UR8][R14.64] ;  /* 0x000000080e0e7980 */ /* 0x000ea8000c101900 */
[----:B------:R-:W2:Y:S01]  /*73c0*/  LD.E R13, desc[UR8][R12.64] ;  /* 0x000000080c0d7980 */ /* 0x000ea2000c101900 */
[----:B------:R-:W-:Y:S01]  /*73d0*/  IMAD.MOV.U32 R33, RZ, RZ, R35 ;  /* 0x000000ffff217224 */ /* 0x000fe200078e0023 */
[----:B--2---:R-:W-:-:S13]  /*73e0*/  FSETP.GEU.AND P6, PT, R14, R13, PT ;  /* 0x0000000d0e00720b */ /* 0x004fda0003fce000 */
[----:B------:R-:W-:-:S07]  /*73f0*/  @!P6 IMAD.MOV.U32 R22, RZ, RZ, R35 ;  /* 0x000000ffff16e224 */ /* 0x000fce00078e0023 */
.L_x_869:
[----:B------:R-:W-:Y:S05]  /*7400*/  BSYNC.RECONVERGENT B0 ;  /* 0x0000000000007941 */ /* 0x000fea0003800200 */
.L_x_868:
        /* <DEDUP_REMOVED lines=10> */
.L_x_871:
[----:B------:R-:W-:Y:S05]  /*74b0*/  BSYNC.RECONVERGENT B0 ;  /* 0x0000000000007941 */ /* 0x000fea0003800200 */
.L_x_870:
        /* <DEDUP_REMOVED lines=10> */
.L_x_873:
[----:B------:R-:W-:Y:S05]  /*7560*/  BSYNC.RECONVERGENT B0 ;  /* 0x0000000000007941 */ /* 0x000fea0003800200 */
.L_x_872:
        /* <DEDUP_REMOVED lines=10> */
.L_x_875:
[----:B------:R-:W-:Y:S05]  /*7610*/  BSYNC.RECONVERGENT B0 ;  /* 0x0000000000007941 */ /* 0x000fea0003800200 */
.L_x_874:
        /* <DEDUP_REMOVED lines=13> */
[----:B------:R-:W2:Y:S04]  /*76f0*/  LD.E R16, desc[UR8][R16.64] ;  /* 0x0000000810107980 */ /* 0x000ea8000c101900 */
[----:B------:R-:W2:Y:S01]  /*7700*/  LD.E R15, desc[UR8][R14.64] ;  /* 0x000000080e0f7980 */ /* 0x000ea2000c101900 */
[----:B------:R-:W-:Y:S01]  /*7710*/  IMAD.MOV.U32 R10, RZ, RZ, R43 ;  /* 0x000000ffff0a7224 */ /* 0x000fe200078e002b */
[----:B--2---:R-:W-:-:S13]  /*7720*/  FSETP.GEU.AND P3, PT, R16, R15, PT ;  /* 0x0000000f1000720b */ /* 0x004fda0003f6e000 */
[----:B------:R-:W-:-:S07]  /*7730*/  @!P3 IMAD.MOV.U32 R13, RZ, RZ, R43 ;  /* 0x000000ffff0db224 */ /* 0x000fce00078e002b */
.L_x_877:
[----:B------:R-:W-:Y:S05]  /*7740*/  BSYNC.RECONVERGENT B0 ;  /* 0x0000000000007941 */ /* 0x000fea0003800200 */
.L_x_876:
        /* <DEDUP_REMOVED lines=10> */
.L_x_879:
[----:B------:R-:W-:Y:S05]  /*77f0*/  BSYNC.RECONVERGENT B0 ;  /* 0x0000000000007941 */ /* 0x000fea0003800200 */
.L_x_878:
        /* <DEDUP_REMOVED lines=10> */
.L_x_881:
[----:B------:R-:W-:Y:S05]  /*78a0*/  BSYNC.RECONVERGENT B0 ;  /* 0x0000000000007941 */ /* 0x000fea0003800200 */
.L_x_880:
        /* <DEDUP_REMOVED lines=10> */
.L_x_883:
[----:B------:R-:W-:Y:S05]  /*7950*/  BSYNC.RECONVERGENT B0 ;  /* 0x0000000000007941 */ /* 0x000fea0003800200 */
.L_x_882:
        /* <DEDUP_REMOVED lines=18> */
.L_x_885:
[----:B------:R-:W-:Y:S05]  /*7a80*/  BSYNC.RECONVERGENT B0 ;  /* 0x0000000000007941 */ /* 0x000fea0003800200 */
.L_x_884:
[----:B------:R-:W-:Y:S01]  /*7a90*/  BSSY.RECONVERGENT B0, `(.L_x_886) ;  /* 0x000000c000007945 */ /* 0x000fe20003800200 */
[C---:B------:R-:W-:Y:S01]  /*7aa0*/  ISETP.GE.U32.AND P0, PT, R39.reuse, R4, PT ;  /* 0x000000042700720c */ /* 0x040fe20003f06070 */
        /* <DEDUP_REMOVED lines=10> */
.L_x_887:
[----:B------:R-:W-:Y:S05]  /*7b50*/  BSYNC.RECONVERGENT B0 ;  /* 0x0000000000007941 */ /* 0x000fea0003800200 */
.L_x_886:
[----:B------:R-:W-:Y:S01]  /*7b60*/  BSSY.RECONVERGENT B0, `(.L_x_888) ;  /* 0x000000b000007945 */ /* 0x000fe20003800200 */
[----:B------:R-:W-:Y:S01]  /*7b70*/  ISETP.GE.U32.AND P1, PT, R39, R4, PT ;  /* 0x000000042700720c */ /* 0x000fe20003f26070 */
        /* <DEDUP_REMOVED lines=9> */
.L_x_889:
[----:B------:R-:W-:Y:S05]  /*7c10*/  BSYNC.RECONVERGENT B0 ;  /* 0x0000000000007941 */ /* 0x000fea0003800200 */
.L_x_888:
        /* <DEDUP_REMOVED lines=10> */
.L_x_891:
[----:B------:R-:W-:Y:S05]  /*7cc0*/  BSYNC.RECONVERGENT B0 ;  /* 0x0000000000007941 */ /* 0x000fea0003800200 */
.L_x_890:
        /* <DEDUP_REMOVED lines=10> */
.L_x_893:
[----:B------:R-:W-:Y:S05]  /*7d70*/  BSYNC.RECONVERGENT B0 ;  /* 0x0000000000007941 */ /* 0x000fea0003800200 */
.L_x_892:
        /* <DEDUP_REMOVED lines=10> */
.L_x_895:
[----:B------:R-:W-:Y:S05]  /*7e20*/  BSYNC.RECONVERGENT B0 ;  /* 0x0000000000007941 */ /* 0x000fea0003800200 */
.L_x_894:
        /* <DEDUP_REMOVED lines=10> */
.L_x_897:
[----:B------:R-:W-:Y:S05]  /*7ed0*/  BSYNC.RECONVERGENT B0 ;  /* 0x0000000000007941 */ /* 0x000fea0003800200 */
.L_x_896:
        /* <DEDUP_REMOVED lines=13> */
[----:B------:R4:W3:Y:S04]  /*7fb0*/  LD.E R16, desc[UR8][R44.64] ;  /* 0x000000082c107980 */ /* 0x0008e8000c101900 */
[----:B------:R4:W3:Y:S01]  /*7fc0*/  LD.E R7, desc[UR8][R42.64] ;  /* 0x000000082a077980 */ /* 0x0008e2000c101900 */
[----:B0-----:R-:W-:-:S04]  /*7fd0*/  IMAD.WIDE R40, R12, 0x4, R18 ;  /* 0x000000040c287825 */ /* 0x001fc800078e0212 */
[----:B-1----:R-:W-:-:S04]  /*7fe0*/  IMAD.WIDE R36, R13, 0x4, R18 ;  /* 0x000000040d247825 */ /* 0x002fc800078e0212 */
[----:B------:R-:W-:-:S04]  /*7ff0*/  IMAD.WIDE R38, R15, 0x4, R18 ;  /* 0x000000040f267825 */ /* 0x000fc800078e0212 */
[----:B----4-:R-:W-:-:S04]  /*8000*/  IMAD.WIDE R44, R14, 0x4, R18 ;  /* 0x000000040e2c7825 */ /* 0x010fc800078e0212 */
[----:B------:R-:W-:Y:S01]  /*8010*/  IMAD.WIDE R42, R26, 0x4, R18 ;  /* 0x000000041a2a7825 */ /* 0x000fe200078e0212 */
[----:B--2---:R-:W-:-:S03]  /*8020*/  FSETP.GEU.AND P3, PT, R23, R30, PT ;  /* 0x0000001e1700720b */ /* 0x004fc60003f6e000 */
[----:B------:R-:W-:Y:S01]  /*8030*/  IMAD.WIDE R30, R11, 0x4, R18 ;  /* 0x000000040b1e7825 */ /* 0x000fe200078e0212 */
[----:B------:R-:W2:Y:S05]  /*8040*/  LD.E R23, desc[UR8][R38.64] ;  /* 0x0000000826177980 */ /* 0x000eaa000c101900 */
[----:B------:R-:W2:Y:S01]  /*8050*/  LD.E R30, desc[UR8][R30.64] ;  /* 0x000000081e1e7980 */ /* 0x000ea2000c101900 */
[----:B---3--:R-:W-:-:S03]  /*8060*/  FSETP.GEU.AND P2, PT, R28, R21, PT ;  /* 0x000000151c00720b */ /* 0x008fc60003f4e000 */
[----:B------:R0:W3:Y:S04]  /*8070*/  LD.E R21, desc[UR8][R40.64] ;  /* 0x0000000828157980 */ /* 0x0000e8000c101900 */
[----:B------:R1:W3:Y:S01]  /*8080*/  LD.E R28, desc[UR8][R36.64] ;  /* 0x00000008241c7980 */ /* 0x0002e2000c101900 */
[----:B------:R-:W-:-:S03]  /*8090*/  FSETP.GEU.AND P5, PT, R16, R7, PT ;  /* 0x000000071000720b */ /* 0x000fc60003fae000 */
[----:B------:R-:W4:Y:S01]  /*80a0*/  LD.E R7, desc[UR8][R44.64] ;  /* 0x000000082c077980 */ /* 0x000f22000c101900 */
[----:B0-----:R-:W-:-:S03]  /*80b0*/  IMAD.WIDE R40, R20, 0x4, R18 ;  /* 0x0000000414287825 */ /* 0x001fc600078e0212 */
[----:B------:R-:W4:Y:S01]  /*80c0*/  LD.E R16, desc[UR8][R42.64] ;  /* 0x000000082a107980 */ /* 0x000f22000c101900 */
[----:B-1----:R-:W-:-:S03]  /*80d0*/  IMAD.WIDE R36, R24, 0x4, R18 ;  /* 0x0000000418247825 */ /* 0x002fc600078e0212 */
[----:B------:R-:W4:Y:S04]  /*80e0*/  LD.E R40, desc[UR8][R40.64] ;  /* 0x0000000828287980 */ /* 0x000f28000c101900 */
[----:B------:R-:W4:Y:S01]  /*80f0*/  LD.E R37, desc[UR8][R36.64] ;  /* 0x0000000824257980 */ /* 0x000f22000c101900 */
[----:B------:R-:W-:Y:S01]  /*8100*/  IMAD.WIDE R38, R29, 0x4, R18 ;  /* 0x000000041d267825 */ /* 0x000fe200078e0212 */
[----:B--2---:R-:W-:-:S03]  /*8110*/  FSETP.GEU.AND P0, PT, R30, R23, PT ;  /* 0x000000171e00720b */ /* 0x004fc60003f0e000 */
[----:B------:R-:W-:Y:S01]  /*8120*/  IMAD.WIDE R30, R17, 0x4, R18 ;  /* 0x00000004111e7825 */ /* 0x000fe200078e0212 */
[----:B------:R0:W2:Y:S05]  /*8130*/  LD.E R23, desc[UR8][R38.64] ;  /* 0x0000000826177980 */ /* 0x0000aa000c101900 */
[----:B------:R-:W2:Y:S01]  /*8140*/  LD.E R30, desc[UR8][R30.64] ;  /* 0x000000081e1e7980 */ /* 0x000ea2000c101900 */
[----:B---3--:R-:W-:Y:S02]  /*8150*/  FSETP.GEU.AND P4, PT, R21, R28, PT ;  /* 0x0000001c1500720b */ /* 0x008fe40003f8e000 */
[----:B------:R-:W-:Y:S02]  /*8160*/  SEL R21, R9, R10, P5 ;  /* 0x0000000a09157207 */ /* 0x000fe40002800000 */
[----:B----4-:R-:W-:-:S02]  /*8170*/  FSETP.GEU.AND P1, PT, R7, R16, PT ;  /* 0x000000100700720b */ /* 0x010fc40003f2e000 */
[----:B------:R-:W-:Y:S02]  /*8180*/  SEL R16, R22, R35, P3 ;  /* 0x0000002316107207 */ /* 0x000fe40001800000 */
[----:B------:R-:W-:Y:S02]  /*8190*/  SEL R22, R35, R22, P3 ;  /* 0x0000001623167207 */ /* 0x000fe40001800000 */
[----:B------:R-:W-:Y:S02]  /*81a0*/  SEL R7, R33, R8, P2 ;  /* 0x0000000821077207 */ /* 0x000fe40001000000 */
[----:B------:R-:W-:Y:S01]  /*81b0*/  FSETP.GEU.AND P6, PT, R40, R37, PT ;  /* 0x000000252800720b */ /* 0x000fe20003fce000 */
[----:B------:R-:W-:-:S04]  /*81c0*/  IMAD.WIDE R34, R22, 0x4, R18 ;  /* 0x0000000416227825 */ /* 0x000fc800078e0212 */
[--C-:B------:R-:W-:Y:S02]  /*81d0*/  IMAD.WIDE R36, R21, 0x4, R18.reuse ;  /* 0x0000000415247825 */ /* 0x100fe400078e0212 */
[----:B------:R-:W3:Y:S02]  /*81e0*/  LD.E R34, desc[UR8][R34.64] ;  /* 0x0000000822227980 */ /* 0x000ee4000c101900 */
[--C-:B------:R-:W-:Y:S02]  /*81f0*/  IMAD.WIDE R42, R7, 0x4, R18.reuse ;  /* 0x00000004072a7825 */ /* 0x100fe400078e0212 */
[----:B------:R-:W3:Y:S02]  /*8200*/  LD.E R27, desc[UR8][R36.64] ;  /* 0x00000008241b7980 */ /* 0x000ee4000c101900 */
[----:B------:R-:W-:Y:S02]  /*8210*/  IMAD.WIDE R40, R16, 0x4, R18 ;  /* 0x0000000410287825 */ /* 0x000fe400078e0212 */
[----:B------:R1:W4:Y:S04]  /*8220*/  LD.E R25, desc[UR8][R42.64] ;  /* 0x000000082a197980 */ /* 0x000328000c101900 */
[----:B------:R-:W4:Y:S01]  /*8230*/  LD.E R28, desc[UR8][R40.64] ;  /* 0x00000008281c7980 */ /* 0x000f22000c101900 */
[----:B------:R-:W-:-:S02]  /*8240*/  SEL R10, R10, R9, P5 ;  /* 0x000000090a0a7207 */ /* 0x000fc40002800000 */
[----:B------:R-:W-:-:S05]  /*8250*/  SEL R9, R13, R12, P4 ;  /* 0x0000000c0d097207 */ /* 0x000fca0002000000 */
[----:B0-----:R-:W-:-:S06]  /*8260*/  IMAD.WIDE R38, R9, 0x4, R18 ;  /* 0x0000000409267825 */ /* 0x001fcc00078e0212 */
[----:B------:R-:W4:Y:S01]  /*8270*/  LD.E R38, desc[UR8][R38.64] ;  /* 0x0000000826267980 */ /* 0x000f22000c101900 */
[----:B--2---:R-:W-:Y:S02]  /*8280*/  FSETP.GEU.AND P3, PT, R30, R23, PT ;  /* 0x000000171e00720b */ /* 0x004fe40003f6e000 */
[----:B------:R-:W-:Y:S02]  /*8290*/  SEL R23, R12, R13, P4 ;  /* 0x0000000d0c177207 */ /* 0x000fe40002000000 */
[----:B------:R-:W-:-:S03]  /*82a0*/  SEL R12, R15, R11, P0 ;  /* 0x0000000b0f0c7207 */ /* 0x000fc60000000000 */
[----:B-1----:R-:W-:-:S04]  /*82b0*/  IMAD.WIDE R42, R23, 0x4, R18 ;  /* 0x00000004172a7825 */ /* 0x002fc800078e0212 */
[----:B------:R-:W-:Y:S01]  /*82c0*/  IMAD.WIDE R30, R10, 0x4, R18 ;  /* 0x000000040a1e7825 */ /* 0x000fe200078e0212 */
[----:B------:R-:W-:-:S05]  /*82d0*/  SEL R13, R26, R14, P1 ;  /* 0x0000000e1a0d7207 */ /* 0x000fca0000800000 */
[----:B------:R-:W2:Y:S01]  /*82e0*/  LD.E R31, desc[UR8][R30.64] ;  /* 0x000000081e1f7980 */ /* 0x000ea2000c101900 */
[----:B---3--:R-:W-:Y:S01]  /*82f0*/  FSETP.GEU.AND P5, PT, R27, R34, PT ;  /* 0x000000221b00720b */ /* 0x008fe20003fae000 */
[----:B------:R-:W-:-:S06]  /*8300*/  IMAD.WIDE R34, R12, 0x4, R18 ;  /* 0x000000040c227825 */ /* 0x000fcc00078e0212 */
[----:B------:R-:W3:Y:S01]  /*8310*/  LD.E R34, desc[UR8][R34.64] ;  /* 0x0000000822227980 */ /* 0x000ee2000c101900 */
[----:B----4-:R-:W-:-:S03]  /*8320*/  FSETP.GEU.AND P4, PT, R28, R25, PT ;  /* 0x000000191c00720b */ /* 0x010fc60003f8e000 */
[----:B------:R0:W3:Y:S01]  /*8330*/  LD.E R25, desc[UR8][R42.64] ;  /* 0x000000082a197980 */ /* 0x0000e2000c101900 */
[----:B------:R-:W-:Y:S01]  /*8340*/  SEL R28, R11, R15, P0 ;  /* 0x0000000f0b1c7207 */ /* 0x000fe20000000000 */
[----:B------:R-:W-:-:S04]  /*8350*/  IMAD.WIDE R40, R13, 0x4, R18 ;  /* 0x000000040d287825 */ /* 0x000fc800078e0212 */
[----:B------:R-:W-:Y:S01]  /*8360*/  IMAD.WIDE R36, R28, 0x4, R18 ;  /* 0x000000041c247825 */ /* 0x000fe200078e0212 */
[----:B------:R1:W4:Y:S04]  /*8370*/  LD.E R27, desc[UR8][R40.64] ;  /* 0x00000008281b7980 */ /* 0x000328000c101900 */
[----:B------:R3:W4:Y:S01]  /*8380*/  LD.E R30, desc[UR8][R36.64] ;  /* 0x00000008241e7980 */ /* 0x000722000c101900 */
[----:B------:R-:W-:Y:S02]  /*8390*/  SEL R11, R24, R20, P6 ;  /* 0x00000014180b7207 */ /* 0x000fe40003000000 */
[----:B------:R-:W-:Y:S02]  /*83a0*/  SEL R15, R20, R24, P6 ;  /* 0x00000018140f7207 */ /* 0x000fe40003000000 */
[----:B------:R-:W-:-:S02]  /*83b0*/  SEL R20, R29, R17, P3 ;  /* 0x000000111d147207 */ /* 0x000fc40001800000 */
[----:B------:R-:W-:Y:S01]  /*83c0*/  SEL R14, R14, R26, P1 ;  /* 0x0000001a0e0e7207 */ /* 0x000fe20000800000 */
[----:B0-----:R-:W-:-:S04]  /*83d0*/  IMAD.WIDE R42, R11, 0x4, R18 ;  /* 0x000000040b2a7825 */ /* 0x001fc800078e0212 */
[----:B------:R-:W-:-:S04]  /*83e0*/  IMAD.WIDE R44, R14, 0x4, R18 ;  /* 0x000000040e2c7825 */ /* 0x000fc800078e0212 */
[----:B-1----:R-:W-:Y:S01]  /*83f0*/  IMAD.WIDE R40, R15, 0x4, R18 ;  /* 0x000000040f287825 */ /* 0x002fe200078e0212 */
[----:B------:R-:W4:Y:S04]  /*8400*/  LD.E R24, desc[UR8][R44.64] ;  /* 0x000000082c187980 */ /* 0x000f28000c101900 */
[----:B------:R-:W4:Y:S01]  /*8410*/  LD.E R26, desc[UR8][R40.64] ;  /* 0x00000008281a7980 */ /* 0x000f22000c101900 */
[----:B--2---:R-:W-:-:S03]  /*8420*/  FSETP.GEU.AND P0, PT, R38, R31, PT ;  /* 0x0000001f2600720b */ /* 0x004fc60003f0e000 */
[----:B------:R0:W2:Y:S01]  /*8430*/  LD.E R31, desc[UR8][R42.64] ;  /* 0x000000082a1f7980 */ /* 0x0000a2000c101900 */
[----:B------:R-:W-:Y:S01]  /*8440*/  IMAD.WIDE R38, R32, 0x4, R18 ;  /* 0x0000000420267825 */ /* 0x000fe200078e0212 */
[----:B---3--:R-:W-:-:S03]  /*8450*/  FSETP.GEU.AND P1, PT, R34, R25, PT ;  /* 0x000000192200720b */ /* 0x008fc60003f2e000 */
[----:B------:R-:W-:Y:S01]  /*8460*/  IMAD.WIDE R34, R20, 0x4, R18 ;  /* 0x0000000414227825 */ /* 0x000fe200078e0212 */
[----:B------:R-:W-:-:S05]  /*8470*/  SEL R25, R17, R29, P3 ;  /* 0x0000001d11197207 */ /* 0x000fca0001800000 */
[----:B------:R-:W3:Y:S01]  /*8480*/  LD.E R35, desc[UR8][R34.64] ;  /* 0x0000000822237980 */ /* 0x000ee2000c101900 */
[----:B------:R-:W-:Y:S01]  /*8490*/  IMAD.WIDE R36, R25, 0x4, R18 ;  /* 0x0000000419247825 */ /* 0x000fe200078e0212 */
[----:B----4-:R-:W-:Y:S02]  /*84a0*/  FSETP.GEU.AND P3, PT, R27, R30, PT ;  /* 0x0000001e1b00720b */ /* 0x010fe40003f6e000 */
[----:B------:R1:W4:Y:S04]  /*84b0*/  LD.E R30, desc[UR8][R38.64] ;  /* 0x00000008261e7980 */ /* 0x000328000c101900 */
[----:B------:R1:W4:Y:S01]  /*84c0*/  LD.E R29, desc[UR8][R36.64] ;  /* 0x00000008241d7980 */ /* 0x000322000c101900 */
[----:B------:R-:W-:Y:S02]  /*84d0*/  SEL R27, R16, R7, P4 ;  /* 0x00000007101b7207 */ /* 0x000fe40002000000 */
[----:B------:R-:W-:-:S02]  /*84e0*/  SEL R16, R7, R16, P4 ;  /* 0x0000001007107207 */ /* 0x000fc40002000000 */
[----:B------:R-:W-:Y:S02]  /*84f0*/  SEL R7, R21, R22, P5 ;  /* 0x0000001615077207 */ /* 0x000fe40002800000 */
[----:B------:R-:W-:Y:S02]  /*8500*/  SEL R17, R8, R33, P2 ;  /* 0x0000002108117207 */ /* 0x000fe40001000000 */
[----:B------:R-:W-:Y:S01]  /*8510*/  SEL R22, R22, R21, P5 ;  /* 0x0000001516167207 */ /* 0x000fe20002800000 */
[----:B0-----:R-:W-:-:S04]  /*8520*/  IMAD.WIDE R42, R16, 0x4, R18 ;  /* 0x00000004102a7825 */ /* 0x001fc800078e0212 */
[----:B------:R-:W-:-:S04]  /*8530*/  IMAD.WIDE R44, R17, 0x4, R18 ;  /* 0x00000004112c7825 */ /* 0x000fc800078e0212 */
[----:B------:R-:W-:-:S04]  /*8540*/  IMAD.WIDE R40, R27, 0x4, R18 ;  /* 0x000000041b287825 */ /* 0x000fc800078e0212 */
[--C-:B-1----:R-:W-:Y:S01]  /*8550*/  IMAD.WIDE R38, R22, 0x4, R18.reuse ;  /* 0x0000000416267825 */ /* 0x102fe200078e0212 */
[----:B------:R-:W4:Y:S01]  /*8560*/  LD.E R33, desc[UR8][R40.64] ;  /* 0x0000000828217980 */ /* 0x000f22000c101900 */
[----:B------:R-:W-:Y:S02]  /*8570*/  SEL R8, R10, R9, P0 ;  /* 0x000000090a087207 */ /* 0x000fe40000000000 */
[----:B------:R-:W-:Y:S01]  /*8580*/  IMAD.WIDE R36, R7, 0x4, R18 ;  /* 0x0000000407247825 */ /* 0x000fe200078e0212 */
[----:B--2---:R-:W-:Y:S02]  /*8590*/  FSETP.GEU.AND P2, PT, R31, R24, PT ;  /* 0x000000181f00720b */ /* 0x004fe40003f4e000 */
[----:B------:R-:W2:Y:S04]  /*85a0*/  LD.E R24, desc[UR8][R44.64] ;  /* 0x000000082c187980 */ /* 0x000ea8000c101900 */
[----:B------:R0:W2:Y:S01]  /*85b0*/  LD.E R31, desc[UR8][R42.64] ;  /* 0x000000082a1f7980 */ /* 0x0000a2000c101900 */
[----:B---3--:R-:W-:-:S03]  /*85c0*/  FSETP.GEU.AND P4, PT, R35, R26, PT ;  /* 0x0000001a2300720b */ /* 0x008fc60003f8e000 */
[----:B------:R-:W3:Y:S01]  /*85d0*/  LD.E R26, desc[UR8][R38.64] ;  /* 0x00000008261a7980 */ /* 0x000ee2000c101900 */
[----:B------:R-:W-:Y:S01]  /*85e0*/  IMAD.WIDE R34, R8, 0x4, R18 ;  /* 0x0000000408227825 */ /* 0x000fe200078e0212 */
[----:B----4-:R-:W-:Y:S02]  /*85f0*/  FSETP.GEU.AND P5, PT, R30, R29, PT ;  /* 0x0000001d1e00720b */ /* 0x010fe40003fae000 */
[----:B------:R-:W4:Y:S04]  /*8600*/  LD.E R30, desc[UR8][R36.64] ;  /* 0x00000008241e7980 */ /* 0x000f28000c101900 */
[----:B------:R1:W4:Y:S01]  /*8610*/  LD.E R29, desc[UR8][R34.64] ;  /* 0x00000008221d7980 */ /* 0x000322000c101900 */
[----:B------:R-:W-:Y:S02]  /*8620*/  SEL R21, R12, R23, P1 ;  /* 0x000000170c157207 */ /* 0x000fe40000800000 */
[----:B------:R-:W-:-:S02]  /*8630*/  SEL R12, R23, R12, P1 ;  /* 0x0000000c170c7207 */ /* 0x000fc40000800000 */
[----:B------:R-:W-:Y:S02]  /*8640*/  SEL R23, R13, R28, P3 ;  /* 0x0000001c0d177207 */ /* 0x000fe40001800000 */
[----:B------:R-:W-:Y:S02]  /*8650*/  SEL R28, R28, R13, P3 ;  /* 0x0000000d1c1c7207 */ /* 0x000fe40001800000 */
[----:B------:R-:W-:Y:S01]  /*8660*/  SEL R9, R9, R10, P0 ;  /* 0x0000000a09097207 */ /* 0x000fe20000000000 */
[----:B0-----:R-:W-:-:S04]  /*8670*/  IMAD.WIDE R42, R12, 0x4, R18 ;  /* 0x000000040c2a7825 */ /* 0x001fc800078e0212 */
[----:B-1----:R-:W-:-:S04]  /*8680*/  IMAD.WIDE R34, R28, 0x4, R18 ;  /* 0x000000041c227825 */ /* 0x002fc800078e0212 */
[----:B------:R-:W-:-:S04]  /*8690*/  IMAD.WIDE R44, R9, 0x4, R18 ;  /* 0x00000004092c7825 */ /* 0x000fc800078e0212 */
[--C-:B------:R-:W-:Y:S01]  /*86a0*/  IMAD.WIDE R40, R21, 0x4, R18.reuse ;  /* 0x0000000415287825 */ /* 0x100fe200078e0212 */
[----:B------:R-:W-:Y:S01]  /*86b0*/  SEL R10, R14, R11, P2 ;  /* 0x0000000b0e0a7207 */ /* 0x000fe20001000000 */
[----:B------:R-:W4:Y:S02]  /*86c0*/  LD.E R35, desc[UR8][R34.64] ;  /* 0x0000000822237980 */ /* 0x000f24000c101900 */
[----:B------:R-:W-:-:S04]  /*86d0*/  IMAD.WIDE R38, R23, 0x4, R18 ;  /* 0x0000000417267825 */ /* 0x000fc800078e0212 */
[----:B------:R-:W-:Y:S01]  /*86e0*/  IMAD.WIDE R36, R10, 0x4, R18 ;  /* 0x000000040a247825 */ /* 0x000fe200078e0212 */
[----:B--2---:R-:W-:Y:S02]  /*86f0*/  FSETP.GEU.AND P0, PT, R31, R24, PT ;  /* 0x000000181f00720b */ /* 0x004fe40003f0e000 */
[----:B------:R-:W2:Y:S01]  /*8700*/  LD.E R24, desc[UR8][R40.64] ;  /* 0x0000000828187980 */ /* 0x000ea2000c101900 */
[----:B---3--:R-:W-:-:S03]  /*8710*/  FSETP.GEU.AND P1, PT, R26, R33, PT ;  /* 0x000000211a00720b */ /* 0x008fc60003f2e000 */
[----:B------:R-:W3:Y:S04]  /*8720*/  LD.E R26, desc[UR8][R44.64] ;  /* 0x000000082c1a7980 */ /* 0x000ee8000c101900 */
[----:B------:R0:W3:Y:S01]  /*8730*/  LD.E R33, desc[UR8][R42.64] ;  /* 0x000000082a217980 */ /* 0x0000e2000c101900 */
[----:B----4-:R-:W-:-:S03]  /*8740*/  FSETP.GEU.AND P3, PT, R29, R30, PT ;  /* 0x0000001e1d00720b */ /* 0x010fc60003f6e000 */
[----:B------:R-:W4:Y:S04]  /*8750*/  LD.E R30, desc[UR8][R38.64] ;  /* 0x00000008261e7980 */ /* 0x000f28000c101900 */
[----:B------:R1:W4:Y:S01]  /*8760*/  LD.E R29, desc[UR8][R36.64] ;  /* 0x00000008241d7980 */ /* 0x000322000c101900 */
[----:B------:R-:W-:Y:S02]  /*8770*/  SEL R13, R11, R14, P2 ;  /* 0x0000000e0b0d7207 */ /* 0x000fe40001000000 */
[----:B------:R-:W-:Y:S02]  /*8780*/  SEL R11, R20, R15, P4 ;  /* 0x0000000f140b7207 */ /* 0x000fe40002000000 */
[----:B------:R-:W-:Y:S01]  /*8790*/  SEL R20, R15, R20, P4 ;  /* 0x000000140f147207 */ /* 0x000fe20002000000 */
[----:B0-----:R-:W-:Y:S01]  /*87a0*/  IMAD.WIDE R42, R13, 0x4, R18 ;  /* 0x000000040d2a7825 */ /* 0x001fe200078e0212 */
[----:B------:R-:W-:-:S03]  /*87b0*/  SEL R31, R32, R25, P5 ;  /* 0x00000019201f7207 */ /* 0x000fc60002800000 */
[--C-:B------:R-:W-:Y:S01]  /*87c0*/  IMAD.WIDE R40, R20, 0x4, R18.reuse ;  /* 0x0000000414287825 */ /* 0x100fe200078e0212 */
[----:B------:R-:W-:Y:S02]  /*87d0*/  SEL R32, R25, R32, P5 ;  /* 0x0000002019207207 */ /* 0x000fe40002800000 */
[----:B------:R-:W4:Y:S04]  /*87e0*/  LD.E R25, desc[UR8][R42.64] ;  /* 0x000000082a197980 */ /* 0x000f28000c101900 */
[----:B------:R-:W4:Y:S01]  /*87f0*/  LD.E R34, desc[UR8][R40.64] ;  /* 0x0000000828227980 */ /* 0x000f22000c101900 */
[----:B-1----:R-:W-:-:S04]  /*8800*/  IMAD.WIDE R36, R11, 0x4, R18 ;  /* 0x000000040b247825 */ /* 0x002fc800078e0212 */
[----:B------:R-:W-:Y:S01]  /*8810*/  IMAD.WIDE R44, R32, 0x4, R18 ;  /* 0x00000004202c7825 */ /* 0x000fe200078e0212 */
[----:B------:R-:W-:Y:S02]  /*8820*/  SEL R15, R27, R22, P1 ;  /* 0x000000161b0f7207 */ /* 0x000fe40000800000 */
[----:B------:R-:W-:-:S03]  /*8830*/  SEL R14, R16, R17, P0 ;  /* 0x00000011100e7207 */ /* 0x000fc60000000000 */
[--C-:B------:R-:W-:Y:S01]  /*8840*/  IMAD.WIDE R38, R15, 0x4, R18.reuse ;  /* 0x000000040f267825 */ /* 0x100fe200078e0212 */
[----:B--2---:R-:W-:Y:S02]  /*8850*/  FSETP.GEU.AND P4, PT, R35, R24, PT ;  /* 0x000000182300720b */ /* 0x004fe40003f8e000 */
[----:B------:R0:W2:Y:S02]  /*8860*/  LD.E R24, desc[UR8][R36.64] ;  /* 0x0000000824187980 */ /* 0x0000a4000c101900 */
[----:B0-----:R-:W-:Y:S01]  /*8870*/  IMAD.WIDE R36, R14, 0x4, R18 ;  /* 0x000000040e247825 */ /* 0x001fe200078e0212 */
[----:B---3--:R-:W-:Y:S02]  /*8880*/  FSETP.GEU.AND P2, PT, R33, R26, PT ;  /* 0x0000001a2100720b */ /* 0x008fe40003f4e000 */
[----:B------:R-:W2:Y:S04]  /*8890*/  LD.E R33, desc[UR8][R44.64] ;  /* 0x000000082c217980 */ /* 0x000ea8000c101900 */
[----:B------:R0:W3:Y:S01]  /*88a0*/  LD.E R26, desc[UR8][R38.64] ;  /* 0x00000008261a7980 */ /* 0x0000e2000c101900 */
[----:B----4-:R-:W-:-:S03]  /*88b0*/  FSETP.GEU.AND P6, PT, R29, R30, PT ;  /* 0x0000001e1d00720b */ /* 0x010fc60003fce000 */
[----:B------:R-:W3:Y:S01]  /*88c0*/  LD.E R29, desc[UR8][R36.64] ;  /* 0x00000008241d7980 */ /* 0x000ee2000c101900 */
[----:B------:R-:W-:Y:S02]  /*88d0*/  SEL R22, R22, R27, P1 ;  /* 0x0000001b16167207 */ /* 0x000fe40000800000 */
[----:B------:R-:W-:Y:S02]  /*88e0*/  FSETP.GEU.AND P5, PT, R34, R25, PT ;  /* 0x000000192200720b */ /* 0x000fe40003fae000 */
[----:B------:R-:W-:Y:S01]  /*88f0*/  SEL R25, R7, R8, P3 ;  /* 0x0000000807197207 */ /* 0x000fe20001800000 */
[----:B------:R-:W-:-:S04]  /*8900*/  IMAD.WIDE R34, R22, 0x4, R18 ;  /* 0x0000000416227825 */ /* 0x000fc800078e0212 */
[----:B------:R-:W-:Y:S01]  /*8910*/  IMAD.WIDE R42, R25, 0x4, R18 ;  /* 0x00000004192a7825 */ /* 0x000fe200078e0212 */
[----:B------:R-:W-:Y:S02]  /*8920*/  SEL R7, R8, R7, P3 ;  /* 0x0000000708077207 */ /* 0x000fe40001800000 */
[----:B------:R-:W-:-:S03]  /*8930*/  SEL R8, R9, R12, P2 ;  /* 0x0000000c09087207 */ /* 0x000fc60001000000 */
[----:B------:R-:W-:-:S04]  /*8940*/  IMAD.WIDE R40, R7, 0x4, R18 ;  /* 0x0000000407287825 */ /* 0x000fc800078e0212 */
[----:B0-----:R-:W-:-:S05]  /*8950*/  IMAD.WIDE R38, R8, 0x4, R18 ;  /* 0x0000000408267825 */ /* 0x001fca00078e0212 */
[----:B------:R-:W4:Y:S01]  /*8960*/  LD.E R27, desc[UR8][R38.64] ;  /* 0x00000008261b7980 */ /* 0x000f22000c101900 */
[----:B--2---:R-:W-:-:S03]  /*8970*/  FSETP.GEU.AND P1, PT, R33, R24, PT ;  /* 0x000000182100720b */ /* 0x004fc60003f2e000 */
[----:B------:R0:W2:Y:S04]  /*8980*/  LD.E R24, desc[UR8][R34.64] ;  /* 0x0000000822187980 */ /* 0x0000a8000c101900 */
[----:B------:R-:W2:Y:S01]  /*8990*/  LD.E R33, desc[UR8][R42.64] ;  /* 0x000000082a217980 */ /* 0x000ea2000c101900 */
[----:B---3--:R-:W-:-:S03]  /*89a0*/  FSETP.GEU.AND P3, PT, R26, R29, PT ;  /* 0x0000001d1a00720b */ /* 0x008fc60003f6e000 */
[----:B------:R-:W4:Y:S01]  /*89b0*/  LD.E R26, desc[UR8][R40.64] ;  /* 0x00000008281a7980 */ /* 0x000f22000c101900 */
[----:B------:R-:W-:Y:S02]  /*89c0*/  SEL R9, R12, R9, P2 ;  /* 0x000000090c097207 */ /* 0x000fe40001000000 */
[----:B------:R-:W-:Y:S02]  /*89d0*/  SEL R12, R21, R28, P4 ;  /* 0x0000001c150c7207 */ /* 0x000fe40002000000 */
[----:B------:R-:W-:Y:S01]  /*89e0*/  SEL R21, R28, R21, P4 ;  /* 0x000000151c157207 */ /* 0x000fe20002000000 */
[----:B0-----:R-:W-:-:S04]  /*89f0*/  IMAD.WIDE R34, R9, 0x4, R18 ;  /* 0x0000000409227825 */ /* 0x001fc800078e0212 */
[--C-:B------:R-:W-:Y:S02]  /*8a00*/  IMAD.WIDE R44, R21, 0x4, R18.reuse ;  /* 0x00000004152c7825 */ /* 0x100fe400078e0212 */
[----:B------:R-:W3:Y:S02]  /*8a10*/  LD.E R34, desc[UR8][R34.64] ;  /* 0x0000000822227980 */ /* 0x000ee4000c101900 */
[----:B------:R-:W-:-:S05]  /*8a20*/  IMAD.WIDE R36, R12, 0x4, R18 ;  /* 0x000000040c247825 */ /* 0x000fca00078e0212 */
[----:B------:R-:W3:Y:S01]  /*8a30*/  LD.E R29, desc[UR8][R36.64] ;  /* 0x00000008241d7980 */ /* 0x000ee2000c101900 */
[----:B--2---:R-:W-:Y:S02]  /*8a40*/  FSETP.GEU.AND P2, PT, R33, R24, PT ;  /* 0x000000182100720b */ /* 0x004fe40003f4e000 */
[----:B------:R-:W-:-:S05]  /*8a50*/  SEL R24, R23, R10, P6 ;  /* 0x0000000a17187207 */ /* 0x000fca0003000000 */
[----:B------:R-:W-:Y:S01]  /*8a60*/  IMAD.WIDE R42, R24, 0x4, R18 ;  /* 0x00000004182a7825 */ /* 0x000fe200078e0212 */
[----:B----4-:R-:W-:Y:S02]  /*8a70*/  FSETP.GEU.AND P4, PT, R27, R26, PT ;  /* 0x0000001a1b00720b */ /* 0x010fe40003f8e000 */
[----:B------:R0:W2:Y:S04]  /*8a80*/  LD.E R26, desc[UR8][R44.64] ;  /* 0x000000082c1a7980 */ /* 0x0000a8000c101900 */
[----:B------:R1:W2:Y:S01]  /*8a90*/  LD.E R27, desc[UR8][R42.64] ;  /* 0x000000082a1b7980 */ /* 0x0002a2000c101900 */
[----:B------:R-:W-:Y:S02]  /*8aa0*/  SEL R10, R10, R23, P6 ;  /* 0x000000170a0a7207 */ /* 0x000fe40003000000 */
[----:B------:R-:W-:-:S03]  /*8ab0*/  SEL R23, R13, R20, P5 ;  /* 0x000000140d177207 */ /* 0x000fc60002800000 */
[----:B------:R-:W-:-:S04]  /*8ac0*/  IMAD.WIDE R40, R10, 0x4, R18 ;  /* 0x000000040a287825 */ /* 0x000fc800078e0212 */
[----:B------:R-:W-:Y:S01]  /*8ad0*/  IMAD.WIDE R38, R23, 0x4, R18 ;  /* 0x0000000417267825 */ /* 0x000fe200078e0212 */
[----:B------:R4:W2:Y:S04]  /*8ae0*/  LD.E R28, desc[UR8][R40.64] ;  /* 0x00000008281c7980 */ /* 0x0008a8000c101900 */
[----:B------:R-:W2:Y:S01]  /*8af0*/  LD.E R33, desc[UR8][R38.64] ;  /* 0x0000000826217980 */ /* 0x000ea2000c101900 */
[----:B------:R-:W-:Y:S02]  /*8b00*/  SEL R20, R20, R13, P5 ;  /* 0x0000000d14147207 */ /* 0x000fe40002800000 */
[----:B------:R-:W-:Y:S02]  /*8b10*/  SEL R13, R11, R32, P1 ;  /* 0x000000200b0d7207 */ /* 0x000fe40000800000 */
[----:B------:R-:W-:-:S02]  /*8b20*/  SEL R32, R32, R11, P1 ;  /* 0x0000000b20207207 */ /* 0x000fc40000800000 */
[----:B------:R-:W-:Y:S02]  /*8b30*/  SEL R17, R17, R16, P0 ;  /* 0x0000001011117207 */ /* 0x000fe40000000000 */
[----:B---3--:R-:W-:Y:S01]  /*8b40*/  FSETP.GEU.AND P5, PT, R29, R34, PT ;  /* 0x000000221d00720b */ /* 0x008fe20003fae000 */
[----:B------:R-:W-:-:S04]  /*8b50*/  IMAD.WIDE R34, R20, 0x4, R18 ;  /* 0x0000000414227825 */ /* 0x000fc800078e0212 */
[--C-:B------:R-:W-:Y:S02]  /*8b60*/  IMAD.WIDE R36, R13, 0x4, R18.reuse ;  /* 0x000000040d247825 */ /* 0x100fe400078e0212 */
[----:B------:R-:W3:Y:S02]  /*8b70*/  LD.E R34, desc[UR8][R34.64] ;  /* 0x0000000822227980 */ /* 0x000ee4000c101900 */
[--C-:B0-----:R-:W-:Y:S02]  /*8b80*/  IMAD.WIDE R44, R32, 0x4, R18.reuse ;  /* 0x00000004202c7825 */ /* 0x101fe400078e0212 */
[----:B------:R-:W3:Y:S01]  /*8b90*/  LD.E R29, desc[UR8][R36.64] ;  /* 0x00000008241d7980 */ /* 0x000ee2000c101900 */
[----:B------:R-:W-:Y:S02]  /*8ba0*/  SEL R11, R15, R14, P3 ;  /* 0x0000000e0f0b7207 */ /* 0x000fe40001800000 */
[----:B------:R-:W-:Y:S01]  /*8bb0*/  SEL R14, R14, R15, P3 ;  /* 0x0000000f0e0e7207 */ /* 0x000fe20001800000 */
[----:B-1----:R-:W-:-:S04]  /*8bc0*/  IMAD.WIDE R42, R17, 0x4, R18 ;  /* 0x00000004112a7825 */ /* 0x002fc800078e0212 */
[----:B----4-:R-:W-:Y:S01]  /*8bd0*/  IMAD.WIDE R40, R14, 0x4, R18 ;  /* 0x000000040e287825 */ /* 0x010fe200078e0212 */
[----:B--2---:R-:W-:-:S03]  /*8be0*/  FSETP.GEU.AND P0, PT, R27, R26, PT ;  /* 0x0000001a1b00720b */ /* 0x004fc60003f0e000 */
[----:B------:R-:W-:-:S06]  /*8bf0*/  IMAD.WIDE R26, R31, 0x4, R18 ;  /* 0x000000041f1a7825 */ /* 0x000fcc00078e0212 */
[----:B------:R-:W2:Y:S04]  /*8c00*/  LD.E R27, desc[UR8][R26.64] ;  /* 0x000000081a1b7980 */ /* 0x000ea8000c101900 */
[----:B------:R-:W2:Y:S01]  /*8c10*/  LD.E R26, desc[UR8][R44.64] ;  /* 0x000000082c1a7980 */ /* 0x000ea2000c101900 */
[----:B------:R-:W-:-:S03]  /*8c20*/  FSETP.GEU.AND P1, PT, R33, R28, PT ;  /* 0x0000001c2100720b */ /* 0x000fc60003f2e000 */
[----:B------:R0:W4:Y:S04]  /*8c30*/  LD.E R28, desc[UR8][R42.64] ;  /* 0x000000082a1c7980 */ /* 0x000128000c101900 */
[----:B------:R1:W4:Y:S01]  /*8c40*/  LD.E R33, desc[UR8][R40.64] ;  /* 0x0000000828217980 */ /* 0x000322000c101900 */
[----:B------:R-:W-:Y:S02]  /*8c50*/  SEL R16, R22, R25, P2 ;  /* 0x0000001916107207 */ /* 0x000fe40001000000 */
[----:B------:R-:W-:Y:S02]  /*8c60*/  SEL R15, R8, R7, P4 ;  /* 0x00000007080f7207 */ /* 0x000fe40002000000 */
[----:B------:R-:W-:Y:S02]  /*8c70*/  SEL R25, R25, R22, P2 ;  /* 0x0000001619197207 */ /* 0x000fe40001000000 */
[----:B------:R-:W-:-:S02]  /*8c80*/  SEL R8, R7, R8, P4 ;  /* 0x0000000807087207 */ /* 0x000fc40002000000 */
[----:B---3--:R-:W-:Y:S01]  /*8c90*/  FSETP.GEU.AND P3, PT, R29, R34, PT ;  /* 0x000000221d00720b */ /* 0x008fe20003f6e000 */
[----:B------:R-:W-:Y:S01]  /*8ca0*/  IMAD.WIDE R34, R25, 0x4, R18 ;  /* 0x0000000419227825 */ /* 0x000fe200078e0212 */
[----:B------:R-:W-:-:S03]  /*8cb0*/  SEL R22, R9, R12, P5 ;  /* 0x0000000c09167207 */ /* 0x000fc60002800000 */
[--C-:B------:R-:W-:Y:S02]  /*8cc0*/  IMAD.WIDE R38, R11, 0x4, R18.reuse ;  /* 0x000000040b267825 */ /* 0x100fe400078e0212 */
[----:B------:R-:W3:Y:S02]  /*8cd0*/  LD.E R34, desc[UR8][R34.64] ;  /* 0x0000000822227980 */ /* 0x000ee4000c101900 */
[--C-:B------:R-:W-:Y:S02]  /*8ce0*/  IMAD.WIDE R36, R16, 0x4, R18.reuse ;  /* 0x0000000410247825 */ /* 0x100fe400078e0212 */
[----:B------:R-:W3:Y:S02]  /*8cf0*/  LD.E R29, desc[UR8][R38.64] ;  /* 0x00000008261d7980 */ /* 0x000ee4000c101900 */
[--C-:B0-----:R-:W-:Y:S02]  /*8d00*/  IMAD.WIDE R42, R15, 0x4, R18.reuse ;  /* 0x000000040f2a7825 */ /* 0x101fe400078e0212 */
[----:B------:R0:W3:Y:S02]  /*8d10*/  LD.E R30, desc[UR8][R36.64] ;  /* 0x00000008241e7980 */ /* 0x0000e4000c101900 */
[----:B-1----:R-:W-:Y:S01]  /*8d20*/  IMAD.WIDE R40, R22, 0x4, R18 ;  /* 0x0000000416287825 */ /* 0x002fe200078e0212 */
[----:B--2---:R-:W-:-:S03]  /*8d30*/  FSETP.GEU.AND P4, PT, R27, R26, PT ;  /* 0x0000001a1b00720b */ /* 0x004fc60003f8e000 */
[----:B------:R-:W-:-:S06]  /*8d40*/  IMAD.WIDE R26, R8, 0x4, R18 ;  /* 0x00000004081a7825 */ /* 0x000fcc00078e0212 */
[----:B------:R1:W2:Y:S01]  /*8d50*/  LD.E R27, desc[UR8][R26.64] ;  /* 0x000000081a1b7980 */ /* 0x0002a2000c101900 */
[----:B----4-:R-:W-:-:S03]  /*8d60*/  FSETP.GEU.AND P2, PT, R33, R28, PT ;  /* 0x0000001c2100720b */ /* 0x010fc60003f4e000 */
[----:B------:R4:W2:Y:S04]  /*8d70*/  LD.E R33, desc[UR8][R42.64] ;  /* 0x000000082a217980 */ /* 0x0008a8000c101900 */
[----:B------:R3:W2:Y:S01]  /*8d80*/  LD.E R28, desc[UR8][R40.64] ;  /* 0x00000008281c7980 */ /* 0x0006a2000c101900 */
[----:B------:R-:W-:Y:S02]  /*8d90*/  SEL R7, R12, R9, P5 ;  /* 0x000000090c077207 */ /* 0x000fe40002800000 */
[----:B------:R-:W-:Y:S02]  /*8da0*/  SEL R12, R21, R24, P0 ;  /* 0x00000018150c7207 */ /* 0x000fe40000000000 */
[----:B------:R-:W-:Y:S02]  /*8db0*/  SEL R9, R23, R10, P1 ;  /* 0x0000000a17097207 */ /* 0x000fe40000800000 */
[----:B------:R-:W-:-:S02]  /*8dc0*/  SEL R21, R24, R21, P0 ;  /* 0x0000001518157207 */ /* 0x000fc40000000000 */
[----:B------:R-:W-:Y:S01]  /*8dd0*/  SEL R10, R10, R23, P1 ;  /* 0x000000170a0a7207 */ /* 0x000fe20000800000 */
[----:B0-----:R-:W-:Y:S01]  /*8de0*/  IMAD.WIDE R36, R12, 0x4, R18 ;  /* 0x000000040c247825 */ /* 0x001fe200078e0212 */
[----:B-1----:R-:W-:-:S03]  /*8df0*/  SEL R26, R20, R13, P3 ;  /* 0x0000000d141a7207 */ /* 0x002fc60001800000 */
[--C-:B----4-:R-:W-:Y:S01]  /*8e00*/  IMAD.WIDE R42, R10, 0x4, R18.reuse ;  /* 0x000000040a2a7825 */ /* 0x110fe200078e0212 */
[----:B------:R-:W-:Y:S02]  /*8e10*/  SEL R23, R13, R20, P3 ;  /* 0x000000140d177207 */ /* 0x000fe40001800000 */
[----:B---3--:R-:W-:Y:S02]  /*8e20*/  FSETP.GEU.AND P5, PT, R30, R29, PT ;  /* 0x0000001d1e00720b */ /* 0x008fe40003fae000 */
[----:B------:R-:W3:Y:S01]  /*8e30*/  LD.E R24, desc[UR8][R42.64] ;  /* 0x000000082a187980 */ /* 0x000ee2000c101900 */
[----:B------:R-:W-:-:S03]  /*8e40*/  IMAD.WIDE R40, R9, 0x4, R18 ;  /* 0x0000000409287825 */ /* 0x000fc600078e0212 */
[----:B------:R0:W4:Y:S01]  /*8e50*/  LD.E R30, desc[UR8][R36.64] ;  /* 0x00000008241e7980 */ /* 0x000122000c101900 */
[----:B------:R-:W-:Y:S01]  /*8e60*/  IMAD.WIDE R38, R7, 0x4, R18 ;  /* 0x0000000407267825 */ /* 0x000fe200078e0212 */
[----:B------:R-:W-:-:S04]  /*8e70*/  SEL R20, R32, R31, P4 ;  /* 0x0000001f20147207 */ /* 0x000fc80002000000 */
[----:B------:R1:W4:Y:S01]  /*8e80*/  LD.E R29, desc[UR8][R38.64] ;  /* 0x00000008261d7980 */ /* 0x000322000c101900 */
[----:B0-----:R-:W-:-:S06]  /*8e90*/  IMAD.WIDE R36, R26, 0x4, R18 ;  /* 0x000000041a247825 */ /* 0x001fcc00078e0212 */
[----:B------:R-:W3:Y:S01]  /*8ea0*/  LD.E R36, desc[UR8][R36.64] ;  /* 0x0000000824247980 */ /* 0x000ee2000c101900 */
[----:B-1----:R-:W-:Y:S01]  /*8eb0*/  IMAD.WIDE R38, R23, 0x4, R18 ;  /* 0x0000000417267825 */ /* 0x002fe200078e0212 */
[----:B--2---:R-:W-:-:S03]  /*8ec0*/  FSETP.GEU.AND P0, PT, R27, R34, PT ;  /* 0x000000221b00720b */ /* 0x004fc60003f0e000 */
[----:B------:R-:W-:Y:S01]  /*8ed0*/  IMAD.WIDE R34, R21, 0x4, R18 ;  /* 0x0000000415227825 */ /* 0x000fe200078e0212 */
[----:B------:R-:W2:Y:S04]  /*8ee0*/  LD.E R27, desc[UR8][R38.64] ;  /* 0x00000008261b7980 */ /* 0x000ea8000c101900 */
[----:B------:R0:W3:Y:S01]  /*8ef0*/  LD.E R13, desc[UR8][R34.64] ;  /* 0x00000008220d7980 */ /* 0x0000e2000c101900 */
[----:B------:R-:W-:-:S03]  /*8f00*/  FSETP.GEU.AND P1, PT, R28, R33, PT ;  /* 0x000000211c00720b */ /* 0x000fc60003f2e000 */
[----:B------:R1:W2:Y:S01]  /*8f10*/  LD.E R33, desc[UR8][R40.64] ;  /* 0x0000000828217980 */ /* 0x0002a2000c101900 */
[----:B0-----:R-:W-:-:S06]  /*8f20*/  IMAD.WIDE R34, R20, 0x4, R18 ;  /* 0x0000000414227825 */ /* 0x001fcc00078e0212 */
[----:B------:R-:W2:Y:S01]  /*8f30*/  LD.E R34, desc[UR8][R34.64] ;  /* 0x0000000822227980 */ /* 0x000ea2000c101900 */
[----:B------:R-:W-:Y:S02]  /*8f40*/  SEL R31, R31, R32, P4 ;  /* 0x000000201f1f7207 */ /* 0x000fe40002000000 */
[----:B------:R-:W-:-:S05]  /*8f50*/  SEL R28, R16, R11, P5 ;  /* 0x0000000b101c7207 */ /* 0x000fca0002800000 */
[--C-:B-1----:R-:W-:Y:S01]  /*8f60*/  IMAD.WIDE R40, R28, 0x4, R18.reuse ;  /* 0x000000041c287825 */ /* 0x102fe200078e0212 */
[----:B----4-:R-:W-:Y:S02]  /*8f70*/  FSETP.GEU.AND P6, PT, R30, R29, PT ;  /* 0x0000001d1e00720b */ /* 0x010fe40003fce000 */
[----:B------:R-:W-:Y:S02]  /*8f80*/  SEL R30, R8, R25, P0 ;  /* 0x00000019081e7207 */ /* 0x000fe40000000000 */
[----:B---3--:R-:W-:Y:S02]  /*8f90*/  FSETP.GEU.AND P3, PT, R24, R13, PT ;  /* 0x0000000d1800720b */ /* 0x008fe40003f6e000 */
[----:B------:R-:W-:Y:S02]  /*8fa0*/  SEL R13, R14, R17, P2 ;  /* 0x000000110e0d7207 */ /* 0x000fe40001000000 */
[----:B------:R-:W-:Y:S02]  /*8fb0*/  SEL R24, R11, R16, P5 ;  /* 0x000000100b187207 */ /* 0x000fe40002800000 */
[----:B--2---:R-:W-:Y:S01]  /*8fc0*/  FSETP.GEU.AND P4, PT, R36, R33, PT ;  /* 0x000000212400720b */ /* 0x004fe20003f8e000 */
[--C-:B------:R-:W-:Y:S01]  /*8fd0*/  IMAD.WIDE R32, R13, 0x4, R18.reuse ;  /* 0x000000040d207825 */ /* 0x100fe200078e0212 */
[----:B------:R-:W-:Y:S01]  /*8fe0*/  SEL R11, R25, R8, P0 ;  /* 0x00000008190b7207 */ /* 0x000fe20000000000 */
[----:B------:R-:W2:Y:S02]  /*8ff0*/  LD.E R16, desc[UR8][R40.64] ;  /* 0x0000000828107980 */ /* 0x000ea4000c101900 */
[----:B------:R-:W-:-:S02]  /*9000*/  IMAD.WIDE R42, R24, 0x4, R18 ;  /* 0x00000004182a7825 */ /* 0x000fc400078e0212 */
[----:B------:R-:W3:Y:S04]  /*9010*/  LD.E R32, desc[UR8][R32.64] ;  /* 0x0000000820207980 */ /* 0x000ee8000c101900 */
[----:B------:R-:W3:Y:S01]  /*9020*/  LD.E R29, desc[UR8][R42.64] ;  /* 0x000000082a1d7980 */ /* 0x000ee2000c101900 */
[----:B------:R-:W-:Y:S01]  /*9030*/  SEL R25, R15, R22, P1 ;  /* 0x000000160f197207 */ /* 0x000fe20000800000 */
[----:B------:R-:W-:Y:S01]  /*9040*/  IMAD.WIDE R38, R11, 0x4, R18 ;  /* 0x000000040b267825 */ /* 0x000fe200078e0212 */
[----:B------:R-:W-:-:S03]  /*9050*/  FSETP.GEU.AND P5, PT, R34, R27, PT ;  /* 0x0000001b2200720b */ /* 0x000fc60003fae000 */
[--C-:B------:R-:W-:Y:S01]  /*9060*/  IMAD.WIDE R34, R30, 0x4, R18.reuse ;  /* 0x000000041e227825 */ /* 0x100fe200078e0212 */
[----:B------:R-:W2:Y:S03]  /*9070*/  LD.E R27, desc[UR8][R38.64] ;  /* 0x00000008261b7980 */ /* 0x000ea6000c101900 */
[----:B------:R-:W-:Y:S02]  /*9080*/  IMAD.WIDE R36, R25, 0x4, R18 ;  /* 0x0000000419247825 */ /* 0x000fe400078e0212 */
[----:B------:R-:W4:Y:S04]  /*9090*/  LD.E R35, desc[UR8][R34.64] ;  /* 0x0000000822237980 */ /* 0x000f28000c101900 */
[----:B------:R0:W4:Y:S01]  /*90a0*/  LD.E R8, desc[UR8][R36.64] ;  /* 0x0000000824087980 */ /* 0x000122000c101900 */
[----:B---3--:R-:W-:-:S02]  /*90b0*/  FSETP.GEU.AND P0, PT, R29, R32, PT ;  /* 0x000000201d00720b */ /* 0x008fc40003f0e000 */
[----:B------:R-:W-:Y:S02]  /*90c0*/  SEL R32, R22, R15, P1 ;  /* 0x0000000f16207207 */ /* 0x000fe40000800000 */
[----:B------:R-:W-:Y:S02]  /*90d0*/  SEL R29, R7, R12, P6 ;  /* 0x0000000c071d7207 */ /* 0x000fe40003000000 */
[----:B------:R-:W-:Y:S01]  /*90e0*/  SEL R12, R12, R7, P6 ;  /* 0x000000070c0c7207 */ /* 0x000fe20003000000 */
[----:B0-----:R-:W-:Y:S01]  /*90f0*/  IMAD.WIDE R36, R32, 0x4, R18 ;  /* 0x0000000420247825 */ /* 0x001fe200078e0212 */
[----:B------:R-:W-:-:S03]  /*9100*/  SEL R7, R21, R10, P3 ;  /* 0x0000000a15077207 */ /* 0x000fc60001800000 */
[--C-:B------:R-:W-:Y:S01]  /*9110*/  IMAD.WIDE R44, R29, 0x4, R18.reuse ;  /* 0x000000041d2c7825 */ /* 0x100fe200078e0212 */
[----:B--2---:R-:W-:Y:S02]  /*9120*/  FSETP.GEU.AND P1, PT, R27, R16, PT ;  /* 0x000000101b00720b */ /* 0x004fe40003f2e000 */
[----:B------:R0:W2:Y:S01]  /*9130*/  LD.E R16, desc[UR8][R36.64] ;  /* 0x0000000824107980 */ /* 0x0000a2000c101900 */
[--C-:B------:R-:W-:Y:S01]  /*9140*/  IMAD.WIDE R42, R12, 0x4, R18.reuse ;  /* 0x000000040c2a7825 */ /* 0x100fe200078e0212 */
[----:B------:R-:W-:Y:S02]  /*9150*/  SEL R10, R10, R21, P3 ;  /* 0x000000150a0a7207 */ /* 0x000fe40001800000 */
[----:B------:R1:W2:Y:S01]  /*9160*/  LD.E R27, desc[UR8][R44.64] ;  /* 0x000000082c1b7980 */ /* 0x0002a2000c101900 */
[----:B------:R-:W-:Y:S01]  /*9170*/  IMAD.WIDE R40, R7, 0x4, R18 ;  /* 0x0000000407287825 */ /* 0x000fe200078e0212 */
[----:B----4-:R-:W-:Y:S02]  /*9180*/  FSETP.GEU.AND P3, PT, R8, R35, PT ;  /* 0x000000230800720b */ /* 0x010fe40003f6e000 */
[----:B------:R3:W4:Y:S01]  /*9190*/  LD.E R22, desc[UR8][R42.64] ;  /* 0x000000082a167980 */ /* 0x000722000c101900 */
[----:B------:R-:W-:-:S03]  /*91a0*/  SEL R15, R9, R26, P4 ;  /* 0x0000001a090f7207 */ /* 0x000fc60002000000 */
[----:B------:R-:W4:Y:S01]  /*91b0*/  LD.E R35, desc[UR8][R40.64] ;  /* 0x0000000828237980 */ /* 0x000f22000c101900 */
[----:B0-----:R-:W-:-:S04]  /*91c0*/  IMAD.WIDE R36, R10, 0x4, R18 ;  /* 0x000000040a247825 */ /* 0x001fc800078e0212 */
[----:B------:R-:W-:Y:S02]  /*91d0*/  IMAD.WIDE R38, R15, 0x4, R18 ;  /* 0x000000040f267825 */ /* 0x000fe400078e0212 */
[----:B------:R-:W4:Y:S04]  /*91e0*/  LD.E R36, desc[UR8][R36.64] ;  /* 0x0000000824247980 */ /* 0x000f28000c101900 */
[----:B------:R0:W4:Y:S01]  /*91f0*/  LD.E R21, desc[UR8][R38.64] ;  /* 0x0000000826157980 */ /* 0x000122000c101900 */
[----:B------:R-:W-:Y:S02]  /*9200*/  SEL R33, R17, R14, P2 ;  /* 0x0000000e11217207 */ /* 0x000fe40001000000 */
[----:B------:R-:W-:Y:S02]  /*9210*/  SEL R8, R20, R23, P5 ;  /* 0x0000001714087207 */ /* 0x000fe40002800000 */
[----:B------:R-:W-:-:S02]  /*9220*/  SEL R17, R26, R9, P4 ;  /* 0x000000091a117207 */ /* 0x000fc40002000000 */
[----:B------:R-:W-:Y:S01]  /*9230*/  SEL R34, R23, R20, P5 ;  /* 0x0000001417227207 */ /* 0x000fe20002800000 */
[----:B-1----:R-:W-:-:S04]  /*9240*/  IMAD.WIDE R44, R31, 0x4, R18 ;  /* 0x000000041f2c7825 */ /* 0x002fc800078e0212 */
[----:B---3--:R-:W-:-:S04]  /*9250*/  IMAD.WIDE R42, R8, 0x4, R18 ;  /* 0x00000004082a7825 */ /* 0x008fc800078e0212 */
[----:B0-----:R-:W-:-:S05]  /*9260*/  IMAD.WIDE R38, R17, 0x4, R18 ;  /* 0x0000000411267825 */ /* 0x001fca00078e0212 */
[----:B------:R0:W3:Y:S01]  /*9270*/  LD.E R23, desc[UR8][R38.64] ;  /* 0x0000000826177980 */ /* 0x0000e2000c101900 */
[----:B------:R-:W-:Y:S01]  /*9280*/  IMAD.WIDE R40, R33, 0x4, R18 ;  /* 0x0000000421287825 */ /* 0x000fe200078e0212 */
[----:B--2---:R-:W-:-:S03]  /*9290*/  FSETP.GEU.AND P2, PT, R27, R16, PT ;  /* 0x000000101b00720b */ /* 0x004fc60003f4e000 */
[----:B------:R-:W-:Y:S01]  /*92a0*/  IMAD.WIDE R26, R34, 0x4, R18 ;  /* 0x00000004221a7825 */ /* 0x000fe200078e0212 */
[----:B------:R-:W-:-:S04]  /*92b0*/  SEL R16, R13, R24, P0 ;  /* 0x000000180d107207 */ /* 0x000fc80000000000 */
[----:B------:R1:W3:Y:S01]  /*92c0*/  LD.E R14, desc[UR8][R26.64] ;  /* 0x000000081a0e7980 */ /* 0x0002e2000c101900 */
[----:B----4-:R-:W-:-:S03]  /*92d0*/  FSETP.GEU.AND P4, PT, R35, R22, PT ;  /* 0x000000162300720b */ /* 0x010fc60003f8e000 */
[----:B------:R-:W2:Y:S04]  /*92e0*/  LD.E R22, desc[UR8][R44.64] ;  /* 0x000000082c167980 */ /* 0x000ea8000c101900 */
[----:B------:R4:W2:Y:S01]  /*92f0*/  LD.E R35, desc[UR8][R42.64] ;  /* 0x000000082a237980 */ /* 0x0008a2000c101900 */
[----:B0-----:R-:W-:Y:S01]  /*9300*/  IMAD.WIDE R38, R16, 0x4, R18 ;  /* 0x0000000410267825 */ /* 0x001fe200078e0212 */
[----:B------:R-:W-:-:S04]  /*9310*/  FSETP.GEU.AND P5, PT, R21, R36, PT ;  /* 0x000000241500720b */ /* 0x000fc80003fae000 */
[----:B------:R-:W2:Y:S04]  /*9320*/  LD.E R26, desc[UR8][R38.64] ;  /* 0x00000008261a7980 */ /* 0x000ea8000c101900 */
[----:B------:R0:W2:Y:S01]  /*9330*/  LD.E R21, desc[UR8][R40.64] ;  /* 0x0000000828157980 */ /* 0x0000a2000c101900 */
[----:B------:R-:W-:Y:S02]  /*9340*/  SEL R20, R28, R11, P1 ;  /* 0x0000000b1c147207 */ /* 0x000fe40000800000 */
[----:B------:R-:W-:Y:S02]  /*9350*/  SEL R13, R24, R13, P0 ;  /* 0x0000000d180d7207 */ /* 0x000fe40000000000 */
[----:B-1----:R-:W-:Y:S01]  /*9360*/  SEL R27, R25, R30, P3 ;  /* 0x0000001e191b7207 */ /* 0x002fe20001800000 */
[----:B------:R-:W-:Y:S01]  /*9370*/  IMAD.WIDE R36, R20, 0x4, R18 ;  /* 0x0000000414247825 */ /* 0x000fe200078e0212 */
[----:B------:R-:W-:-:S03]  /*9380*/  SEL R30, R30, R25, P3 ;  /* 0x000000191e1e7207 */ /* 0x000fc60001800000 */
[--C-:B------:R-:W-:Y:S01]  /*9390*/  IMAD.WIDE R24, R13, 0x4, R18.reuse ;  /* 0x000000040d187825 */ /* 0x100fe200078e0212 */
[----:B------:R-:W-:Y:S01]  /*93a0*/  SEL R9, R11, R28, P1 ;  /* 0x0000001c0b097207 */ /* 0x000fe20000800000 */
[----:B------:R-:W2:Y:S02]  /*93b0*/  LD.E R37, desc[UR8][R36.64] ;  /* 0x0000000824257980 */ /* 0x000ea4000c101900 */
[----:B----4-:R-:W-:-:S04]  /*93c0*/  IMAD.WIDE R42, R30, 0x4, R18 ;  /* 0x000000041e2a7825 */ /* 0x010fc800078e0212 */
[----:B------:R-:W-:-:S04]  /*93d0*/  IMAD.WIDE R44, R9, 0x4, R18 ;  /* 0x00000004092c7825 */ /* 0x000fc800078e0212 */
[--C-:B0-----:R-:W-:Y:S01]  /*93e0*/  IMAD.WIDE R40, R27, 0x4, R18.reuse ;  /* 0x000000041b287825 */ /* 0x101fe200078e0212 */
[----:B---3--:R-:W-:Y:S02]  /*93f0*/  FSETP.GEU.AND P1, PT, R14, R23, PT ;  /* 0x000000170e00720b */ /* 0x008fe40003f2e000 */
[----:B------:R0:W3:Y:S01]  /*9400*/  LD.E R14, desc[UR8][R24.64] ;  /* 0x00000008180e7980 */ /* 0x0000e2000c101900 */
[----:B--2---:R-:W-:Y:S02]  /*9410*/  FSETP.GEU.AND P3, PT, R22, R35, PT ;  /* 0x000000231600720b */ /* 0x004fe40003f6e000 */
[----:B------:R-:W-:Y:S01]  /*9420*/  SEL R22, R32, R29, P2 ;  /* 0x0000001d20167207 */ /* 0x000fe20001000000 */
[----:B------:R1:W2:Y:S04]  /*9430*/  LD.E R35, desc[UR8][R44.64] ;  /* 0x000000082c237980 */ /* 0x0002a8000c101900 */
[----:B------:R-:W-:Y:S01]  /*9440*/  IMAD.WIDE R38, R22, 0x4, R18 ;  /* 0x0000000416267825 */ /* 0x000fe200078e0212 */
[----:B------:R4:W2:Y:S01]  /*9450*/  LD.E R24, desc[UR8][R42.64] ;  /* 0x000000082a187980 */ /* 0x0008a2000c101900 */
[----:B------:R-:W-:-:S03]  /*9460*/  FSETP.GEU.AND P0, PT, R26, R21, PT ;  /* 0x000000151a00720b */ /* 0x000fc60003f0e000 */
[----:B------:R4:W2:Y:S04]  /*9470*/  LD.E R21, desc[UR8][R40.64] ;  /* 0x0000000828157980 */ /* 0x0008a8000c101900 */
[----:B------:R-:W2:Y:S01]  /*9480*/  LD.E R38, desc[UR8][R38.64] ;  /* 0x0000000826267980 */ /* 0x000ea2000c101900 */
[----:B0-----:R-:W-:Y:S02]  /*9490*/  SEL R25, R29, R32, P2 ;  /* 0x000000201d197207 */ /* 0x001fe40001000000 */
[----:B------:R-:W-:Y:S02]  /*94a0*/  SEL R26, R12, R7, P4 ;  /* 0x000000070c1a7207 */ /* 0x000fe40002000000 */
[----:B------:R-:W-:Y:S02]  /*94b0*/  SEL R11, R7, R12, P4 ;  /* 0x0000000c070b7207 */ /* 0x000fe40002000000 */
[----:B------:R-:W-:Y:S01]  /*94c0*/  SEL R28, R10, R15, P5 ;  /* 0x0000000f0a1c7207 */ /* 0x000fe20002800000 */
[----:B-1----:R-:W-:Y:S01]  /*94d0*/  IMAD.WIDE R44, R26, 0x4, R18 ;  /* 0x000000041a2c7825 */ /* 0x002fe200078e0212 */
[----:B------:R-:W-:-:S03]  /*94e0*/  SEL R23, R15, R10, P5 ;  /* 0x0000000a0f177207 */ /* 0x000fc60002800000 */
[--C-:B----4-:R-:W-:Y:S01]  /*94f0*/  IMAD.WIDE R42, R11, 0x4, R18.reuse ;  /* 0x000000040b2a7825 */ /* 0x110fe200078e0212 */
[----:B------:R-:W4:Y:S03]  /*9500*/  LD.E R29, desc[UR8][R44.64] ;  /* 0x000000082c1d7980 */ /* 0x000f26000c101900 */
[----:B------:R-:W-:Y:S01]  /*9510*/  IMAD.WIDE R40, R28, 0x4, R18 ;  /* 0x000000041c287825 */ /* 0x000fe200078e0212 */
[----:B---3--:R-:W-:-:S03]  /*9520*/  FSETP.GEU.AND P4, PT, R37, R14, PT ;  /* 0x0000000e2500720b */ /* 0x008fc60003f8e000 */
[----:B------:R-:W-:Y:S01]  /*9530*/  IMAD.WIDE R36, R25, 0x4, R18 ;  /* 0x0000000419247825 */ /* 0x000fe200078e0212 */
[----:B------:R-:W-:-:S04]  /*9540*/  SEL R14, R17, R34, P1 ;  /* 0x00000022110e7207 */ /* 0x000fc80000800000 */
[----:B------:R0:W4:Y:S01]  /*9550*/  LD.E R10, desc[UR8][R36.64] ;  /* 0x00000008240a7980 */ /* 0x000122000c101900 */
[----:B--2---:R-:W-:-:S03]  /*9560*/  FSETP.GEU.AND P6, PT, R24, R35, PT ;  /* 0x000000231800720b */ /* 0x004fc60003fce000 */
[----:B------:R1:W2:Y:S01]  /*9570*/  LD.E R35, desc[UR8][R42.64] ;  /* 0x000000082a237980 */ /* 0x0002a2000c101900 */
[----:B0-----:R-:W-:-:S03]  /*9580*/  IMAD.WIDE R36, R23, 0x4, R18 ;  /* 0x0000000417247825 */ /* 0x001fc600078e0212 */
[----:B------:R0:W2:Y:S01]  /*9590*/  LD.E R24, desc[UR8][R40.64] ;  /* 0x0000000828187980 */ /* 0x0000a2000c101900 */
[----:B------:R-:W-:Y:S01]  /*95a0*/  FSETP.GEU.AND P2, PT, R38, R21, PT ;  /* 0x000000152600720b */ /* 0x000fe20003f4e000 */
[----:B------:R-:W-:Y:S02]  /*95b0*/  IMAD.WIDE R38, R14, 0x4, R18 ;  /* 0x000000040e267825 */ /* 0x000fe400078e0212 */
[----:B------:R3:W3:Y:S04]  /*95c0*/  LD.E R15, desc[UR8][R36.64] ;  /* 0x00000008240f7980 */ /* 0x0006e8000c101900 */
[----:B------:R-:W3:Y:S01]  /*95d0*/  LD.E R12, desc[UR8][R38.64] ;  /* 0x00000008260c7980 */ /* 0x000ee2000c101900 */
[----:B------:R-:W-:Y:S02]  /*95e0*/  SEL R7, R34, R17, P1 ;  /* 0x0000001122077207 */ /* 0x000fe40000800000 */
[----:B------:R-:W-:-:S02]  /*95f0*/  SEL R32, R16, R33, P0 ;  /* 0x0000002110207207 */ /* 0x000fc40000000000 */
[----:B------:R-:W-:-:S03]  /*9600*/  SEL R21, R20, R13, P4 ;  /* 0x0000000d14157207 */ /* 0x000fc60002000000 */
[----:B-1----:R-:W-:-:S05]  /*9610*/  IMAD.WIDE R42, R32, 0x4, R18 ;  /* 0x00000004202a7825 */ /* 0x002fca00078e0212 */
[----:B------:R-:W3:Y:S01]  /*9620*/  LD.E R17, desc[UR8][R42.64] ;  /* 0x000000082a117980 */ /* 0x000ee2000c101900 */
[----:B----4-:R-:W-:Y:S02]  /*9630*/  FSETP.GEU.AND P1, PT, R29, R10, PT ;  /* 0x0000000a1d00720b */ /* 0x010fe40003f2e000 */
[----:B------:R-:W-:Y:S02]  /*9640*/  SEL R29, R13, R20, P4 ;  /* 0x000000140d1d7207 */ /* 0x000fe40002000000 */
[----:B------:R-:W-:-:S03]  /*9650*/  SEL R20, R9, R30, P6 ;  /* 0x0000001e09147207 */ /* 0x000fc60003000000 */
[--C-:B0-----:R-:W-:Y:S01]  /*9660*/  IMAD.WIDE R40, R29, 0x4, R18.reuse ;  /* 0x000000041d287825 */ /* 0x101fe200078e0212 */
[----:B------:R-:W-:Y:S02]  /*9670*/  SEL R10, R30, R9, P6 ;  /* 0x000000091e0a7207 */ /* 0x000fe40003000000 */
[----:B--2---:R-:W-:Y:S01]  /*9680*/  FSETP.GEU.AND P5, PT, R24, R35, PT ;  /* 0x000000231800720b */ /* 0x004fe20003fae000 */
[----:B------:R-:W-:Y:S01]  /*9690*/  IMAD.WIDE R34, R7, 0x4, R18 ;  /* 0x0000000407227825 */ /* 0x000fe200078e0212 */
[----:B------:R-:W-:-:S04]  /*96a0*/  SEL R24, R8, R31, P3 ;  /* 0x0000001f08187207 */ /* 0x000fc80001800000 */
[----:B------:R-:W2:Y:S01]  /*96b0*/  LD.E R9, desc[UR8][R34.64] ;  /* 0x0000000822097980 */ /* 0x000ea2000c101900 */
[----:B---3--:R-:W-:Y:S01]  /*96c0*/  IMAD.WIDE R36, R24, 0x4, R18 ;  /* 0x0000000418247825 */ /* 0x008fe200078e0212 */
[----:B------:R-:W-:-:S03]  /*96d0*/  FSETP.GEU.AND P6, PT, R12, R15, PT ;  /* 0x0000000f0c00720b */ /* 0x000fc60003fce000 */
[--C-:B------:R-:W-:Y:S02]  /*96e0*/  IMAD.WIDE R12, R21, 0x4, R18.reuse ;  /* 0x00000004150c7825 */ /* 0x100fe400078e0212 */
[----:B------:R-:W2:Y:S02]  /*96f0*/  LD.E R36, desc[UR8][R36.64] ;  /* 0x0000000824247980 */ /* 0x000ea4000c101900 */
[----:B------:R-:W-:Y:S02]  /*9700*/  IMAD.WIDE R38, R20, 0x4, R18 ;  /* 0x0000000414267825 */ /* 0x000fe400078e0212 */
[----:B------:R0:W3:Y:S04]  /*9710*/  LD.E R34, desc[UR8][R40.64] ;  /* 0x0000000828227980 */ /* 0x0000e8000c101900 */
[----:B------:R-:W4:Y:S04]  /*9720*/  LD.E R30, desc[UR8][R38.64] ;  /* 0x00000008261e7980 */ /* 0x000f28000c101900 */
[----:B------:R-:W4:Y:S01]  /*9730*/  LD.E R13, desc[UR8][R12.64] ;  /* 0x000000080c0d7980 */ /* 0x000f22000c101900 */
[----:B------:R-:W-:-:S02]  /*9740*/  SEL R15, R27, R22, P2 ;  /* 0x000000161b0f7207 */ /* 0x000fc40001000000 */
[----:B------:R-:W-:Y:S02]  /*9750*/  SEL R27, R22, R27, P2 ;  /* 0x0000001b161b7207 */ /* 0x000fe40001000000 */
[----:B------:R-:W-:Y:S02]  /*9760*/  SEL R22, R25, R26, P1 ;  /* 0x0000001a19167207 */ /* 0x000fe40000800000 */
[----:B------:R-:W-:Y:S01]  /*9770*/  SEL R31, R31, R8, P3 ;  /* 0x000000081f1f7207 */ /* 0x000fe20001800000 */
[----:B0-----:R-:W-:-:S04]  /*9780*/  IMAD.WIDE R40, R27, 0x4, R18 ;  /* 0x000000041b287825 */ /* 0x001fc800078e0212 */
[--C-:B------:R-:W-:Y:S01]  /*9790*/  IMAD.WIDE R42, R15, 0x4, R18.reuse ;  /* 0x000000040f2a7825 */ /* 0x100fe200078e0212 */
[----:B------:R-:W-:Y:S02]  /*97a0*/  SEL R25, R26, R25, P1 ;  /* 0x000000191a197207 */ /* 0x000fe40000800000 */
[----:B---3--:R-:W-:Y:S01]  /*97b0*/  FSETP.GEU.AND P3, PT, R34, R17, PT ;  /* 0x000000112200720b */ /* 0x008fe20003f6e000 */
[--C-:B------:R-:W-:Y:S01]  /*97c0*/  IMAD.WIDE R34, R22, 0x4, R18.reuse ;  /* 0x0000000416227825 */ /* 0x100fe200078e0212 */
[----:B--2---:R-:W-:Y:S01]  /*97d0*/  FSETP.GEU.AND P4, PT, R36, R9, PT ;  /* 0x000000092400720b */ /* 0x004fe20003f8e000 */
[----:B------:R-:W2:Y:S02]  /*97e0*/  LD.E R17, desc[UR8][R42.64] ;  /* 0x000000082a117980 */ /* 0x000ea4000c101900 */
[----:B------:R-:W-:Y:S02]  /*97f0*/  IMAD.WIDE R8, R10, 0x4, R18 ;  /* 0x000000040a087825 */ /* 0x000fe400078e0212 */
[----:B------:R-:W3:Y:S01]  /*9800*/  LD.E R34, desc[UR8][R34.64] ;  /* 0x0000000822227980 */ /* 0x000ee2000c101900 */
[----:B----4-:R-:W-:-:S03]  /*9810*/  FSETP.GEU.AND P2, PT, R30, R13, PT ;  /* 0x0000000d1e00720b */ /* 0x010fc60003f4e000 */
[----:B------:R0:W3:Y:S01]  /*9820*/  LD.E R13, desc[UR8][R40.64] ;  /* 0x00000008280d7980 */ /* 0x0000e2000c101900 */
[----:B------:R-:W-:-:S03]  /*9830*/  SEL R30, R11, R28, P5 ;  /* 0x0000001c0b1e7207 */ /* 0x000fc60002800000 */
[----:B------:R-:W2:Y:S01]  /*9840*/  LD.E R8, desc[UR8][R8.64] ;  /* 0x0000000808087980 */ /* 0x000ea2000c101900 */
[----:B------:R-:W-:-:S04]  /*9850*/  IMAD.WIDE R36, R25, 0x4, R18 ;  /* 0x0000000419247825 */ /* 0x000fc800078e0212 */
[----:B------:R-:W-:Y:S01]  /*9860*/  IMAD.WIDE R38, R30, 0x4, R18 ;  /* 0x000000041e267825 */ /* 0x000fe200078e0212 */
[----:B------:R-:W4:Y:S04]  /*9870*/  LD.E R12, desc[UR8][R36.64] ;  /* 0x00000008240c7980 */ /* 0x000f28000c101900 */
[----:B------:R1:W4:Y:S01]  /*9880*/  LD.E R9, desc[UR8][R38.64] ;  /* 0x0000000826097980 */ /* 0x000322000c101900 */
[----:B------:R-:W-:Y:S02]  /*9890*/  SEL R28, R28, R11, P5 ;  /* 0x0000000b1c1c7207 */ /* 0x000fe40002800000 */
[----:B------:R-:W-:Y:S02]  /*98a0*/  SEL R11, R23, R14, P6 ;  /* 0x0000000e170b7207 */ /* 0x000fe40003000000 */
[----:B------:R-:W-:-:S05]  /*98b0*/  SEL R23, R14, R23, P6 ;  /* 0x000000170e177207 */ /* 0x000fca0003000000 */
[----:B0-----:R-:W-:-:S04]  /*98c0*/  IMAD.WIDE R40, R23, 0x4, R18 ;  /* 0x0000000417287825 */ /* 0x001fc800078e0212 */
[----:B------:R-:W-:-:S04]  /*98d0*/  IMAD.WIDE R44, R11, 0x4, R18 ;  /* 0x000000040b2c7825 */ /* 0x000fc800078e0212 */
[----:B-1----:R-:W-:Y:S01]  /*98e0*/  IMAD.WIDE R38, R31, 0x4, R18 ;  /* 0x000000041f267825 */ /* 0x002fe200078e0212 */
[----:B---3--:R-:W-:-:S03]  /*98f0*/  FSETP.GEU.AND P5, PT, R34, R13, PT ;  /* 0x0000000d2200720b */ /* 0x008fc60003fae000 */
[----:B------:R-:W-:Y:S01]  /*9900*/  IMAD.WIDE R34, R28, 0x4, R18 ;  /* 0x000000041c227825 */ /* 0x000fe200078e0212 */
[----:B------:R-:W3:Y:S01]  /*9910*/  LD.E R13, desc[UR8][R44.64] ;  /* 0x000000082c0d7980 */ /* 0x000ee2000c101900 */
[----:B--2---:R-:W-:-:S03]  /*9920*/  FSETP.GEU.AND P1, PT, R17, R8, PT ;  /* 0x000000081100720b */ /* 0x004fc60003f2e000 */
[----:B------:R0:W3:Y:S02]  /*9930*/  LD.E R8, desc[UR8][R34.64] ;  /* 0x0000000822087980 */ /* 0x0000e4000c101900 */
[----:B0-----:R-:W-:Y:S02]  /*9940*/  SEL R34, R24, R7, P4 ;  /* 0x0000000718227207 */ /* 0x001fe40002000000 */
[----:B------:R-:W-:Y:S02]  /*9950*/  SEL R24, R7, R24, P4 ;  /* 0x0000001807187207 */ /* 0x000fe40002000000 */
[----:B----4-:R-:W-:Y:S01]  /*9960*/  FSETP.GEU.AND P4, PT, R9, R12, PT ;  /* 0x0000000c0900720b */ /* 0x010fe20003f8e000 */
[--C-:B------:R-:W-:Y:S01]  /*9970*/  IMAD.WIDE R36, R34, 0x4, R18.reuse ;  /* 0x0000000422247825 */ /* 0x100fe200078e0212 */
[----:B------:R-:W2:Y:S03]  /*9980*/  LD.E R9, desc[UR8][R40.64] ;  /* 0x0000000828097980 */ /* 0x000ea6000c101900 */
[----:B------:R-:W-:Y:S01]  /*9990*/  IMAD.WIDE R42, R24, 0x4, R18 ;  /* 0x00000004182a7825 */ /* 0x000fe200078e0212 */
[----:B------:R-:W4:Y:S04]  /*99a0*/  LD.E R7, desc[UR8][R38.64] ;  /* 0x0000000826077980 */ /* 0x000f28000c101900 */
[----:B------:R-:W2:Y:S04]  /*99b0*/  LD.E R14, desc[UR8][R42.64] ;  /* 0x000000082a0e7980 */ /* 0x000ea8000c101900 */
[----:B------:R0:W4:Y:S01]  /*99c0*/  LD.E R12, desc[UR8][R36.64] ;  /* 0x00000008240c7980 */ /* 0x000122000c101900 */
[----:B------:R-:W-:-:S02]  /*99d0*/  SEL R33, R33, R16, P0 ;  /* 0x0000001021217207 */ /* 0x000fc40000000000 */
[----:B------:R-:W-:Y:S02]  /*99e0*/  SEL R26, R20, R21, P2 ;  /* 0x00000015141a7207 */ /* 0x000fe40001000000 */
[----:B------:R-:W-:Y:S02]  /*99f0*/  SEL R20, R21, R20, P2 ;  /* 0x0000001415147207 */ /* 0x000fe40001000000 */
[----:B------:R-:W-:Y:S01]  /*9a00*/  SEL R17, R29, R32, P3 ;  /* 0x000000201d117207 */ /* 0x000fe20001800000 */
[----:B0-----:R-:W-:Y:S01]  /*9a10*/  IMAD.WIDE R36, R33, 0x4, R18 ;  /* 0x0000000421247825 */ /* 0x001fe200078e0212 */
[----:B------:R-:W-:-:S03]  /*9a20*/  SEL R32, R32, R29, P3 ;  /* 0x0000001d20207207 */ /* 0x000fc60001800000 */
[----:B------:R-:W-:-:S04]  /*9a30*/  IMAD.WIDE R38, R26, 0x4, R18 ;  /* 0x000000041a267825 */ /* 0x000fc800078e0212 */
[----:B------:R-:W-:-:S04]  /*9a40*/  IMAD.WIDE R42, R17, 0x4, R18 ;  /* 0x00000004112a7825 */ /* 0x000fc800078e0212 */
[----:B------:R-:W-:-:S05]  /*9a50*/  IMAD.WIDE R40, R20, 0x4, R18 ;  /* 0x0000000414287825 */ /* 0x000fca00078e0212 */
[----:B------:R-:W4:Y:S01]  /*9a60*/  LD.E R21, desc[UR8][R40.64] ;  /* 0x0000000828157980 */ /* 0x000f22000c101900 */
[--C-:B------:R-:W-:Y:S01]  /*9a70*/  IMAD.WIDE R44, R32, 0x4, R18.reuse ;  /* 0x00000004202c7825 */ /* 0x100fe200078e0212 */
[----:B---3--:R-:W-:Y:S02]  /*9a80*/  FSETP.GEU.AND P3, PT, R13, R8, PT ;  /* 0x000000080d00720b */ /* 0x008fe40003f6e000 */
[----:B------:R0:W3:Y:S04]  /*9a90*/  LD.E R8, desc[UR8][R36.64] ;  /* 0x0000000824087980 */ /* 0x0000e8000c101900 */
[----:B------:R-:W3:Y:S01]  /*9aa0*/  LD.E R13, desc[UR8][R44.64] ;  /* 0x000000082c0d7980 */ /* 0x000ee2000c101900 */
[----:B--2---:R-:W-:Y:S02]  /*9ab0*/  FSETP.GEU.AND P2, PT, R14, R9, PT ;  /* 0x000000090e00720b */ /* 0x004fe40003f4e000 */
[----:B------:R-:W-:Y:S01]  /*9ac0*/  SEL R9, R10, R15, P1 ;  /* 0x0000000f0a097207 */ /* 0x000fe20000800000 */
[----:B------:R1:W2:Y:S04]  /*9ad0*/  LD.E R14, desc[UR8][R42.64] ;  /* 0x000000082a0e7980 */ /* 0x0002a8000c101900 */
[----:B0-----:R-:W-:Y:S01]  /*9ae0*/  IMAD.WIDE R36, R9, 0x4, R18 ;  /* 0x0000000409247825 */ /* 0x001fe200078e0212 */
[----:B----4-:R-:W-:-:S02]  /*9af0*/  FSETP.GEU.AND P0, PT, R7, R12, PT ;  /* 0x0000000c0700720b */ /* 0x010fc40003f0e000 */
[----:B------:R0:W4:Y:S04]  /*9b00*/  LD.E R7, desc[UR8][R38.64] ;  /* 0x0000000826077980 */ /* 0x000128000c101900 */
[----:B------:R-:W4:Y:S01]  /*9b10*/  LD.E R12, desc[UR8][R36.64] ;  /* 0x00000008240c7980 */ /* 0x000f22000c101900 */
[----:B------:R-:W-:Y:S02]  /*9b20*/  SEL R15, R15, R10, P1 ;  /* 0x0000000a0f0f7207 */ /* 0x000fe40000800000 */
[----:B------:R-:W-:Y:S02]  /*9b30*/  SEL R10, R30, R25, P4 ;  /* 0x000000191e0a7207 */ /* 0x000fe40002000000 */
[----:B------:R-:W-:Y:S01]  /*9b40*/  SEL R25, R25, R30, P4 ;  /* 0x0000001e19197207 */ /* 0x000fe20002000000 */
[----:B-1----:R-:W-:Y:S01]  /*9b50*/  IMAD.WIDE R42, R15, 0x4, R18 ;  /* 0x000000040f2a7825 */ /* 0x002fe200078e0212 */
[----:B------:R-:W-:-:S02]  /*9b60*/  SEL R16, R22, R27, P5 ;  /* 0x0000001b16107207 */ /* 0x000fc40002800000 */
[----:B------:R-:W-:-:S05]  /*9b70*/  SEL R22, R27, R22, P5 ;  /* 0x000000161b167207 */ /* 0x000fca0002800000 */
[----:B------:R-:W-:-:S04]  /*9b80*/  IMAD.WIDE R44, R22, 0x4, R18 ;  /* 0x00000004162c7825 */ /* 0x000fc800078e0212 */
[--C-:B------:R-:W-:Y:S01]  /*9b90*/  IMAD.WIDE R40, R16, 0x4, R18.reuse ;  /* 0x0000000410287825 */ /* 0x100fe200078e0212 */
[----:B------:R-:W4:Y:S03]  /*9ba0*/  LD.E R29, desc[UR8][R44.64] ;  /* 0x000000082c1d7980 */ /* 0x000f26000c101900 */
[----:B0-----:R-:W-:Y:S01]  /*9bb0*/  IMAD.WIDE R38, R25, 0x4, R18 ;  /* 0x0000000419267825 */ /* 0x001fe200078e0212 */
[----:B---3--:R-:W-:Y:S02]  /*9bc0*/  FSETP.GEU.AND P1, PT, R13, R8, PT ;  /* 0x000000080d00720b */ /* 0x008fe40003f2e000 */
[----:B------:R-:W3:Y:S04]  /*9bd0*/  LD.E R8, desc[UR8][R40.64] ;  /* 0x0000000828087980 */ /* 0x000ee8000c101900 */
[----:B------:R-:W3:Y:S01]  /*9be0*/  LD.E R13, desc[UR8][R38.64] ;  /* 0x00000008260d7980 */ /* 0x000ee2000c101900 */
[----:B--2---:R-:W-:-:S03]  /*9bf0*/  FSETP.GEU.AND P5, PT, R21, R14, PT ;  /* 0x0000000e1500720b */ /* 0x004fc60003fae000 */
[----:B------:R0:W2:Y:S01]  /*9c00*/  LD.E R14, desc[UR8][R42.64] ;  /* 0x000000082a0e7980 */ /* 0x0000a2000c101900 */
[----:B----4-:R-:W-:Y:S02]  /*9c10*/  FSETP.GEU.AND P4, PT, R12, R7, PT ;  /* 0x000000070c00720b */ /* 0x010fe40003f8e000 */
[----:B------:R-:W-:Y:S01]  /*9c20*/  SEL R7, R28, R11, P3 ;  /* 0x0000000b1c077207 */ /* 0x000fe20001800000 */
[----:B0-----:R-:W-:-:S04]  /*9c30*/  IMAD.WIDE R42, R10, 0x4, R18 ;  /* 0x000000040a2a7825 */ /* 0x001fc800078e0212 */
[----:B------:R-:W-:Y:S01]  /*9c40*/  IMAD.WIDE R36, R7, 0x4, R18 ;  /* 0x0000000407247825 */ /* 0x000fe200078e0212 */
[----:B------:R0:W4:Y:S04]  /*9c50*/  LD.E R12, desc[UR8][R42.64] ;  /* 0x000000082a0c7980 */ /* 0x000128000c101900 */
[----:B------:R1:W4:Y:S01]  /*9c60*/  LD.E R27, desc[UR8][R36.64] ;  /* 0x00000008241b7980 */ /* 0x000322000c101900 */
[----:B------:R-:W-:Y:S02]  /*9c70*/  SEL R21, R24, R23, P2 ;  /* 0x0000001718157207 */ /* 0x000fe40001000000 */
[----:B------:R-:W-:Y:S02]  /*9c80*/  SEL R24, R23, R24, P2 ;  /* 0x0000001817187207 */ /* 0x000fe40001000000 */
[----:B------:R-:W-:-:S02]  /*9c90*/  SEL R23, R31, R34, P0 ;  /* 0x000000221f177207 */ /* 0x000fc40000000000 */
[----:B------:R-:W-:Y:S01]  /*9ca0*/  SEL R34, R34, R31, P0 ;  /* 0x0000001f22227207 */ /* 0x000fe20000000000 */
[----:B------:R-:W-:Y:S01]  /*9cb0*/  IMAD.WIDE R44, R21, 0x4, R18 ;  /* 0x00000004152c7825 */ /* 0x000fe200078e0212 */
[----:B------:R-:W-:-:S03]  /*9cc0*/  SEL R11, R11, R28, P3 ;  /* 0x0000001c0b0b7207 */ /* 0x000fc60001800000 */
[----:B0-----:R-:W-:Y:S01]  /*9cd0*/  IMAD.WIDE R42, R34, 0x4, R18 ;  /* 0x00000004222a7825 */ /* 0x001fe200078e0212 */
[----:B------:R-:W-:-:S03]  /*9ce0*/  SEL R30, R32, R33, P1 ;  /* 0x00000021201e7207 */ /* 0x000fc60000800000 */
[----:B------:R-:W-:Y:S01]  /*9cf0*/  IMAD.WIDE R40, R11, 0x4, R18 ;  /* 0x000000040b287825 */ /* 0x000fe200078e0212 */
[----:B------:R-:W-:-:S03]  /*9d00*/  SEL R31, R17, R20, P5 ;  /* 0x00000014111f7207 */ /* 0x000fc60002800000 */
[--C-:B------:R-:W-:Y:S01]  /*9d10*/  IMAD.WIDE R38, R24, 0x4, R18.reuse ;  /* 0x0000000418267825 */ /* 0x100fe200078e0212 */
[----:B------:R-:W4:Y:S03]  /*9d20*/  LD.E R28, desc[UR8][R40.64] ;  /* 0x00000008281c7980 */ /* 0x000f26000c101900 */
[----:B-1----:R-:W-:Y:S01]  /*9d30*/  IMAD.WIDE R36, R31, 0x4, R18 ;  /* 0x000000041f247825 */ /* 0x002fe200078e0212 */
[----:B---3--:R-:W-:-:S04]  /*9d40*/  FSETP.GEU.AND P0, PT, R13, R8, PT ;  /* 0x000000080d00720b */ /* 0x008fc80003f0e000 */
[----:B------:R-:W3:Y:S01]  /*9d50*/  LD.E R8, desc[UR8][R36.64] ;  /* 0x0000000824087980 */ /* 0x000ee2000c101900 */
[----:B--2---:R-:W-:-:S03]  /*9d60*/  FSETP.GEU.AND P6, PT, R29, R14, PT ;  /* 0x0000000e1d00720b */ /* 0x004fc60003fce000 */
[----:B------:R-:W2:Y:S04]  /*9d70*/  LD.E R14, desc[UR8][R44.64] ;  /* 0x000000082c0e7980 */ /* 0x000ea8000c101900 */
[----:B------:R-:W3:Y:S01]  /*9d80*/  LD.E R29, desc[UR8][R38.64] ;  /* 0x00000008261d7980 */ /* 0x000ee2000c101900 */
[----:B----4-:R-:W-:-:S03]  /*9d90*/  FSETP.GEU.AND P3, PT, R27, R12, PT ;  /* 0x0000000c1b00720b */ /* 0x010fc60003f6e000 */
[----:B------:R-:W2:Y:S01]  /*9da0*/  LD.E R27, desc[UR8][R42.64] ;  /* 0x000000082a1b7980 */ /* 0x000ea2000c101900 */
[----:B------:R-:W-:-:S06]  /*9db0*/  IMAD.WIDE R12, R30, 0x4, R18 ;  /* 0x000000041e0c7825 */ /* 0x000fcc00078e0212 */
[----:B------:R0:W4:Y:S01]  /*9dc0*/  LD.E R13, desc[UR8][R12.64] ;  /* 0x000000080c0d7980 */ /* 0x000122000c101900 */
[----:B------:R-:W-:Y:S02]  /*9dd0*/  SEL R17, R20, R17, P5 ;  /* 0x0000001114117207 */ /* 0x000fe40002800000 */
[----:B------:R-:W-:Y:S02]  /*9de0*/  SEL R20, R26, R9, P4 ;  /* 0x000000091a147207 */ /* 0x000fe40002000000 */
[----:B------:R-:W-:Y:S02]  /*9df0*/  SEL R9, R9, R26, P4 ;  /* 0x0000001a09097207 */ /* 0x000fe40002000000 */
[----:B0-----:R-:W-:-:S03]  /*9e00*/  SEL R12, R16, R25, P0 ;  /* 0x00000019100c7207 */ /* 0x001fc60000000000 */
[----:B------:R-:W-:-:S04]  /*9e10*/  IMAD.WIDE R40, R9, 0x4, R18 ;  /* 0x0000000409287825 */ /* 0x000fc800078e0212 */
[----:B------:R-:W-:-:S04]  /*9e20*/  IMAD.WIDE R36, R12, 0x4, R18 ;  /* 0x000000040c247825 */ /* 0x000fc800078e0212 */
[----:B------:R-:W-:Y:S01]  /*9e30*/  IMAD.WIDE R42, R20, 0x4, R18 ;  /* 0x00000004142a7825 */ /* 0x000fe200078e0212 */
[----:B---3--:R-:W-:-:S04]  /*9e40*/  FSETP.GEU.AND P2, PT, R29, R28, PT ;  /* 0x0000001c1d00720b */ /* 0x008fc80003f4e000 */
[----:B------:R-:W3:Y:S01]  /*9e50*/  LD.E R29, desc[UR8][R42.64] ;  /* 0x000000082a1d7980 */ /* 0x000ee2000c101900 */
[----:B--2---:R-:W-:Y:S01]  /*9e60*/  FSETP.GEU.AND P4, PT, R27, R14, PT ;  /* 0x0000000e1b00720b */ /* 0x004fe20003f8e000 */
[--C-:B------:R-:W-:Y:S01]  /*9e70*/  IMAD.WIDE R26, R17, 0x4, R18.reuse ;  /* 0x00000004111a7825 */ /* 0x100fe200078e0212 */
[----:B------:R-:W-:Y:S02]  /*9e80*/  SEL R14, R15, R22, P6 ;  /* 0x000000160f0e7207 */ /* 0x000fe40003000000 */
[----:B------:R-:W-:Y:S02]  /*9e90*/  SEL R15, R22, R15, P6 ;  /* 0x0000000f160f7207 */ /* 0x000fe40003000000 */
[----:B------:R0:W3:Y:S01]  /*9ea0*/  LD.E R28, desc[UR8][R26.64] ;  /* 0x000000081a1c7980 */ /* 0x0000e2000c101900 */
[--C-:B------:R-:W-:Y:S01]  /*9eb0*/  IMAD.WIDE R38, R14, 0x4, R18.reuse ;  /* 0x000000040e267825 */ /* 0x100fe200078e0212 */
[----:B----4-:R-:W-:Y:S02]  /*9ec0*/  FSETP.GEU.AND P6, PT, R8, R13, PT ;  /* 0x0000000d0800720b */ /* 0x010fe40003fce000 */
[----:B------:R1:W2:Y:S04]  /*9ed0*/  LD.E R13, desc[UR8][R40.64] ;  /* 0x00000008280d7980 */ /* 0x0002a8000c101900 */
[----:B------:R4:W2:Y:S01]  /*9ee0*/  LD.E R22, desc[UR8][R38.64] ;  /* 0x0000000826167980 */ /* 0x0008a2000c101900 */
[----:B0-----:R-:W-:-:S03]  /*9ef0*/  IMAD.WIDE R26, R15, 0x4, R18 ;  /* 0x000000040f1a7825 */ /* 0x001fc600078e0212 */
[----:B------:R-:W2:Y:S04]  /*9f00*/  LD.E R8, desc[UR8][R36.64] ;  /* 0x0000000824087980 */ /* 0x000ea8000c101900 */
[----:B------:R-:W2:Y:S01]  /*9f10*/  LD.E R27, desc[UR8][R26.64] ;  /* 0x000000081a1b7980 */ /* 0x000ea2000c101900 */
[----:B------:R-:W-:Y:S02]  /*9f20*/  SEL R25, R25, R16, P0 ;  /* 0x0000001019197207 */ /* 0x000fe40000000000 */
[----:B------:R-:W-:Y:S02]  /*9f30*/  SEL R16, R10, R7, P3 ;  /* 0x000000070a107207 */ /* 0x000fe40001800000 */
[----:B------:R-:W-:Y:S02]  /*9f40*/  SEL R7, R7, R10, P3 ;  /* 0x0000000a07077207 */ /* 0x000fe40001800000 */
[----:B------:R-:W-:Y:S01]  /*9f50*/  SEL R10, R11, R24, P2 ;  /* 0x000000180b0a7207 */ /* 0x000fe20001000000 */
[----:B------:R-:W-:Y:S01]  /*9f60*/  IMAD.WIDE R44, R25, 0x4, R18 ;  /* 0x00000004192c7825 */ /* 0x000fe200078e0212 */
[----:B------:R-:W-:-:S03]  /*9f70*/  SEL R11, R24, R11, P2 ;  /* 0x0000000b180b7207 */ /* 0x000fc60001000000 */
[----:B------:R-:W-:-:S04]  /*9f80*/  IMAD.WIDE R42, R16, 0x4, R18 ;  /* 0x00000004102a7825 */ /* 0x000fc800078e0212 */
[----:B-1----:R-:W-:-:S04]  /*9f90*/  IMAD.WIDE R40, R7, 0x4, R18 ;  /* 0x0000000407287825 */ /* 0x002fc800078e0212 */
[----:B----4-:R-:W-:Y:S01]  /*9fa0*/  IMAD.WIDE R38, R10, 0x4, R18 ;  /* 0x000000040a267825 */ /* 0x010fe200078e0212 */
[----:B------:R-:W4:Y:S01]  /*9fb0*/  LD.E R24, desc[UR8][R40.64] ;  /* 0x0000000828187980 */ /* 0x000f22000c101900 */
[----:B---3--:R-:W-:-:S03]  /*9fc0*/  FSETP.GEU.AND P5, PT, R29, R28, PT ;  /* 0x0000001c1d00720b */ /* 0x008fc60003fae000 */
[----:B------:R-:W4:Y:S01]  /*9fd0*/  LD.E R29, desc[UR8][R38.64] ;  /* 0x00000008261d7980 */ /* 0x000f22000c101900 */
[----:B--2---:R-:W-:-:S03]  /*9fe0*/  FSETP.GEU.AND P0, PT, R22, R13, PT ;  /* 0x0000000d1600720b */ /* 0x004fc60003f0e000 */
[----:B------:R0:W2:Y:S04]  /*9ff0*/  LD.E R13, desc[UR8][R44.64] ;  /* 0x000000082c0d7980 */ /* 0x0000a8000c101900 */
[----:B------:R-:W2:Y:S01]  /*a000*/  LD.E R22, desc[UR8][R42.64] ;  /* 0x000000082a167980 */ /* 0x000ea2000c101900 */
[----:B------:R-:W-:Y:S02]  /*a010*/  FSETP.GEU.AND P2, PT, R8, R27, PT ;  /* 0x0000001b0800720b */ /* 0x000fe40003f4e000 */
[----:B------:R-:W-:Y:S01]  /*a020*/  SEL R8, R21, R34, P4 ;  /* 0x0000002215087207 */ /* 0x000fe20002000000 */
[----:B------:R-:W-:-:S04]  /*a030*/  IMAD.WIDE R26, R11, 0x4, R18 ;  /* 0x000000040b1a7825 */ /* 0x000fc800078e0212 */
[----:B------:R-:W-:Y:S02]  /*a040*/  IMAD.WIDE R36, R8, 0x4, R18 ;  /* 0x0000000408247825 */ /* 0x000fe400078e0212 */
[----:B------:R-:W3:Y:S04]  /*a050*/  LD.E R27, desc[UR8][R26.64] ;  /* 0x000000081a1b7980 */ /* 0x000ee8000c101900 */
[----:B------:R1:W3:Y:S01]  /*a060*/  LD.E R28, desc[UR8][R36.64] ;  /* 0x00000008241c7980 */ /* 0x0002e2000c101900 */
[----:B------:R-:W-:Y:S02]  /*a070*/  SEL R34, R34, R21, P4 ;  /* 0x0000001522227207 */ /* 0x000fe40002000000 */
[----:B------:R-:W-:Y:S02]  /*a080*/  SEL R21, R31, R30, P6 ;  /* 0x0000001e1f157207 */ /* 0x000fe40003000000 */
[----:B------:R-:W-:-:S02]  /*a090*/  SEL R33, R33, R32, P1 ;  /* 0x0000002021217207 */ /* 0x000fc40000800000 */
[----:B------:R-:W-:Y:S01]  /*a0a0*/  SEL R30, R30, R31, P6 ;  /* 0x0000001f1e1e7207 */ /* 0x000fe20003000000 */
[----:B0-----:R-:W-:-:S04]  /*a0b0*/  IMAD.WIDE R44, R34, 0x4, R18 ;  /* 0x00000004222c7825 */ /* 0x001fc800078e0212 */
[--C-:B-1----:R-:W-:Y:S01]  /*a0c0*/  IMAD.WIDE R36, R23, 0x4, R18.reuse ;  /* 0x0000000417247825 */ /* 0x102fe200078e0212 */
[----:B------:R-:W3:Y:S03]  /*a0d0*/  LD.E R31, desc[UR8][R44.64] ;  /* 0x000000082c1f7980 */ /* 0x000ee6000c101900 */
[--C-:B------:R-:W-:Y:S01]  /*a0e0*/  IMAD.WIDE R42, R33, 0x4, R18.reuse ;  /* 0x00000004212a7825 */ /* 0x100fe200078e0212 */
[----:B------:R0:W3:Y:S03]  /*a0f0*/  LD.E R32, desc[UR8][R36.64] ;  /* 0x0000000824207980 */ /* 0x0000e6000c101900 */
[----:B------:R-:W-:-:S04]  /*a100*/  IMAD.WIDE R40, R30, 0x4, R18 ;  /* 0x000000041e287825 */ /* 0x000fc800078e0212 */
[----:B------:R-:W-:Y:S01]  /*a110*/  IMAD.WIDE R38, R21, 0x4, R18 ;  /* 0x0000000415267825 */ /* 0x000fe200078e0212 */
[----:B----4-:R-:W-:Y:S02]  /*a120*/  FSETP.GEU.AND P4, PT, R29, R24, PT ;  /* 0x000000181d00720b */ /* 0x010fe40003f8e000 */
[----:B------:R-:W4:Y:S04]  /*a130*/  LD.E R24, desc[UR8][R42.64] ;  /* 0x000000082a187980 */ /* 0x000f28000c101900 */
[----:B------:R-:W4:Y:S01]  /*a140*/  LD.E R29, desc[UR8][R40.64] ;  /* 0x00000008281d7980 */ /* 0x000f22000c101900 */
[----:B--2---:R-:W-:Y:S02]  /*a150*/  FSETP.GEU.AND P1, PT, R22, R13, PT ;  /* 0x0000000d1600720b */ /* 0x004fe40003f2e000 */
[----:B------:R-:W-:-:S05]  /*a160*/  SEL R22, R17, R20, P5 ;  /* 0x0000001411167207 */ /* 0x000fca0002800000 */
[----:B0-----:R-:W-:-:S05]  /*a170*/  IMAD.WIDE R36, R22, 0x4, R18 ;  /* 0x0000000416247825 */ /* 0x001fca00078e0212 */
[----:B------:R0:W2:Y:S01]  /*a180*/  LD.E R26, desc[UR8][R36.64] ;  /* 0x00000008241a7980 */ /* 0x0000a2000c101900 */
[----:B---3--:R-:W-:-:S03]  /*a190*/  FSETP.GEU.AND P3, PT, R28, R27, PT ;  /* 0x0000001b1c00720b */ /* 0x008fc60003f6e000 */
[----:B------:R1:W2:Y:S01]  /*a1a0*/  LD.E R27, desc[UR8][R38.64] ;  /* 0x00000008261b7980 */ /* 0x0002a2000c101900 */
[----:B------:R-:W-:Y:S02]  /*a1b0*/  SEL R13, R14, R9, P0 ;  /* 0x000000090e0d7207 */ /* 0x000fe40000000000 */
[----:B------:R-:W-:Y:S02]  /*a1c0*/  SEL R14, R9, R14, P0 ;  /* 0x0000000e090e7207 */ /* 0x000fe40000000000 */
[----:B------:R-:W-:Y:S02]  /*a1d0*/  SEL R9, R12, R15, P2 ;  /* 0x0000000f0c097207 */ /* 0x000fe40001000000 */
[----:B------:R-:W-:Y:S02]  /*a1e0*/  SEL R17, R20, R17, P5 ;  /* 0x0000001114117207 */ /* 0x000fe40002800000 */
[----:B------:R-:W-:Y:S01]  /*a1f0*/  SEL R12, R15, R12, P2 ;  /* 0x0000000c0f0c7207 */ /* 0x000fe20001000000 */
[----:B------:R-:W-:Y:S01]  /*a200*/  IMAD.WIDE R44, R14, 0x4, R18 ;  /* 0x000000040e2c7825 */ /* 0x000fe200078e0212 */
[----:B------:R-:W-:-:S03]  /*a210*/  SEL R20, R25, R16, P1 ;  /* 0x0000001019147207 */ /* 0x000fc60000800000 */
[----:B0-----:R-:W-:-:S04]  /*a220*/  IMAD.WIDE R36, R17, 0x4, R18 ;  /* 0x0000000411247825 */ /* 0x001fc800078e0212 */
[--C-:B------:R-:W-:Y:S01]  /*a230*/  IMAD.WIDE R42, R13, 0x4, R18.reuse ;  /* 0x000000040d2a7825 */ /* 0x100fe200078e0212 */
[----:B------:R-:W-:Y:S01]  /*a240*/  FSETP.GEU.AND P0, PT, R32, R31, PT ;  /* 0x0000001f2000720b */ /* 0x000fe20003f0e000 */
[----:B------:R-:W3:Y:S02]  /*a250*/  LD.E R28, desc[UR8][R44.64] ;  /* 0x000000082c1c7980 */ /* 0x000ee4000c101900 */
[--C-:B------:R-:W-:Y:S02]  /*a260*/  IMAD.WIDE R40, R12, 0x4, R18.reuse ;  /* 0x000000040c287825 */ /* 0x100fe400078e0212 */
[----:B------:R0:W3:Y:S02]  /*a270*/  LD.E R31, desc[UR8][R36.64] ;  /* 0x00000008241f7980 */ /* 0x0000e4000c101900 */
[----:B-1----:R-:W-:-:S04]  /*a280*/  IMAD.WIDE R38, R9, 0x4, R18 ;  /* 0x0000000409267825 */ /* 0x002fc800078e0212 */
[----:B0-----:R-:W-:Y:S01]  /*a290*/  IMAD.WIDE R36, R20, 0x4, R18 ;  /* 0x0000000414247825 */ /* 0x001fe200078e0212 */
[----:B----4-:R-:W-:Y:S02]  /*a2a0*/  FSETP.GEU.AND P2, PT, R29, R24, PT ;  /* 0x000000181d00720b */ /* 0x010fe40003f4e000 */
[----:B------:R0:W4:Y:S04]  /*a2b0*/  LD.E R24, desc[UR8][R42.64] ;  /* 0x000000082a187980 */ /* 0x000128000c101900 */
[----:B------:R1:W4:Y:S01]  /*a2c0*/  LD.E R29, desc[UR8][R40.64] ;  /* 0x00000008281d7980 */ /* 0x000322000c101900 */
[----:B--2---:R-:W-:-:S03]  /*a2d0*/  FSETP.GEU.AND P5, PT, R26, R27, PT ;  /* 0x0000001b1a00720b */ /* 0x004fc60003fae000 */
[----:B------:R2:W4:Y:S04]  /*a2e0*/  LD.E R26, desc[UR8][R38.64] ;  /* 0x00000008261a7980 */ /* 0x000528000c101900 */
[----:B------:R2:W4:Y:S01]  /*a2f0*/  LD.E R27, desc[UR8][R36.64] ;  /* 0x00000008241b7980 */ /* 0x000522000c101900 */
[----:B------:R-:W-:Y:S02]  /*a300*/  SEL R15, R10, R7, P4 ;  /* 0x000000070a0f7207 */ /* 0x000fe40002000000 */
[----:B------:R-:W-:Y:S02]  /*a310*/  SEL R10, R7, R10, P4 ;  /* 0x0000000a070a7207 */ /* 0x000fe40002000000 */
[----:B------:R-:W-:Y:S02]  /*a320*/  SEL R25, R16, R25, P1 ;  /* 0x0000001910197207 */ /* 0x000fe40000800000 */
[----:B------:R-:W-:-:S02]  /*a330*/  SEL R7, R8, R11, P3 ;  /* 0x0000000b08077207 */ /* 0x000fc40001800000 */
[----:B------:R-:W-:Y:S01]  /*a340*/  SEL R8, R11, R8, P3 ;  /* 0x000000080b087207 */ /* 0x000fe20001800000 */
[----:B------:R-:W-:-:S04]  /*a350*/  IMAD.WIDE R44, R25, 0x4, R18 ;  /* 0x00000004192c7825 */ /* 0x000fc800078e0212 */
[--C-:B0-----:R-:W-:Y:S01]  /*a360*/  IMAD.WIDE R42, R10, 0x4, R18.reuse ;  /* 0x000000040a2a7825 */ /* 0x101fe200078e0212 */
[----:B------:R-:W4:Y:S03]  /*a370*/  LD.E R11, desc[UR8][R44.64] ;  /* 0x000000082c0b7980 */ /* 0x000f26000c101900 */
[--C-:B-1----:R-:W-:Y:S01]  /*a380*/  IMAD.WIDE R40, R15, 0x4, R18.reuse ;  /* 0x000000040f287825 */ /* 0x102fe200078e0212 */
[----:B---3--:R-:W-:Y:S01]  /*a390*/  FSETP.GEU.AND P6, PT, R28, R31, PT ;  /* 0x0000001f1c00720b */ /* 0x008fe20003fce000 */
[----:B------:R-:W3:Y:S02]  /*a3a0*/  LD.E R16, desc[UR8][R42.64] ;  /* 0x000000082a107980 */ /* 0x000ee4000c101900 */
[--C-:B--2---:R-:W-:Y:S02]  /*a3b0*/  IMAD.WIDE R38, R8, 0x4, R18.reuse ;  /* 0x0000000408267825 */ /* 0x104fe400078e0212 */
[----:B------:R-:W2:Y:S01]  /*a3c0*/  LD.E R28, desc[UR8][R40.64] ;  /* 0x00000008281c7980 */ /* 0x000ea2000c101900 */
[----:B------:R-:W-:Y:S01]  /*a3d0*/  SEL R32, R34, R23, P0 ;  /* 0x0000001722207207 */ /* 0x000fe20000000000 */
[----:B------:R-:W-:Y:S01]  /*a3e0*/  IMAD.WIDE R36, R7, 0x4, R18 ;  /* 0x0000000407247825 */ /* 0x000fe200078e0212 */
[----:B----4-:R-:W-:-:S02]  /*a3f0*/  FSETP.GEU.AND P3, PT, R29, R24, PT ;  /* 0x000000181d00720b */ /* 0x010fc40003f6e000 */
[----:B------:R-:W2:Y:S04]  /*a400*/  LD.E R29, desc[UR8][R38.64] ;  /* 0x00000008261d7980 */ /* 0x000ea8000c101900 */
[----:B------:R0:W4:Y:S01]  /*a410*/  LD.E R24, desc[UR8][R36.64] ;  /* 0x0000000824187980 */ /* 0x000122000c101900 */
[----:B------:R-:W-:Y:S01]  /*a420*/  FSETP.GEU.AND P4, PT, R27, R26, PT ;  /* 0x0000001a1b00720b */ /* 0x000fe20003f8e000 */
[----:B------:R-:W-:-:S06]  /*a430*/  IMAD.WIDE R26, R32, 0x4, R18 ;  /* 0x00000004201a7825 */ /* 0x000fcc00078e0212 */
[----:B------:R-:W4:Y:S01]  /*a440*/  LD.E R27, desc[UR8][R26.64] ;  /* 0x000000081a1b7980 */ /* 0x000f22000c101900 */
[----:B------:R-:W-:Y:S02]  /*a450*/  SEL R34, R23, R34, P0 ;  /* 0x0000002217227207 */ /* 0x000fe40000000000 */
[----:B---3--:R-:W-:Y:S02]  /*a460*/  FSETP.GEU.AND P1, PT, R16, R11, PT ;  /* 0x0000000b1000720b */ /* 0x008fe40003f2e000 */
[----:B------:R-:W-:Y:S02]  /*a470*/  SEL R16, R21, R22, P5 ;  /* 0x0000001615107207 */ /* 0x000fe40002800000 */
[----:B------:R-:W-:-:S05]  /*a480*/  SEL R21, R22, R21, P5 ;  /* 0x0000001516157207 */ /* 0x000fca0002800000 */
[----:B------:R-:W-:Y:S01]  /*a490*/  IMAD.WIDE R42, R21, 0x4, R18 ;  /* 0x00000004152a7825 */ /* 0x000fe200078e0212 */
[----:B------:R-:W-:-:S04]  /*a4a0*/  SEL R11, R30, R33, P2 ;  /* 0x000000211e0b7207 */ /* 0x000fc80001000000 */
[----:B------:R-:W3:Y:S01]  /*a4b0*/  LD.E R22, desc[UR8][R42.64] ;  /* 0x000000082a167980 */ /* 0x000ee2000c101900 */
[----:B0-----:R-:W-:-:S04]  /*a4c0*/  IMAD.WIDE R36, R11, 0x4, R18 ;  /* 0x000000040b247825 */ /* 0x001fc800078e0212 */
[--C-:B------:R-:W-:Y:S02]  /*a4d0*/  IMAD.WIDE R44, R16, 0x4, R18.reuse ;  /* 0x00000004102c7825 */ /* 0x100fe400078e0212 */
[----:B------:R-:W3:Y:S01]  /*a4e0*/  LD.E R36, desc[UR8][R36.64] ;  /* 0x0000000824247980 */ /* 0x000ee2000c101900 */
[----:B--2---:R-:W-:Y:S02]  /*a4f0*/  FSETP.GEU.AND P0, PT, R29, R28, PT ;  /* 0x0000001c1d00720b */ /* 0x004fe40003f0e000 */
[----:B------:R-:W-:Y:S01]  /*a500*/  SEL R28, R17, R14, P6 ;  /* 0x0000000e111c7207 */ /* 0x000fe20003000000 */
[----:B------:R0:W2:Y:S04]  /*a510*/  LD.E R29, desc[UR8][R44.64] ;  /* 0x000000082c1d7980 */ /* 0x0000a8000c101900 */
[----:B------:R-:W-:Y:S01]  /*a520*/  IMAD.WIDE R40, R28, 0x4, R18 ;  /* 0x000000041c287825 */ /* 0x000fe200078e0212 */
[----:B------:R-:W-:-:S02]  /*a530*/  SEL R17, R14, R17, P6 ;  /* 0x000000110e117207 */ /* 0x000fc40003000000 */
[----:B------:R-:W-:Y:S02]  /*a540*/  SEL R14, R13, R12, P3 ;  /* 0x0000000c0d0e7207 */ /* 0x000fe40001800000 */
[----:B------:R1:W3:Y:S03]  /*a550*/  LD.E R23, desc[UR8][R40.64] ;  /* 0x0000000828177980 */ /* 0x0002e6000c101900 */
[----:B------:R-:W-:Y:S01]  /*a560*/  IMAD.WIDE R38, R14, 0x4, R18 ;  /* 0x000000040e267825 */ /* 0x000fe200078e0212 */
[----:B----4-:R-:W-:-:S03]  /*a570*/  FSETP.GEU.AND P6, PT, R27, R24, PT ;  /* 0x000000181b00720b */ /* 0x010fc60003fce000 */
[--C-:B------:R-:W-:Y:S01]  /*a580*/  IMAD.WIDE R26, R17, 0x4, R18.reuse ;  /* 0x00000004111a7825 */ /* 0x100fe200078e0212 */
[----:B------:R4:W2:Y:S05]  /*a590*/  LD.E R24, desc[UR8][R38.64] ;  /* 0x0000000826187980 */ /* 0x0008aa000c101900 */
[----:B------:R-:W2:Y:S01]  /*a5a0*/  LD.E R27, desc[UR8][R26.64] ;  /* 0x000000081a1b7980 */ /* 0x000ea2000c101900 */
[----:B------:R-:W-:Y:S02]  /*a5b0*/  SEL R12, R12, R13, P3 ;  /* 0x0000000d0c0c7207 */ /* 0x000fe40001800000 */
[----:B------:R-:W-:Y:S02]  /*a5c0*/  SEL R13, R9, R20, P4 ;  /* 0x00000014090d7207 */ /* 0x000fe40002000000 */
[----:B------:R-:W-:Y:S01]  /*a5d0*/  SEL R9, R20, R9, P4 ;  /* 0x0000000914097207 */ /* 0x000fe20002000000 */
[----:B0-----:R-:W-:-:S04]  /*a5e0*/  IMAD.WIDE R44, R12, 0x4, R18 ;  /* 0x000000040c2c7825 */ /* 0x001fc800078e0212 */
[--C-:B------:R-:W-:Y:S01]  /*a5f0*/  IMAD.WIDE R42, R13, 0x4, R18.reuse ;  /* 0x000000040d2a7825 */ /* 0x100fe200078e0212 */
[----:B------:R0:W2:Y:S03]  /*a600*/  LD.E R20, desc[UR8][R44.64] ;  /* 0x000000082c147980 */ /* 0x0000a6000c101900 */
[----:B-1----:R-:W-:Y:S01]  /*a610*/  IMAD.WIDE R40, R9, 0x4, R18 ;  /* 0x0000000409287825 */ /* 0x002fe200078e0212 */
[----:B---3--:R-:W-:Y:S02]  /*a620*/  FSETP.GEU.AND P3, PT, R23, R22, PT ;  /* 0x000000161700720b */ /* 0x008fe40003f6e000 */
[----:B------:R-:W-:Y:S01]  /*a630*/  SEL R22, R25, R10, P1 ;  /* 0x0000000a19167207 */ /* 0x000fe20000800000 */
[----:B------:R1:W3:Y:S01]  /*a640*/  LD.E R23, desc[UR8][R42.64] ;  /* 0x000000082a177980 */ /* 0x0002e2000c101900 */
[----:B------:R-:W-:-:S03]  /*a650*/  SEL R25, R10, R25, P1 ;  /* 0x000000190a197207 */ /* 0x000fc60000800000 */
[--C-:B----4-:R-:W-:Y:S01]  /*a660*/  IMAD.WIDE R38, R22, 0x4, R18.reuse ;  /* 0x0000000416267825 */ /* 0x110fe200078e0212 */
[----:B--2---:R-:W-:Y:S02]  /*a670*/  FSETP.GEU.AND P5, PT, R29, R36, PT ;  /* 0x000000241d00720b */ /* 0x004fe40003fae000 */
[----:B------:R-:W-:Y:S02]  /*a680*/  SEL R10, R15, R8, P0 ;  /* 0x000000080f0a7207 */ /* 0x000fe40000000000 */
[----:B------:R-:W2:Y:S03]  /*a690*/  LD.E R29, desc[UR8][R38.64] ;  /* 0x00000008261d7980 */ /* 0x000ea6000c101900 */
[----:B------:R-:W-:-:S05]  /*a6a0*/  IMAD.WIDE R36, R10, 0x4, R18 ;  /* 0x000000040a247825 */ /* 0x000fca00078e0212 */
[----:B------:R-:W4:Y:S01]  /*a6b0*/  LD.E R31, desc[UR8][R36.64] ;  /* 0x00000008241f7980 */ /* 0x000f22000c101900 */
[----:B------:R-:W-:-:S03]  /*a6c0*/  FSETP.GEU.AND P1, PT, R24, R27, PT ;  /* 0x0000001b1800720b */ /* 0x000fc60003f2e000 */
[----:B------:R1:W2:Y:S01]  /*a6d0*/  LD.E R24, desc[UR8][R40.64] ;  /* 0x0000000828187980 */ /* 0x0002a2000c101900 */
[----:B------:R-:W-:-:S06]  /*a6e0*/  IMAD.WIDE R26, R25, 0x4, R18 ;  /* 0x00000004191a7825 */ /* 0x000fcc00078e0212 */
[----:B------:R-:W4:Y:S01]  /*a6f0*/  LD.E R26, desc[UR8][R26.64] ;  /* 0x000000081a1a7980 */ /* 0x000f22000c101900 */
[----:B------:R-:W-:Y:S02]  /*a700*/  SEL R15, R8, R15, P0 ;  /* 0x0000000f080f7207 */ /* 0x000fe40000000000 */
[----:B------:R-:W-:Y:S02]  /*a710*/  SEL R8, R7, R32, P6 ;  /* 0x0000002007087207 */ /* 0x000fe40003000000 */
[----:B------:R-:W-:Y:S02]  /*a720*/  SEL R7, R32, R7, P6 ;  /* 0x0000000720077207 */ /* 0x000fe40003000000 */
[----:B------:R-:W-:Y:S01]  /*a730*/  SEL R30, R33, R30, P2 ;  /* 0x0000001e211e7207 */ /* 0x000fe20001000000 */
[----:B------:R-:W-:-:S04]  /*a740*/  IMAD.WIDE R32, R15, 0x4, R18 ;  /* 0x000000040f207825 */ /* 0x000fc800078e0212 */
[--C-:B0-----:R-:W-:Y:S02]  /*a750*/  IMAD.WIDE R44, R8, 0x4, R18.reuse ;  /* 0x00000004082c7825 */ /* 0x101fe400078e0212 */
[----:B------:R-:W4:Y:S02]  /*a760*/  LD.E R33, desc[UR8][R32.64] ;  /* 0x0000000820217980 */ /* 0x000f24000c101900 */
[----:B-1----:R-:W-:-:S04]  /*a770*/  IMAD.WIDE R42, R34, 0x4, R18 ;  /* 0x00000004222a7825 */ /* 0x002fc800078e0212 */
[----:B------:R-:W-:Y:S01]  /*a780*/  IMAD.WIDE R40, R7, 0x4, R18 ;  /* 0x0000000407287825 */ /* 0x000fe200078e0212 */
[----:B------:R-:W-:-:S04]  /*a790*/  SEL R35, R11, R16, P5 ;  /* 0x000000100b237207 */ /* 0x000fc80002800000 */
[----:B------:R0:W4:Y:S01]  /*a7a0*/  LD.E R27, desc[UR8][R40.64] ;  /* 0x00000008281b7980 */ /* 0x000122000c101900 */
[----:B------:R-:W-:-:S04]  /*a7b0*/  IMAD.WIDE R38, R30, 0x4, R18 ;  /* 0x000000041e267825 */ /* 0x000fc800078e0212 */
[----:B------:R-:W-:Y:S01]  /*a7c0*/  IMAD.WIDE R36, R35, 0x4, R18 ;  /* 0x0000000423247825 */ /* 0x000fe200078e0212 */
[----:B---3--:R-:W-:Y:S02]  /*a7d0*/  FSETP.GEU.AND P0, PT, R23, R20, PT ;  /* 0x000000141700720b */ /* 0x008fe40003f0e000 */
[----:B------:R-:W3:Y:S01]  /*a7e0*/  LD.E R20, desc[UR8][R44.64] ;  /* 0x000000082c147980 */ /* 0x000ee2000c101900 */
[----:B--2---:R-:W-:-:S03]  /*a7f0*/  FSETP.GEU.AND P4, PT, R29, R24, PT ;  /* 0x000000181d00720b */ /* 0x004fc60003f8e000 */
[----:B------:R-:W2:Y:S04]  /*a800*/  LD.E R24, desc[UR8][R42.64] ;  /* 0x000000082a187980 */ /* 0x000ea8000c101900 */
[----:B------:R1:W2:Y:S01]  /*a810*/  LD.E R29, desc[UR8][R38.64] ;  /* 0x00000008261d7980 */ /* 0x0002a2000c101900 */
[----:B----4-:R-:W-:-:S03]  /*a820*/  FSETP.GEU.AND P2, PT, R31, R26, PT ;  /* 0x0000001a1f00720b */ /* 0x010fc60003f4e000 */
[----:B------:R4:W4:Y:S01]  /*a830*/  LD.E R26, desc[UR8][R36.64] ;  /* 0x00000008241a7980 */ /* 0x000922000c101900 */
[----:B------:R-:W-:Y:S02]  /*a840*/  SEL R23, R28, R21, P3 ;  /* 0x000000151c177207 */ /* 0x000fe40001800000 */
[----:B------:R-:W-:Y:S02]  /*a850*/  SEL R28, R21, R28, P3 ;  /* 0x0000001c151c7207 */ /* 0x000fe40001800000 */
[----:B------:R-:W-:Y:S02]  /*a860*/  SEL R21, R14, R17, P1 ;  /* 0x000000110e157207 */ /* 0x000fe40000800000 */
[----:B------:R-:W-:Y:S02]  /*a870*/  SEL R14, R17, R14, P1 ;  /* 0x0000000e110e7207 */ /* 0x000fe40000800000 */
[----:B------:R-:W-:Y:S01]  /*a880*/  SEL R11, R16, R11, P5 ;  /* 0x0000000b100b7207 */ /* 0x000fe20002800000 */
[----:B0-----:R-:W-:-:S04]  /*a890*/  IMAD.WIDE R40, R23, 0x4, R18 ;  /* 0x0000000417287825 */ /* 0x001fc800078e0212 */
[----:B-1----:R-:W-:-:S04]  /*a8a0*/  IMAD.WIDE R38, R21, 0x4, R18 ;  /* 0x0000000415267825 */ /* 0x002fc800078e0212 */
[----:B------:R-:W-:-:S04]  /*a8b0*/  IMAD.WIDE R44, R11, 0x4, R18 ;  /* 0x000000040b2c7825 */ /* 0x000fc800078e0212 */
[--C-:B------:R-:W-:Y:S01]  /*a8c0*/  IMAD.WIDE R42, R28, 0x4, R18.reuse ;  /* 0x000000041c2a7825 */ /* 0x100fe200078e0212 */
[----:B------:R0:W4:Y:S04]  /*a8d0*/  LD.E R16, desc[UR8][R44.64] ;  /* 0x000000082c107980 */ /* 0x000128000c101900 */
[----:B------:R1:W4:Y:S01]  /*a8e0*/  LD.E R17, desc[UR8][R42.64] ;  /* 0x000000082a117980 */ /* 0x000322000c101900 */
[----:B---3--:R-:W-:Y:S01]  /*a8f0*/  FSETP.GEU.AND P5, PT, R20, R33, PT ;  /* 0x000000211400720b */ /* 0x008fe20003fae000 */
[----:B------:R-:W-:-:S06]  /*a900*/  IMAD.WIDE R32, R14, 0x4, R18 ;  /* 0x000000040e207825 */ /* 0x000fcc00078e0212 */
[----:B------:R-:W3:Y:S01]  /*a910*/  LD.E R32, desc[UR8][R32.64] ;  /* 0x0000000820207980 */ /* 0x000ee2000c101900 */
[----:B--2---:R-:W-:Y:S02]  /*a920*/  FSETP.GEU.AND P3, PT, R24, R27, PT ;  /* 0x0000001b1800720b */ /* 0x004fe40003f6e000 */
[----:B------:R-:W-:Y:S01]  /*a930*/  SEL R24, R12, R13, P0 ;  /* 0x0000000d0c187207 */ /* 0x000fe20000000000 */
[----:B------:R2:W3:Y:S04]  /*a940*/  LD.E R27, desc[UR8][R40.64] ;  /* 0x00000008281b7980 */ /* 0x0004e8000c101900 */
[----:B----4-:R-:W-:Y:S01]  /*a950*/  IMAD.WIDE R36, R24, 0x4, R18 ;  /* 0x0000000418247825 */ /* 0x010fe200078e0212 */
[----:B------:R-:W-:Y:S02]  /*a960*/  FSETP.GEU.AND P1, PT, R26, R29, PT ;  /* 0x0000001d1a00720b */ /* 0x000fe40003f2e000 */
[----:B------:R4:W3:Y:S04]  /*a970*/  LD.E R26, desc[UR8][R38.64] ;  /* 0x00000008261a7980 */ /* 0x0008e8000c101900 */
[----:B------:R-:W3:Y:S01]  /*a980*/  LD.E R37, desc[UR8][R36.64] ;  /* 0x0000000824257980 */ /* 0x000ee2000c101900 */
[----:B------:R-:W-:-:S02]  /*a990*/  SEL R20, R22, R9, P4 ;  /* 0x0000000916147207 */ /* 0x000fc40002000000 */
[----:B------:R-:W-:Y:S02]  /*a9a0*/  SEL R13, R13, R12, P0 ;  /* 0x0000000c0d0d7207 */ /* 0x000fe40000000000 */
[----:B------:R-:W-:Y:S02]  /*a9b0*/  SEL R22, R9, R22, P4 ;  /* 0x0000001609167207 */ /* 0x000fe40002000000 */
[----:B------:R-:W-:Y:S01]  /*a9c0*/  SEL R31, R10, R25, P2 ;  /* 0x000000190a1f7207 */ /* 0x000fe20001000000 */
[----:B0-----:R-:W-:Y:S01]  /*a9d0*/  IMAD.WIDE R44, R13, 0x4, R18 ;  /* 0x000000040d2c7825 */ /* 0x001fe200078e0212 */
[----:B------:R-:W-:-:S03]  /*a9e0*/  SEL R25, R25, R10, P2 ;  /* 0x0000000a19197207 */ /* 0x000fc60001000000 */
[--C-:B-1----:R-:W-:Y:S01]  /*a9f0*/  IMAD.WIDE R42, R22, 0x4, R18.reuse ;  /* 0x00000004162a7825 */ /* 0x102fe200078e0212 */
[----:B------:R-:W3:Y:S01]  /*aa00*/  LD.E R12, desc[UR8][R44.64] ;  /* 0x000000082c0c7980 */ /* 0x000ee2000c101900 */
[----:B------:R-:W-:Y:S02]  /*aa10*/  SEL R10, R15, R8, P5 ;  /* 0x000000080f0a7207 */ /* 0x000fe40002800000 */
[--C-:B--2---:R-:W-:Y:S01]  /*aa20*/  IMAD.WIDE R40, R25, 0x4, R18.reuse ;  /* 0x0000000419287825 */ /* 0x104fe200078e0212 */
[----:B------:R-:W2:Y:S03]  /*aa30*/  LD.E R9, desc[UR8][R42.64] ;  /* 0x000000082a097980 */ /* 0x000ea6000c101900 */
[----:B----4-:R-:W-:Y:S01]  /*aa40*/  IMAD.WIDE R38, R31, 0x4, R18 ;  /* 0x000000041f267825 */ /* 0x010fe200078e0212 */
[----:B------:R-:W-:-:S04]  /*aa50*/  FSETP.GEU.AND P0, PT, R17, R16, PT ;  /* 0x000000101100720b */ /* 0x000fc80003f0e000 */
[----:B------:R0:W4:Y:S01]  /*aa60*/  LD.E R16, desc[UR8][R38.64] ;  /* 0x0000000826107980 */ /* 0x000122000c101900 */
[----:B---3--:R-:W-:Y:S01]  /*aa70*/  FSETP.GEU.AND P4, PT, R32, R27, PT ;  /* 0x0000001b2000720b */ /* 0x008fe20003f8e000 */
[--C-:B------:R-:W-:Y:S02]  /*aa80*/  IMAD.WIDE R32, R20, 0x4, R18.reuse ;  /* 0x0000000414207825 */ /* 0x100fe400078e0212 */
[----:B------:R1:W3:Y:S04]  /*aa90*/  LD.E R27, desc[UR8][R40.64] ;  /* 0x00000008281b7980 */ /* 0x0002e8000c101900 */
[----:B------:R-:W3:Y:S01]  /*aaa0*/  LD.E R32, desc[UR8][R32.64] ;  /* 0x0000000820207980 */ /* 0x000ee2000c101900 */
[----:B------:R-:W-:Y:S01]  /*aab0*/  FSETP.GEU.AND P2, PT, R37, R26, PT ;  /* 0x0000001a2500720b */ /* 0x000fe20003f4e000 */
[----:B------:R-:W-:-:S05]  /*aac0*/  IMAD.WIDE R36, R10, 0x4, R18 ;  /* 0x000000040a247825 */ /* 0x000fca00078e0212 */
[----:B------:R-:W4:Y:S01]  /*aad0*/  LD.E R17, desc[UR8][R36.64] ;  /* 0x0000000824117980 */ /* 0x000f22000c101900 */
[----:B------:R-:W-:Y:S02]  /*aae0*/  SEL R15, R8, R15, P5 ;  /* 0x0000000f080f7207 */ /* 0x000fe40002800000 */
[----:B------:R-:W-:-:S05]  /*aaf0*/  SEL R26, R7, R34, P3 ;  /* 0x00000022071a7207 */ /* 0x000fca0001800000 */
[----:B0-----:R-:W-:Y:S01]  /*ab00*/  IMAD.WIDE R38, R26, 0x4, R18 ;  /* 0x000000041a267825 */ /* 0x001fe200078e0212 */
[----:B--2---:R-:W-:-:S03]  /*ab10*/  FSETP.GEU.AND P6, PT, R9, R12, PT ;  /* 0x0000000c0900720b */ /* 0x004fc60003fce000 */
[----:B------:R-:W-:Y:S01]  /*ab20*/  IMAD.WIDE R8, R15, 0x4, R18 ;  /* 0x000000040f087825 */ /* 0x000fe200078e0212 */
[----:B------:R-:W-:Y:S01]  /*ab30*/  SEL R12, R28, R11, P0 ;  /* 0x0000000b1c0c7207 */ /* 0x000fe20000000000 */
[----:B------:R-:W2:Y:S01]  /*ab40*/  LD.E R29, desc[UR8][R38.64] ;  /* 0x00000008261d7980 */ /* 0x000ea2000c101900 */
[----:B------:R-:W-:-:S03]  /*ab50*/  SEL R11, R11, R28, P0 ;  /* 0x0000001c0b0b7207 */ /* 0x000fc60000000000 */
[----:B------:R-:W2:Y:S02]  /*ab60*/  LD.E R8, desc[UR8][R8.64] ;  /* 0x0000000808087980 */ /* 0x000ea4000c101900 */
[----:B-1----:R-:W-:-:S05]  /*ab70*/  IMAD.WIDE R40, R11, 0x4, R18 ;  /* 0x000000040b287825 */ /* 0x002fca00078e0212 */
[----:B------:R-:W2:Y:S01]  /*ab80*/  LD.E R28, desc[UR8][R40.64] ;  /* 0x00000008281c7980 */ /* 0x000ea2000c101900 */
[----:B---3--:R-:W-:Y:S02]  /*ab90*/  FSETP.GEU.AND P5, PT, R27, R32, PT ;  /* 0x000000201b00720b */ /* 0x008fe40003fae000 */
[----:B------:R-:W-:Y:S02]  /*aba0*/  SEL R32, R14, R23, P4 ;  /* 0x000000170e207207 */ /* 0x000fe40002000000 */
[----:B------:R-:W-:Y:S02]  /*abb0*/  SEL R23, R23, R14, P4 ;  /* 0x0000000e17177207 */ /* 0x000fe40002000000 */
[----:B------:R-:W-:Y:S02]  /*abc0*/  SEL R14, R35, R30, P1 ;  /* 0x0000001e230e7207 */ /* 0x000fe40000800000 */
[----:B----4-:R-:W-:Y:S01]  /*abd0*/  FSETP.GEU.AND P0, PT, R17, R16, PT ;  /* 0x000000101100720b */ /* 0x010fe20003f0e000 */
[----:B------:R-:W-:-:S04]  /*abe0*/  IMAD.WIDE R16, R12, 0x4, R18 ;  /* 0x000000040c107825 */ /* 0x000fc800078e0212 */
[--C-:B------:R-:W-:Y:S02]  /*abf0*/  IMAD.WIDE R36, R23, 0x4, R18.reuse ;  /* 0x0000000417247825 */ /* 0x100fe400078e0212 */
[----:B------:R0:W3:Y:S02]  /*ac00*/  LD.E R16, desc[UR8][R16.64] ;  /* 0x0000000810107980 */ /* 0x0000e4000c101900 */
[----:B------:R-:W-:Y:S02]  /*ac10*/  IMAD.WIDE R42, R14, 0x4, R18 ;  /* 0x000000040e2a7825 */ /* 0x000fe400078e0212 */
[----:B------:R-:W3:Y:S04]  /*ac20*/  LD.E R33, desc[UR8][R36.64] ;  /* 0x0000000824217980 */ /* 0x000ee8000c101900 */
[----:B------:R1:W4:Y:S01]  /*ac30*/  LD.E R27, desc[UR8][R42.64] ;  /* 0x000000082a1b7980 */ /* 0x000322000c101900 */
[----:B------:R-:W-:-:S02]  /*ac40*/  SEL R7, R34, R7, P3 ;  /* 0x0000000722077207 */ /* 0x000fc40001800000 */
[----:B--2---:R-:W-:Y:S02]  /*ac50*/  FSETP.GEU.AND P3, PT, R29, R8, PT ;  /* 0x000000081d00720b */ /* 0x004fe40003f6e000 */
[----:B------:R-:W-:Y:S02]  /*ac60*/  SEL R29, R21, R24, P2 ;  /* 0x00000018151d7207 */ /* 0x000fe40001000000 */
[----:B------:R-:W-:Y:S02]  /*ac70*/  SEL R24, R24, R21, P2 ;  /* 0x0000001518187207 */ /* 0x000fe40001000000 */
[----:B0-----:R-:W-:Y:S01]  /*ac80*/  SEL R17, R13, R22, P6 ;  /* 0x000000160d117207 */ /* 0x001fe20003000000 */
[----:B------:R-:W-:-:S04]  /*ac90*/  IMAD.WIDE R8, R32, 0x4, R18 ;  /* 0x0000000420087825 */ /* 0x000fc800078e0212 */
[----:B-1----:R-:W-:-:S04]  /*aca0*/  IMAD.WIDE R42, R24, 0x4, R18 ;  /* 0x00000004182a7825 */ /* 0x002fc800078e0212 */
[--C-:B------:R-:W-:Y:S01]  /*acb0*/  IMAD.WIDE R44, R29, 0x4, R18.reuse ;  /* 0x000000041d2c7825 */ /* 0x100fe200078e0212 */
[----:B------:R-:W2:Y:S03]  /*acc0*/  LD.E R8, desc[UR8][R8.64] ;  /* 0x0000000808087980 */ /* 0x000ea6000c101900 */
[----:B------:R-:W-:Y:S01]  /*acd0*/  IMAD.WIDE R40, R17, 0x4, R18 ;  /* 0x0000000411287825 */ /* 0x000fe200078e0212 */
[----:B------:R-:W-:-:S04]  /*ace0*/  SEL R22, R22, R13, P6 ;  /* 0x0000000d16167207 */ /* 0x000fc80003000000 */
[----:B------:R-:W2:Y:S01]  /*acf0*/  LD.E R21, desc[UR8][R40.64] ;  /* 0x0000000828157980 */ /* 0x000ea2000c101900 */
[----:B------:R-:W-:Y:S01]  /*ad00*/  IMAD.WIDE R36, R22, 0x4, R18 ;  /* 0x0000000416247825 */ /* 0x000fe200078e0212 */
[----:B---3--:R-:W-:Y:S02]  /*ad10*/  FSETP.GEU.AND P2, PT, R33, R16, PT ;  /* 0x000000102100720b */ /* 0x008fe40003f4e000 */
[----:B------:R-:W2:Y:S01]  /*ad20*/  LD.E R16, desc[UR8][R42.64] ;  /* 0x000000082a107980 */ /* 0x000ea2000c101900 */
[----:B----4-:R-:W-:-:S03]  /*ad30*/  FSETP.GEU.AND P4, PT, R28, R27, PT ;  /* 0x0000001b1c00720b */ /* 0x010fc60003f8e000 */
[----:B------:R-:W3:Y:S01]  /*ad40*/  LD.E R33, desc[UR8][R44.64] ;  /* 0x000000082c217980 */ /* 0x000ee2000c101900 */
[----:B------:R-:W-:-:S03]  /*ad50*/  SEL R27, R20, R25, P5 ;  /* 0x00000019141b7207 */ /* 0x000fc60002800000 */
[----:B------:R0:W4:Y:S02]  /*ad60*/  LD.E R28, desc[UR8][R36.64] ;  /* 0x00000008241c7980 */ /* 0x000124000c101900 */
[----:B------:R-:W-:-:S05]  /*ad70*/  IMAD.WIDE R38, R27, 0x4, R18 ;  /* 0x000000041b267825 */ /* 0x000fca00078e0212 */
[----:B------:R-:W4:Y:S01]  /*ad80*/  LD.E R9, desc[UR8][R38.64] ;  /* 0x0000000826097980 */ /* 0x000f22000c101900 */
[----:B------:R-:W-:Y:S02]  /*ad90*/  SEL R25, R25, R20, P5 ;  /* 0x0000001419197207 */ /* 0x000fe40002800000 */
[----:B------:R-:W-:Y:S02]  /*ada0*/  SEL R20, R31, R10, P0 ;  /* 0x0000000a1f147207 */ /* 0x000fe40000000000 */
[----:B------:R-:W-:-:S05]  /*adb0*/  SEL R31, R10, R31, P0 ;  /* 0x0000001f0a1f7207 */ /* 0x000fca0000000000 */
[----:B0-----:R-:W-:-:S04]  /*adc0*/  IMAD.WIDE R36, R31, 0x4, R18 ;  /* 0x000000041f247825 */ /* 0x001fc800078e0212 */
[----:B------:R-:W-:-:S04]  /*add0*/  IMAD.WIDE R42, R25, 0x4, R18 ;  /* 0x00000004192a7825 */ /* 0x000fc800078e0212 */
[----:B------:R-:W-:Y:S01]  /*ade0*/  IMAD.WIDE R40, R20, 0x4, R18 ;  /* 0x0000000414287825 */ /* 0x000fe200078e0212 */
[----:B------:R-:W4:Y:S04]  /*adf0*/  LD.E R10, desc[UR8][R42.64] ;  /* 0x000000082a0a7980 */ /* 0x000f28000c101900 */
[----:B------:R-:W4:Y:S01]  /*ae00*/  LD.E R13, desc[UR8][R40.64] ;  /* 0x00000008280d7980 */ /* 0x000f22000c101900 */
[----:B--2---:R-:W-:-:S03]  /*ae10*/  FSETP.GEU.AND P0, PT, R21, R16, PT ;  /* 0x000000101500720b */ /* 0x004fc60003f0e000 */
[----:B------:R0:W2:Y:S01]  /*ae20*/  LD.E R21, desc[UR8][R36.64] ;  /* 0x0000000824157980 */ /* 0x0000a2000c101900 */
[----:B---3--:R-:W-:Y:S02]  /*ae30*/  FSETP.GEU.AND P6, PT, R33, R8, PT ;  /* 0x000000082100720b */ /* 0x008fe40003fce000 */
[----:B------:R-:W-:Y:S02]  /*ae40*/  SEL R8, R15, R26, P3 ;  /* 0x0000001a0f087207 */ /* 0x000fe40001800000 */
[----:B------:R-:W-:Y:S01]  /*ae50*/  SEL R16, R26, R15, P3 ;  /* 0x0000000f1a107207 */ /* 0x000fe20001800000 */
[----:B0-----:R-:W-:-:S04]  /*ae60*/  IMAD.WIDE R36, R7, 0x4, R18 ;  /* 0x0000000407247825 */ /* 0x001fc800078e0212 */
[----:B------:R-:W-:Y:S01]  /*ae70*/  IMAD.WIDE R38, R8, 0x4, R18 ;  /* 0x0000000408267825 */ /* 0x000fe200078e0212 */
[----:B------:R0:W3:Y:S01]  /*ae80*/  LD.E R15, desc[UR8][R36.64] ;  /* 0x00000008240f7980 */ /* 0x0000e2000c101900 */
[----:B----4-:R-:W-:-:S03]  /*ae90*/  FSETP.GEU.AND P5, PT, R9, R28, PT ;  /* 0x0000001c0900720b */ /* 0x010fc60003fae000 */
[----:B------:R-:W2:Y:S01]  /*aea0*/  LD.E R26, desc[UR8][R38.64] ;  /* 0x00000008261a7980 */ /* 0x000ea2000c101900 */
[----:B0-----:R-:W-:-:S05]  /*aeb0*/  IMAD.WIDE R36, R16, 0x4, R18 ;  /* 0x0000000410247825 */ /* 0x001fca00078e0212 */
[----:B------:R-:W3:Y:S01]  /*aec0*/  LD.E R28, desc[UR8][R36.64] ;  /* 0x00000008241c7980 */ /* 0x000ee2000c101900 */
[----:B------:R-:W-:Y:S02]  /*aed0*/  SEL R35, R30, R35, P1 ;  /* 0x000000231e237207 */ /* 0x000fe40000800000 */
[----:B------:R-:W-:Y:S02]  /*aee0*/  SEL R9, R11, R14, P4 ;  /* 0x0000000e0b097207 */ /* 0x000fe40002000000 */
[----:B------:R-:W-:Y:S01]  /*aef0*/  SEL R14, R14, R11, P4 ;  /* 0x0000000b0e0e7207 */ /* 0x000fe20002000000 */
[--C-:B------:R-:W-:Y:S01]  /*af00*/  IMAD.WIDE R40, R35, 0x4, R18.reuse ;  /* 0x0000000423287825 */ /* 0x100fe200078e0212 */
[----:B------:R-:W-:Y:S02]  /*af10*/  SEL R11, R23, R12, P2 ;  /* 0x0000000c170b7207 */ /* 0x000fe40001000000 */
[----:B------:R-:W-:Y:S02]  /*af20*/  SEL R12, R12, R23, P2 ;  /* 0x000000170c0c7207 */ /* 0x000fe40001000000 */
[----:B------:R-:W-:Y:S01]  /*af30*/  FSETP.GEU.AND P1, PT, R13, R10, PT ;  /* 0x0000000a0d00720b */ /* 0x000fe20003f2e000 */
[--C-:B------:R-:W-:Y:S01]  /*af40*/  IMAD.WIDE R42, R9, 0x4, R18.reuse ;  /* 0x00000004092a7825 */ /* 0x100fe200078e0212 */
[----:B------:R0:W4:Y:S03]  /*af50*/  LD.E R10, desc[UR8][R40.64] ;  /* 0x00000008280a7980 */ /* 0x000126000c101900 */
[----:B0-----:R-:W-:-:S04]  /*af60*/  IMAD.WIDE R40, R12, 0x4, R18 ;  /* 0x000000040c287825 */ /* 0x001fc800078e0212 */
[----:B------:R-:W-:-:S04]  /*af70*/  IMAD.WIDE R44, R14, 0x4, R18 ;  /* 0x000000040e2c7825 */ /* 0x000fc800078e0212 */
[----:B------:R-:W-:Y:S01]  /*af80*/  IMAD.WIDE R38, R11, 0x4, R18 ;  /* 0x000000040b267825 */ /* 0x000fe200078e0212 */
[----:B------:R-:W4:Y:S04]  /*af90*/  LD.E R13, desc[UR8][R44.64] ;  /* 0x000000082c0d7980 */ /* 0x000f28000c101900 */
[----:B------:R-:W4:Y:S01]  /*afa0*/  LD.E R23, desc[UR8][R38.64] ;  /* 0x0000000826177980 */ /* 0x000f22000c101900 */
[----:B--2---:R-:W-:-:S03]  /*afb0*/  FSETP.GEU.AND P2, PT, R26, R21, PT ;  /* 0x000000151a00720b */ /* 0x004fc60003f4e000 */
[----:B------:R-:W2:Y:S04]  /*afc0*/  LD.E R21, desc[UR8][R42.64] ;  /* 0x000000082a157980 */ /* 0x000ea8000c101900 */
[----:B------:R-:W2:Y:S01]  /*afd0*/  LD.E R26, desc[UR8][R40.64] ;  /* 0x00000008281a7980 */ /* 0x000ea2000c101900 */
[----:B---3--:R-:W-:Y:S02]  /*afe0*/  FSETP.GEU.AND P3, PT, R15, R28, PT ;  /* 0x0000001c0f00720b */ /* 0x008fe40003f6e000 */
[----:B------:R-:W-:-:S05]  /*aff0*/  SEL R28, R32, R29, P6 ;  /* 0x0000001d201c7207 */ /* 0x000fca0003000000 */
[----:B------:R-:W-:-:S05]  /*b000*/  IMAD.WIDE R36, R28, 0x4, R18 ;  /* 0x000000041c247825 */ /* 0x000fca00078e0212 */
[----:B------:R0:W3:Y:S01]  /*b010*/  LD.E R30, desc[UR8][R36.64] ;  /* 0x00000008241e7980 */ /* 0x0000e2000c101900 */
[----:B------:R-:W-:Y:S02]  /*b020*/  SEL R15, R17, R24, P0 ;  /* 0x00000018110f7207 */ /* 0x000fe40000000000 */
[----:B------:R-:W-:Y:S02]  /*b030*/  SEL R24, R24, R17, P0 ;  /* 0x0000001118187207 */ /* 0x000fe40000000000 */
[----:B------:R-:W-:Y:S02]  /*b040*/  SEL R17, R27, R22, P5 ;  /* 0x000000161b117207 */ /* 0x000fe40002800000 */
[----:B------:R-:W-:Y:S01]  /*b050*/  SEL R22, R22, R27, P5 ;  /* 0x0000001b16167207 */ /* 0x000fe20002800000 */
[----:B0-----:R-:W-:Y:S01]  /*b060*/  IMAD.WIDE R36, R15, 0x4, R18 ;  /* 0x000000040f247825 */ /* 0x001fe200078e0212 */
[----:B------:R-:W-:-:S03]  /*b070*/  SEL R27, R20, R25, P1 ;  /* 0x00000019141b7207 */ /* 0x000fc60000800000 */
[--C-:B------:R-:W-:Y:S01]  /*b080*/  IMAD.WIDE R42, R22, 0x4, R18.reuse ;  /* 0x00000004162a7825 */ /* 0x100fe200078e0212 */
[----:B------:R-:W-:Y:S01]  /*b090*/  SEL R29, R29, R32, P6 ;  /* 0x000000201d1d7207 */ /* 0x000fe20003000000 */
[----:B------:R-:W3:Y:S01]  /*b0a0*/  LD.E R37, desc[UR8][R36.64] ;  /* 0x0000000824257980 */ /* 0x000ee2000c101900 */
[----:B------:R-:W-:Y:S01]  /*b0b0*/  SEL R20, R25, R20, P1 ;  /* 0x0000001419147207 */ /* 0x000fe20000800000 */
[--C-:B------:R-:W-:Y:S01]  /*b0c0*/  IMAD.WIDE R32, R24, 0x4, R18.reuse ;  /* 0x0000000418207825 */ /* 0x100fe200078e0212 */
[----:B------:R-:W-:Y:S02]  /*b0d0*/  SEL R25, R8, R31, P2 ;  /* 0x0000001f08197207 */ /* 0x000fe40001000000 */
[----:B------:R-:W-:Y:S01]  /*b0e0*/  SEL R8, R31, R8, P2 ;  /* 0x000000081f087207 */ /* 0x000fe20001000000 */
[--C-:B------:R-:W-:Y:S01]  /*b0f0*/  IMAD.WIDE R44, R29, 0x4, R18.reuse ;  /* 0x000000041d2c7825 */ /* 0x100fe200078e0212 */
[----:B------:R0:W3:Y:S03]  /*b100*/  LD.E R31, desc[UR8][R32.64] ;  /* 0x00000008201f7980 */ /* 0x0000e6000c101900 */
[----:B------:R-:W-:-:S04]  /*b110*/  IMAD.WIDE R40, R17, 0x4, R18 ;  /* 0x0000000411287825 */ /* 0x000fc800078e0212 */
[----:B------:R-:W-:-:S04]  /*b120*/  IMAD.WIDE R38, R20, 0x4, R18 ;  /* 0x0000000414267825 */ /* 0x000fc800078e0212 */
[----:B0-----:R-:W-:Y:S01]  /*b130*/  IMAD.WIDE R32, R8, 0x4, R18 ;  /* 0x0000000408207825 */ /* 0x001fe200078e0212 */
[----:B----4-:R-:W-:Y:S01]  /*b140*/  FSETP.GEU.AND P0, PT, R13, R10, PT ;  /* 0x0000000a0d00720b */ /* 0x010fe20003f0e000 */
[----:B------:R-:W4:Y:S04]  /*b150*/  LD.E R34, desc[UR8][R38.64] ;  /* 0x0000000826227980 */ /* 0x000f28000c101900 */
[----:B------:R-:W4:Y:S01]  /*b160*/  LD.E R10, desc[UR8][R44.64] ;  /* 0x000000082c0a7980 */ /* 0x000f22000c101900 */
[----:B--2---:R-:W-:-:S03]  /*b170*/  FSETP.GEU.AND P4, PT, R26, R21, PT ;  /* 0x000000151a00720b */ /* 0x004fc60003f8e000 */
[----:B------:R-:W2:Y:S04]  /*b180*/  LD.E R26, desc[UR8][R42.64] ;  /* 0x000000082a1a7980 */ /* 0x000ea8000c101900 */
[----:B------:R-:W2:Y:S01]  /*b190*/  LD.E R21, desc[UR8][R40.64] ;  /* 0x0000000828157980 */ /* 0x000ea2000c101900 */
[----:B---3--:R-:W-:-:S03]  /*b1a0*/  FSETP.GEU.AND P5, PT, R30, R23, PT ;  /* 0x000000171e00720b */ /* 0x008fc60003fae000 */
[----:B------:R0:W3:Y:S02]  /*b1b0*/  LD.E R30, desc[UR8][R32.64] ;  /* 0x00000008201e7980 */ /* 0x0000e4000c101900 */
[----:B0-----:R-:W-:-:S05]  /*b1c0*/  IMAD.WIDE R32, R27, 0x4, R18 ;  /* 0x000000041b207825 */ /* 0x001fca00078e0212 */
[----:B------:R0:W3:Y:S01]  /*b1d0*/  LD.E R13, desc[UR8][R32.64] ;  /* 0x00000008200d7980 */ /* 0x0000e2000c101900 */
[----:B----4-:R-:W-:Y:S02]  /*b1e0*/  FSETP.GEU.AND P6, PT, R31, R10, PT ;  /* 0x0000000a1f00720b */ /* 0x010fe40003fce000 */
[----:B------:R-:W-:Y:S02]  /*b1f0*/  SEL R10, R9, R12, P4 ;  /* 0x0000000c090a7207 */ /* 0x000fe40002000000 */
[----:B------:R-:W-:Y:S02]  /*b200*/  SEL R9, R12, R9, P4 ;  /* 0x000000090c097207 */ /* 0x000fe40002000000 */
[----:B------:R-:W-:Y:S01]  /*b210*/  SEL R12, R11, R28, P5 ;  /* 0x0000001c0b0c7207 */ /* 0x000fe20002800000 */
[--C-:B------:R-:W-:Y:S01]  /*b220*/  IMAD.WIDE R38, R10, 0x4, R18.reuse ;  /* 0x000000040a267825 */ /* 0x100fe200078e0212 */
[----:B--2---:R-:W-:Y:S02]  /*b230*/  FSETP.GEU.AND P1, PT, R26, R37, PT ;  /* 0x000000251a00720b */ /* 0x004fe40003f2e000 */
[----:B------:R-:W-:Y:S01]  /*b240*/  SEL R26, R16, R7, P3 ;  /* 0x00000007101a7207 */ /* 0x000fe20001800000 */
[----:B------:R-:W-:-:S04]  /*b250*/  IMAD.WIDE R36, R25, 0x4, R18 ;  /* 0x0000000419247825 */ /* 0x000fc800078e0212 */
[--C-:B0-----:R-:W-:Y:S01]  /*b260*/  IMAD.WIDE R32, R26, 0x4, R18.reuse ;  /* 0x000000041a207825 */ /* 0x101fe200078e0212 */
[----:B------:R-:W-:Y:S02]  /*b270*/  FSETP.GEU.AND P2, PT, R34, R21, PT ;  /* 0x000000152200720b */ /* 0x000fe40003f4e000 */
[----:B------:R0:W2:Y:S04]  /*b280*/  LD.E R21, desc[UR8][R36.64] ;  /* 0x0000000824157980 */ /* 0x0000a8000c101900 */
[----:B------:R-:W2:Y:S01]  /*b290*/  LD.E R32, desc[UR8][R32.64] ;  /* 0x0000000820207980 */ /* 0x000ea2000c101900 */
[----:B------:R-:W-:Y:S02]  /*b2a0*/  SEL R16, R7, R16, P3 ;  /* 0x0000001007107207 */ /* 0x000fe40001800000 */
[----:B------:R-:W-:Y:S01]  /*b2b0*/  SEL R7, R14, R35, P0 ;  /* 0x000000230e077207 */ /* 0x000fe20000000000 */
[----:B------:R1:W4:Y:S01]  /*b2c0*/  LD.E R34, desc[UR8][R38.64] ;  /* 0x0000000826227980 */ /* 0x000322000c101900 */
[----:B0-----:R-:W-:-:S04]  /*b2d0*/  IMAD.WIDE R36, R12, 0x4, R18 ;  /* 0x000000040c247825 */ /* 0x001fc800078e0212 */
[----:B------:R-:W-:-:S05]  /*b2e0*/  IMAD.WIDE R40, R7, 0x4, R18 ;  /* 0x0000000407287825 */ /* 0x000fca00078e0212 */
[----:B------:R-:W4:Y:S01]  /*b2f0*/  LD.E R23, desc[UR8][R40.64] ;  /* 0x0000000828177980 */ /* 0x000f22000c101900 */
[----:B---3--:R-:W-:Y:S01]  /*b300*/  FSETP.GEU.AND P3, PT, R30, R13, PT ;  /* 0x0000000d1e00720b */ /* 0x008fe20003f6e000 */
        /* <DEDUP_REMOVED lines=8> */
[----:B------:R-:W-:-:S04]  /*b390*/  IMAD.WIDE R44, R11, 0x4, R18 ;  /* 0x000000040b2c7825 */ /* 0x000fc800078e0212 */
[----:B0-----:R-:W-:Y:S01]  /*b3a0*/  IMAD.WIDE R36, R15, 0x4, R18 ;  /* 0x000000040f247825 */ /* 0x001fe200078e0212 */
[----:B--2---:R-:W-:Y:S02]  /*b3b0*/  FSETP.GEU.AND P4, PT, R32, R21, PT ;  /* 0x000000152000720b */ /* 0x004fe40003f8e000 */
[----:B------:R-:W-:Y:S02]  /*b3c0*/  SEL R32, R29, R24, P6 ;  /* 0x000000181d207207 */ /* 0x000fe40003000000 */
[----:B------:R-:W-:Y:S02]  /*b3d0*/  SEL R29, R24, R29, P6 ;  /* 0x0000001d181d7207 */ /* 0x000fe40003000000 */
[----:B------:R-:W-:-:S03]  /*b3e0*/  SEL R24, R17, R20, P2 ;  /* 0x0000001411187207 */ /* 0x000fc60001000000 */
[----:B------:R-:W-:-:S05]  /*b3f0*/  IMAD.WIDE R40, R29, 0x4, R18 ;  /* 0x000000041d287825 */ /* 0x000fca00078e0212 */
[----:B------:R-:W2:Y:S01]  /*b400*/  LD.E R21, desc[UR8][R40.64] ;  /* 0x0000000828157980 */ /* 0x000ea2000c101900 */
[--C-:B------:R-:W-:Y:S01]  /*b410*/  IMAD.WIDE R42, R32, 0x4, R18.reuse ;  /* 0x00000004202a7825 */ /* 0x100fe200078e0212 */
[----:B----4-:R-:W-:Y:S02]  /*b420*/  FSETP.GEU.AND P5, PT, R34, R23, PT ;  /* 0x000000172200720b */ /* 0x010fe40003fae000 */
[----:B------:R-:W4:Y:S04]  /*b430*/  LD.E R23, desc[UR8][R44.64] ;  /* 0x000000082c177980 */ /* 0x000f28000c101900 */
[----:B------:R-:W4:Y:S01]  /*b440*/  LD.E R34, desc[UR8][R42.64] ;  /* 0x000000082a227980 */ /* 0x000f22000c101900 */
[----:B---3--:R-:W-:Y:S01]  /*b450*/  FSETP.GEU.AND P6, PT, R13, R30, PT ;  /* 0x0000001e0d00720b */ /* 0x008fe20003fce000 */
[----:B------:R-:W-:-:S02]  /*b460*/  IMAD.WIDE R30, R24, 0x4, R18 ;  /* 0x00000004181e7825 */ /* 0x000fc400078e0212 */
[----:B------:R0:W3:Y:S04]  /*b470*/  LD.E R13, desc[UR8][R36.64] ;  /* 0x00000008240d7980 */ /* 0x0000e8000c101900 */
[----:B------:R-:W3:Y:S01]  /*b480*/  LD.E R30, desc[UR8][R30.64] ;  /* 0x000000081e1e7980 */ /* 0x000ee2000c101900 */
[----:B------:R-:W-:Y:S02]  /*b490*/  SEL R35, R35, R14, P0 ;  /* 0x0000000e23237207 */ /* 0x000fe40000000000 */
[----:B0-----:R-:W-:Y:S02]  /*b4a0*/  SEL R36, R27, R8, P3 ;  /* 0x000000081b247207 */ /* 0x001fe40001800000 */
[----:B------:R-:W-:Y:S02]  /*b4b0*/  SEL R17, R20, R17, P2 ;  /* 0x0000001114117207 */ /* 0x000fe40001000000 */
[----:B------:R-:W-:-:S02]  /*b4c0*/  SEL R27, R8, R27, P3 ;  /* 0x0000001b081b7207 */ /* 0x000fc40001800000 */
[----:B------:R-:W-:-:S03]  /*b4d0*/  SEL R8, R7, R10, P5 ;  /* 0x0000000a07087207 */ /* 0x000fc60002800000 */
[----:B------:R-:W-:-:S05]  /*b4e0*/  IMAD.WIDE R40, R27, 0x4, R18 ;  /* 0x000000041b287825 */ /* 0x000fca00078e0212 */
[----:B------:R-:W3:Y:S01]  /*b4f0*/  LD.E R14, desc[UR8][R40.64] ;  /* 0x00000008280e7980 */ /* 0x000ee2000c101900 */
[----:B--2---:R-:W-:Y:S01]  /*b500*/  FSETP.GEU.AND P0, PT, R22, R21, PT ;  /* 0x000000151600720b */ /* 0x004fe20003f0e000 */
[----:B------:R-:W-:-:S05]  /*b510*/  IMAD.WIDE R20, R36, 0x4, R18 ;  /* 0x0000000424147825 */ /* 0x000fca00078e0212 */
[----:B------:R0:W2:Y:S01]  /*b520*/  LD.E R33, desc[UR8][R20.64] ;  /* 0x0000000814217980 */ /* 0x0000a2000c101900 */
[----:B----4-:R-:W-:Y:S02]  /*b530*/  FSETP.GEU.AND P1, PT, R34, R23, PT ;  /* 0x000000172200720b */ /* 0x010fe40003f2e000 */
[----:B------:R-:W-:Y:S01]  /*b540*/  SEL R34, R25, R26, P4 ;  /* 0x0000001a19227207 */ /* 0x000fe20002000000 */
[----:B------:R-:W-:-:S04]  /*b550*/  IMAD.WIDE R22, R17, 0x4, R18 ;  /* 0x0000000411167825 */ /* 0x000fc800078e0212 */
[--C-:B0-----:R-:W-:Y:S02]  /*b560*/  IMAD.WIDE R20, R35, 0x4, R18.reuse ;  /* 0x0000000423147825 */ /* 0x101fe400078e0212 */
[----:B------:R-:W2:Y:S01]  /*b570*/  LD.E R22, desc[UR8][R22.64] ;  /* 0x0000000816167980 */ /* 0x000ea2000c101900 */
[----:B---3--:R-:W-:Y:S01]  /*b580*/  FSETP.GEU.AND P3, PT, R30, R13, PT ;  /* 0x0000000d1e00720b */ /* 0x008fe20003f6e000 */
[--C-:B------:R-:W-:Y:S02]  /*b590*/  IMAD.WIDE R30, R8, 0x4, R18.reuse ;  /* 0x00000004081e7825 */ /* 0x100fe400078e0212 */
[----:B------:R-:W3:Y:S02]  /*b5a0*/  LD.E R20, desc[UR8][R20.64] ;  /* 0x0000000814147980 */ /* 0x000ee4000c101900 */
[----:B------:R-:W-:Y:S02]  /*b5b0*/  IMAD.WIDE R38, R34, 0x4, R18 ;  /* 0x0000000422267825 */ /* 0x000fe400078e0212 */
[----:B------:R-:W3:Y:S04]  /*b5c0*/  LD.E R13, desc[UR8][R30.64] ;  /* 0x000000081e0d7980 */ /* 0x000ee8000c101900 */
[----:B------:R0:W4:Y:S01]  /*b5d0*/  LD.E R23, desc[UR8][R38.64] ;  /* 0x0000000826177980 */ /* 0x000122000c101900 */
[----:B------:R-:W-:-:S02]  /*b5e0*/  SEL R7, R10, R7, P5 ;  /* 0x000000070a077207 */ /* 0x000fc40002800000 */
[----:B------:R-:W-:Y:S02]  /*b5f0*/  SEL R10, R9, R12, P6 ;  /* 0x0000000c090a7207 */ /* 0x000fe40003000000 */
[----:B------:R-:W-:Y:S02]  /*b600*/  SEL R9, R12, R9, P6 ;  /* 0x000000090c097207 */ /* 0x000fe40003000000 */
[----:B------:R-:W-:Y:S02]  /*b610*/  SEL R12, R11, R32, P1 ;  /* 0x000000200b0c7207 */ /* 0x000fe40000800000 */
[----:B------:R-:W-:Y:S01]  /*b620*/  SEL R32, R32, R11, P1 ;  /* 0x0000000b20207207 */ /* 0x000fe20000800000 */
[----:B------:R-:W-:-:S04]  /*b630*/  IMAD.WIDE R44, R7, 0x4, R18 ;  /* 0x00000004072c7825 */ /* 0x000fc800078e0212 */
[----:B------:R-:W-:-:S04]  /*b640*/  IMAD.WIDE R42, R10, 0x4, R18 ;  /* 0x000000040a2a7825 */ /* 0x000fc800078e0212 */
[--C-:B------:R-:W-:Y:S01]  /*b650*/  IMAD.WIDE R40, R9, 0x4, R18.reuse ;  /* 0x0000000409287825 */ /* 0x100fe200078e0212 */
[----:B------:R-:W4:Y:S03]  /*b660*/  LD.E R30, desc[UR8][R42.64] ;  /* 0x000000082a1e7980 */ /* 0x000f26000c101900 */
[----:B0-----:R-:W-:Y:S01]  /*b670*/  IMAD.WIDE R38, R12, 0x4, R18 ;  /* 0x000000040c267825 */ /* 0x001fe200078e0212 */
[----:B------:R-:W4:Y:S01]  /*b680*/  LD.E R11, desc[UR8][R40.64] ;  /* 0x00000008280b7980 */ /* 0x000f22000c101900 */
[----:B--2---:R-:W-:-:S03]  /*b690*/  FSETP.GEU.AND P2, PT, R33, R22, PT ;  /* 0x000000162100720b */ /* 0x004fc60003f4e000 */
[----:B------:R-:W2:Y:S01]  /*b6a0*/  LD.E R22, desc[UR8][R38.64] ;  /* 0x0000000826167980 */ /* 0x000ea2000c101900 */
[----:B---3--:R-:W-:Y:S02]  /*b6b0*/  FSETP.GEU.AND P1, PT, R13, R20, PT ;  /* 0x000000140d00720b */ /* 0x008fe40003f2e000 */
[----:B------:R-:W-:Y:S02]  /*b6c0*/  SEL R13, R29, R28, P0 ;  /* 0x0000001c1d0d7207 */ /* 0x000fe40000000000 */
[----:B----4-:R-:W-:Y:S02]  /*b6d0*/  FSETP.GEU.AND P5, PT, R23, R14, PT ;  /* 0x0000000e1700720b */ /* 0x010fe40003fae000 */
[----:B------:R-:W3:Y:S01]  /*b6e0*/  LD.E R23, desc[UR8][R44.64] ;  /* 0x000000082c177980 */ /* 0x000ee2000c101900 */
[----:B------:R-:W-:-:S05]  /*b6f0*/  IMAD.WIDE R20, R13, 0x4, R18 ;  /* 0x000000040d147825 */ /* 0x000fca00078e0212 */
[----:B------:R0:W4:Y:S02]  /*b700*/  LD.E R14, desc[UR8][R20.64] ;  /* 0x00000008140e7980 */ /* 0x000124000c101900 */
[----:B0-----:R-:W-:-:S06]  /*b710*/  IMAD.WIDE R20, R32, 0x4, R18 ;  /* 0x0000000420147825 */ /* 0x001fcc00078e0212 */
[----:B------:R-:W4:Y:S01]  /*b720*/  LD.E R21, desc[UR8][R20.64] ;  /* 0x0000000814157980 */ /* 0x000f22000c101900 */
[----:B------:R-:W-:Y:S02]  /*b730*/  SEL R28, R28, R29, P0 ;  /* 0x0000001d1c1c7207 */ /* 0x000fe40000000000 */
[----:B------:R-:W-:Y:S02]  /*b740*/  SEL R29, R34, R27, P5 ;  /* 0x0000001b221d7207 */ /* 0x000fe40002800000 */
[----:B------:R-:W-:Y:S02]  /*b750*/  SEL R25, R26, R25, P4 ;  /* 0x000000191a197207 */ /* 0x000fe40002000000 */
[----:B------:R-:W-:Y:S02]  /*b760*/  SEL R27, R27, R34, P5 ;  /* 0x000000221b1b7207 */ /* 0x000fe40002800000 */
[----:B------:R-:W-:Y:S02]  /*b770*/  SEL R26, R24, R15, P3 ;  /* 0x0000000f181a7207 */ /* 0x000fe40001800000 */
[----:B------:R-:W-:-:S02]  /*b780*/  SEL R15, R15, R24, P3 ;  /* 0x000000180f0f7207 */ /* 0x000fc40001800000 */
[----:B--2---:R-:W-:Y:S02]  /*b790*/  FSETP.GEU.AND P4, PT, R22, R11, PT ;  /* 0x0000000b1600720b */ /* 0x004fe40003f8e000 */
[----:B---3--:R-:W-:Y:S01]  /*b7a0*/  FSETP.GEU.AND P3, PT, R30, R23, PT ;  /* 0x000000171e00720b */ /* 0x008fe20003f6e000 */
[----:B------:R-:W-:-:S04]  /*b7b0*/  IMAD.WIDE R30, R16, 0x4, R18 ;  /* 0x00000004101e7825 */ /* 0x000fc800078e0212 */
[--C-:B------:R-:W-:Y:S01]  /*b7c0*/  IMAD.WIDE R22, R27, 0x4, R18.reuse ;  /* 0x000000041b167825 */ /* 0x100fe200078e0212 */
[----:B------:R-:W2:Y:S04]  /*b7d0*/  LD.E R20, desc[UR8][R30.64] ;  /* 0x000000081e147980 */ /* 0x000ea8000c101900 */
[----:B------:R0:W3:Y:S01]  /*b7e0*/  LD.E R31, desc[UR8][R22.64] ;  /* 0x00000008161f7980 */ /* 0x0000e2000c101900 */
[----:B----4-:R-:W-:Y:S01]  /*b7f0*/  FSETP.GEU.AND P5, PT, R14, R21, PT ;  /* 0x000000150e00720b */ /* 0x010fe20003fae000 */
[----:B0-----:R-:W-:-:S05]  /*b800*/  IMAD.WIDE R22, R25, 0x4, R18 ;  /* 0x0000000419167825 */ /* 0x001fca00078e0212 */
[----:B------:R-:W2:Y:S01]  /*b810*/  LD.E R21, desc[UR8][R22.64] ;  /* 0x0000000816157980 */ /* 0x000ea2000c101900 */
[----:B------:R-:W-:Y:S02]  /*b820*/  SEL R24, R36, R17, P2 ;  /* 0x0000001124187207 */ /* 0x000fe40001000000 */
[----:B------:R-:W-:Y:S01]  /*b830*/  SEL R17, R17, R36, P2 ;  /* 0x0000002411117207 */ /* 0x000fe20001000000 */
[----:B------:R-:W-:-:S05]  /*b840*/  IMAD.WIDE R36, R26, 0x4, R18 ;  /* 0x000000041a247825 */ /* 0x000fca00078e0212 */
[----:B------:R0:W4:Y:S01]  /*b850*/  LD.E R11, desc[UR8][R36.64] ;  /* 0x00000008240b7980 */ /* 0x000122000c101900 */
[----:B------:R-:W-:-:S04]  /*b860*/  IMAD.WIDE R42, R28, 0x4, R18 ;  /* 0x000000041c2a7825 */ /* 0x000fc800078e0212 */
[--C-:B------:R-:W-:Y:S01]  /*b870*/  IMAD.WIDE R44, R15, 0x4, R18.reuse ;  /* 0x000000040f2c7825 */ /* 0x100fe200078e0212 */
[----:B------:R-:W3:Y:S03]  /*b880*/  LD.E R33, desc[UR8][R42.64] ;  /* 0x000000082a217980 */ /* 0x000ee6000c101900 */
[--C-:B------:R-:W-:Y:S01]  /*b890*/  IMAD.WIDE R40, R17, 0x4, R18.reuse ;  /* 0x0000000411287825 */ /* 0x100fe200078e0212 */
[----:B------:R-:W3:Y:S03]  /*b8a0*/  LD.E R34, desc[UR8][R44.64] ;  /* 0x000000082c227980 */ /* 0x000ee6000c101900 */
[----:B------:R-:W-:Y:S01]  /*b8b0*/  IMAD.WIDE R38, R24, 0x4, R18 ;  /* 0x0000000418267825 */ /* 0x000fe200078e0212 */
[----:B------:R-:W4:Y:S04]  /*b8c0*/  LD.E R30, desc[UR8][R40.64] ;  /* 0x00000008281e7980 */ /* 0x000f28000c101900 */
[----:B------:R-:W4:Y:S01]  /*b8d0*/  LD.E R14, desc[UR8][R38.64] ;  /* 0x00000008260e7980 */ /* 0x000f22000c101900 */
[----:B--2---:R-:W-:-:S04]  /*b8e0*/  FSETP.GEU.AND P0, PT, R20, R21, PT ;  /* 0x000000151400720b */ /* 0x004fc80003f0e000 */
[----:B0-----:R-:W-:Y:S01]  /*b8f0*/  SEL R37, R25, R16, P0 ;  /* 0x0000001019257207 */ /* 0x001fe20000000000 */
[----:B------:R-:W-:-:S04]  /*b900*/  IMAD.WIDE R20, R29, 0x4, R18 ;  /* 0x000000041d147825 */ /* 0x000fc800078e0212 */
[----:B------:R-:W-:Y:S02]  /*b910*/  IMAD.WIDE R18, R37, 0x4, R18 ;  /* 0x0000000425127825 */ /* 0x000fe400078e0212 */
[----:B------:R-:W2:Y:S04]  /*b920*/  LD.E R20, desc[UR8][R20.64] ;  /* 0x0000000814147980 */ /* 0x000ea8000c101900 */
[----:B------:R-:W2:Y:S01]  /*b930*/  LD.E R19, desc[UR8][R18.64] ;  /* 0x0000000812137980 */ /* 0x000ea2000c101900 */
[----:B------:R-:W-:Y:S02]  /*b940*/  SEL R22, R7, R10, P3 ;  /* 0x0000000a07167207 */ /* 0x000fe40001800000 */
[----:B---3--:R-:W-:Y:S02]  /*b950*/  FSETP.GEU.AND P2, PT, R34, R33, PT ;  /* 0x000000212200720b */ /* 0x008fe40003f4e000 */
[----:B------:R-:W-:-:S02]  /*b960*/  SEL R33, R8, R35, P1 ;  /* 0x0000002308217207 */ /* 0x000fc40000800000 */
[----:B------:R-:W-:Y:S02]  /*b970*/  SEL R8, R35, R8, P1 ;  /* 0x0000000823087207 */ /* 0x000fe40000800000 */
[----:B------:R-:W-:Y:S02]  /*b980*/  SEL R35, R10, R7, P3 ;  /* 0x000000070a237207 */ /* 0x000fe40001800000 */
[----:B----4-:R-:W-:Y:S02]  /*b990*/  FSETP.GEU.AND P1, PT, R30, R11, PT ;  /* 0x0000000b1e00720b */ /* 0x010fe40003f2e000 */
[----:B------:R-:W-:Y:S02]  /*b9a0*/  SEL R11, R15, R28, P2 ;  /* 0x0000001c0f0b7207 */ /* 0x000fe40001000000 */
[----:B------:R-:W-:Y:S02]  /*b9b0*/  SEL R15, R28, R15, P2 ;  /* 0x0000000f1c0f7207 */ /* 0x000fe40001000000 */
[----:B------:R-:W-:-:S02]  /*b9c0*/  FSETP.GEU.AND P2, PT, R31, R14, PT ;  /* 0x0000000e1f00720b */ /* 0x000fc40003f4e000 */
[----:B------:R-:W-:Y:S02]  /*b9d0*/  SEL R10, R12, R9, P4 ;  /* 0x000000090c0a7207 */ /* 0x000fe40002000000 */
[----:B------:R-:W-:Y:S02]  /*b9e0*/  SEL R14, R17, R26, P1 ;  /* 0x0000001a110e7207 */ /* 0x000fe40000800000 */
[----:B------:R-:W-:Y:S02]  /*b9f0*/  SEL R9, R9, R12, P4 ;  /* 0x0000000c09097207 */ /* 0x000fe40002000000 */
[----:B------:R-:W-:Y:S01]  /*ba00*/  SEL R26, R26, R17, P1 ;  /* 0x000000111a1a7207 */ /* 0x000fe20000800000 */
[----:B------:R-:W-:Y:S01]  /*ba10*/  IMAD.MOV.U32 R17, RZ, RZ, R37 ;  /* 0x000000ffff117224 */ /* 0x000fe200078e0025 */
[----:B------:R-:W-:Y:S02]  /*ba20*/  SEL R12, R13, R32, P5 ;  /* 0x000000200d0c7207 */ /* 0x000fe40002800000 */
[----:B------:R-:W-:-:S02]  /*ba30*/  SEL R13, R32, R13, P5 ;  /* 0x0000000d200d7207 */ /* 0x000fc40002800000 */
[----:B------:R-:W-:Y:S02]  /*ba40*/  SEL R32, R16, R25, P0 ;  /* 0x0000001910207207 */ /* 0x000fe40000000000 */
[----:B--2---:R-:W-:Y:S02]  /*ba50*/  FSETP.GEU.AND P3, PT, R19, R20, PT ;  /* 0x000000141300720b */ /* 0x004fe40003f6e000 */
[----:B------:R-:W-:Y:S02]  /*ba60*/  SEL R20, R27, R24, P2 ;  /* 0x000000181b147207 */ /* 0x000fe40001000000 */
[----:B------:R-:W-:-:S09]  /*ba70*/  SEL R24, R24, R27, P2 ;  /* 0x0000001b18187207 */ /* 0x000fd20001000000 */
[----:B------:R-:W-:Y:S02]  /*ba80*/  @!P3 IMAD.MOV.U32 R17, RZ, RZ, R29 ;  /* 0x000000ffff11b224 */ /* 0x000fe400078e001d */
[----:B------:R-:W-:-:S07]  /*ba90*/  @!P3 IMAD.MOV.U32 R29, RZ, RZ, R37 ;  /* 0x000000ffff1db224 */ /* 0x000fce00078e0025 */
.L_x_899:
[----:B------:R-:W-:Y:S05]  /*baa0*/  BSYNC.RECONVERGENT B0 ;  /* 0x0000000000007941 */ /* 0x000fea0003800200 */
.L_x_898:
[----:B------:R-:W-:-:S07]  /*bab0*/  IMAD.MOV.U32 R7, RZ, RZ, 0x2 ;  /* 0x00000002ff077424 */ /* 0x000fce00078e00ff */
.L_x_937:
[----:B------:R-:W0:Y:S01]  /*bac0*/  S2R R28, SR_CgaCtaId ;  /* 0x00000000001c7919 */ /* 0x000e220000008800 */
[--C-:B-----5:R-:W-:Y:S01]  /*bad0*/  IMAD.MOV R19, RZ, RZ, -R7.reuse ;  /* 0x000000ffff137224 */ /* 0x120fe200078e0a07 */
[----:B------:R-:W-:Y:S01]  /*bae0*/  SHF.R.U32.HI R18, RZ, 0x1, R7 ;  /* 0x00000001ff127819 */ /* 0x000fe20000011607 */
[----:B------:R-:W-:Y:S01]  /*baf0*/  BAR.SYNC.DEFER_BLOCKING 0x0 ;  /* 0x0000000000007b1d */ /* 0x000fe20000010000 */
[----:B------:R-:W-:Y:S02]  /*bb00*/  MOV R37, 0x400 ;  /* 0x0000040000257802 */ /* 0x000fe40000000f00 */
[----:B------:R-:W-:-:S05]  /*bb10*/  LOP3.LUT R16, R2, R19, RZ, 0xc0, !PT ;  /* 0x0000001302107212 */ /* 0x000fca00078ec0ff */
[----:B------:R-:W-:-:S05]  /*bb20*/  IMAD R19, R16, 0x11, RZ ;  /* 0x0000001110137824 */ /* 0x000fca00078e02ff */
[----:B------:R-:W-:Y:S01]  /*bb30*/  VIMNMX R16, PT, PT, R4, R19, PT ;  /* 0x0000001304107248 */ /* 0x000fe20003fe0100 */
[----:B------:R-:W-:-:S04]  /*bb40*/  VIADD R19, R7, 0xffffffff ;  /* 0xffffffff07137836 */ /* 0x000fc80000000000 */
[----:B------:R-:W-:Y:S01]  /*bb50*/  IMAD R21, R18, 0x11, R16 ;  /* 0x0000001112157824 */ /* 0x000fe200078e0210 */
[----:B------:R-:W-:-:S04]  /*bb60*/  LOP3.LUT R19, R19, R2, RZ, 0xc0, !PT ;  /* 0x0000000213137212 */ /* 0x000fc800078ec0ff */
[----:B------:R-:W-:Y:S01]  /*bb70*/  VIMNMX R21, PT, PT, R4, R21, PT ;  /* 0x0000001504157248 */ /* 0x000fe20003fe0100 */
[----:B--2---:R-:W-:Y:S01]  /*bb80*/  IMAD R25, R19, 0x11, RZ ;  /* 0x0000001113197824 */ /* 0x004fe200078e02ff */
[----:B0-----:R-:W-:-:S03]  /*bb90*/  LEA R37, R28, R37, 0x18 ;  /* 0x000000251c257211 */ /* 0x001fc600078ec0ff */
[----:B------:R-:W-:Y:S01]  /*bba0*/  IMAD R27, R18, 0x11, R21 ;  /* 0x00000011121b7824 */ /* 0x000fe200078e0215 */
[----:B------:R-:W-:Y:S01]  /*bbb0*/  VIMNMX R30, PT, PT, R4, R25, PT ;  /* 0x00000019041e7248 */ /* 0x000fe20003fe0100 */
[----:B------:R-:W0:Y:S01]  /*bbc0*/  LDC.64 R18, c[0x4][0x8] ;  /* 0x01000200ff127b82 */ /* 0x000e220000000a00 */
[----:B------:R-:W-:Y:S02]  /*bbd0*/  IMAD R23, R2, 0x44, R37 ;  /* 0x0000004402177824 */ /* 0x000fe400078e0225 */
[----:B------:R-:W-:-:S03]  /*bbe0*/  VIMNMX R28, PT, PT, R4, R27, PT ;  /* 0x0000001b041c7248 */ /* 0x000fc60003fe0100 */
[----:B------:R1:W-:Y:S02]  /*bbf0*/  STS [R23], R8 ;  /* 0x0000000817007388 */ /* 0x0003e40000000800 */
[----:B------:R-:W-:Y:S02]  /*bc00*/  IMAD.IADD R25, R28, 0x1, -R21 ;  /* 0x000000011c197824 */ /* 0x000fe400078e0a15 */
[----:B------:R2:W-:Y:S03]  /*bc10*/  STS [R23+0x4], R33 ;  /* 0x0000042117007388 */ /* 0x0005e60000000800 */
[C---:B------:R-:W-:Y:S01]  /*bc20*/  ISETP.GE.AND P0, PT, R30.reuse, R25, PT ;  /* 0x000000191e00720c */ /* 0x040fe20003f06270 */
[----:B------:R-:W-:Y:S01]  /*bc30*/  IMAD.IADD R25, R30, 0x1, -R25 ;  /* 0x000000011e197824 */ /* 0x000fe200078e0a19 */
[----:B------:R2:W-:Y:S01]  /*bc40*/  STS [R23+0x8], R22 ;  /* 0x0000081617007388 */ /* 0x0005e20000000800 */
[----:B-1----:R-:W-:-:S03]  /*bc50*/  VIADDMNMX R8, R21, -R16, R30, PT ;  /* 0x8000001015087246 */ /* 0x002fc6000380011e */
[----:B------:R2:W-:Y:S01]  /*bc60*/  STS [R23+0xc], R35 ;  /* 0x00000c2317007388 */ /* 0x0005e20000000800 */
[----:B------:R-:W-:-:S03]  /*bc70*/  SEL R25, R25, RZ, P0 ;  /* 0x000000ff19197207 */ /* 0x000fc60000000000 */
        /* <DEDUP_REMOVED lines=17> */
[----:B------:R-:W-:Y:S05]  /*bd90*/  @P0 BRA `(.L_x_901) ;  /* 0x0000000000540947 */ /* 0x000fea0003800000 */
[----:B--2---:R-:W-:Y:S02]  /*bda0*/  IMAD.MOV.U32 R12, RZ, RZ, R8 ;  /* 0x000000ffff0c7224 */ /* 0x004fe400078e0008 */
[----:B------:R-:W-:-:S07]  /*bdb0*/  IMAD.IADD R20, R30, 0x1, R21 ;  /* 0x000000011e147824 */ /* 0x000fce00078e0215 */
.L_x_902:
        /* <DEDUP_REMOVED lines=19> */
.L_x_901:
[----:B------:R-:W-:Y:S05]  /*bef0*/  BSYNC.RECONVERGENT B0 ;  /* 0x0000000000007941 */ /* 0x000fea0003800200 */
.L_x_900:
[----:B------:R-:W-:Y:S01]  /*bf00*/  IADD3 R30, PT, PT, -R25, R21, R30 ;  /* 0x00000015191e7210 */ /* 0x000fe20007ffe11e */
[----:B--2---:R-:W-:Y:S01]  /*bf10*/  IMAD.IADD R12, R16, 0x1, R25 ;  /* 0x00000001100c7824 */ /* 0x004fe200078e0219 */
[----:B------:R-:W-:Y:S01]  /*bf20*/  BSSY.RECONVERGENT B0, `(.L_x_903) ;  /* 0x0000012000007945 */ /* 0x000fe20003800200 */
[----:B------:R-:W-:Y:S02]  /*bf30*/  PLOP3.LUT P0, PT, PT, PT, PT, 0x8, 0x80 ;  /* 0x000000000080781c */ /* 0x000fe40003f0e170 */
        /* <DEDUP_REMOVED lines=16> */
.L_x_904:
[----:B------:R-:W-:Y:S05]  /*c040*/  BSYNC.RECONVERGENT B0 ;  /* 0x0000000000007941 */ /* 0x000fea0003800200 */
.L_x_903:
[----:B------:R-:W-:Y:S01]  /*c050*/  @!P0 IMAD.MOV R14, RZ, RZ, R30 ;  /* 0x000000ffff0e8224 */ /* 0x000fe200078e021e */
[----:B------:R-:W-:Y:S01]  /*c060*/  BSSY.RECONVERGENT B0, `(.L_x_905) ;  /* 0x0000014000007945 */ /* 0x000fe20003800200 */
[----:B------:R-:W-:Y:S01]  /*c070*/  @P0 IMAD.MOV R16, RZ, RZ, R12 ;  /* 0x000000ffff100224 */ /* 0x000fe200078e020c */
[----:B01----:R-:W-:Y:S01]  /*c080*/  SEL R8, R25, R23, P0 ;  /* 0x0000001719087207 */ /* 0x003fe20000000000 */
        /* <DEDUP_REMOVED lines=17> */
.L_x_906:
[----:B------:R-:W-:Y:S05]  /*c1a0*/  BSYNC.RECONVERGENT B0 ;  /* 0x0000000000007941 */ /* 0x000fea0003800200 */
.L_x_905:
        /* <DEDUP_REMOVED lines=21> */
.L_x_908:
[----:B------:R-:W-:Y:S05]  /*c300*/  BSYNC.RECONVERGENT B0 ;  /* 0x0000000000007941 */ /* 0x000fea0003800200 */
.L_x_907:
[----:B------:R-:W-:Y:S01]  /*c310*/  @!P0 IMAD.MOV R16, RZ, RZ, R15 ;  /* 0x000000ffff108224 */ /* 0x000fe200078e020f */
[----:B------:R-:W-:Y:S01]  /*c320*/  BSSY.RECONVERGENT B0, `(.L_x_909) ;  /* 0x0000014000007945 */ /* 0x000fe20003800200 */
[----:B------:R-:W-:Y:S01]  /*c330*/  @P0 IMAD.MOV R24, RZ, RZ, R20 ;  /* 0x000000ffff180224 */ /* 0x000fe200078e0214 */
[----:B-12---:R-:W-:Y:S01]  /*c340*/  SEL R22, R25, R23, P0 ;  /* 0x0000001719167207 */ /* 0x006fe20000000000 */
[C-C-:B------:R-:W-:Y:S01]  /*c350*/  @P0 IMAD R11, R16.reuse, 0x4, R37.reuse ;  /* 0x00000004100b0824 */ /* 0x140fe200078e0225 */
[----:B------:R-:W-:Y:S01]  /*c360*/  ISETP.GE.AND P1, PT, R16, R28, PT ;  /* 0x0000001c1000720c */ /* 0x000fe20003f26270 */
[----:B0-----:R-:W-:Y:S02]  /*c370*/  @!P0 IMAD R10, R24, 0x4, R37 ;  /* 0x00000004180a8824 */ /* 0x001fe400078e0225 */
        /* <DEDUP_REMOVED lines=14> */
.L_x_910:
[----:B------:R-:W-:Y:S05]  /*c460*/  BSYNC.RECONVERGENT B0 ;  /* 0x0000000000007941 */ /* 0x000fea0003800200 */
.L_x_909:
        /* <DEDUP_REMOVED lines=21> */
.L_x_912:
[----:B------:R-:W-:Y:S05]  /*c5c0*/  BSYNC.RECONVERGENT B0 ;  /* 0x0000000000007941 */ /* 0x000fea0003800200 */
.L_x_911:
        /* <DEDUP_REMOVED lines=21> */
.L_x_914:
[----:B------:R-:W-:Y:S05]  /*c720*/  BSYNC.RECONVERGENT B0 ;  /* 0x0000000000007941 */ /* 0x000fea0003800200 */
.L_x_913:
        /* <DEDUP_REMOVED lines=21> */
.L_x_916:
[----:B------:R-:W-:Y:S05]  /*c880*/  BSYNC.RECONVERGENT B0 ;  /* 0x0000000000007941 */ /* 0x000fea0003800200 */
.L_x_915:
        /* <DEDUP_REMOVED lines=21> */
.L_x_918:
[----:B------:R-:W-:Y:S05]  /*c9e0*/  BSYNC.RECONVERGENT B0 ;  /* 0x0000000000007941 */ /* 0x000fea0003800200 */
.L_x_917:
        /* <DEDUP_REMOVED lines=21> */
.L_x_920:
[----:B------:R-:W-:Y:S05]  /*cb40*/  BSYNC.RECONVERGENT B0 ;  /* 0x0000000000007941 */ /* 0x000fea0003800200 */
.L_x_919:
        /* <DEDUP_REMOVED lines=21> */
.L_x_922:
[----:B------:R-:W-:Y:S05]  /*cca0*/  BSYNC.RECONVERGENT B0 ;  /* 0x0000000000007941 */ /* 0x000fea0003800200 */
.L_x_921:
        /* <DEDUP_REMOVED lines=20> */
.L_x_924:
[----:B------:R-:W-:Y:S05]  /*cdf0*/  BSYNC.RECONVERGENT B0 ;  /* 0x0000000000007941 */ /* 0x000fea0003800200 */
.L_x_923:
        /* <DEDUP_REMOVED lines=20> */
.L_x_926:
[----:B------:R-:W-:Y:S05]  /*cf40*/  BSYNC.RECONVERGENT B0 ;  /* 0x0000000000007941 */ /* 0x000fea0003800200 */
.L_x_925:
        /* <DEDUP_REMOVED lines=21> */
.L_x_928:
[----:B------:R-:W-:Y:S05]  /*d0a0*/  BSYNC.RECONVERGENT B0 ;  /* 0x0000000000007941 */ /* 0x000fea0003800200 */
.L_x_927:
        /* <DEDUP_REMOVED lines=21> */
.L_x_930:
[----:B------:R-:W-:Y:S05]  /*d200*/  BSYNC.RECONVERGENT B0 ;  /* 0x0000000000007941 */ /* 0x000fea0003800200 */
.L_x_929:
        /* <DEDUP_REMOVED lines=21> */
.L_x_932:
[----:B------:R-:W-:Y:S05]  /*d360*/  BSYNC.RECONVERGENT B0 ;  /* 0x0000000000007941 */ /* 0x000fea0003800200 */
.L_x_931:
        /* <DEDUP_REMOVED lines=21> */
.L_x_934:
[----:B------:R-:W-:Y:S05]  /*d4c0*/  BSYNC.RECONVERGENT B0 ;  /* 0x0000000000007941 */ /* 0x000fea0003800200 */
.L_x_933:
[----:B------:R-:W-:Y:S01]  /*d4d0*/  VIADD R30, R34, 0x1 ;  /* 0x00000001221e7836 */ /* 0x000fe20000000000 */
[----:B012---:R-:W-:Y:S01]  /*d4e0*/  SEL R17, R25, R23, P0 ;  /* 0x0000001719117207 */ /* 0x007fe20000000000 */
[----:B------:R-:W-:Y:S01]  /*d4f0*/  @P0 IMAD.MOV R30, RZ, RZ, R34 ;  /* 0x000000ffff1e0224 */ /* 0x000fe200078e0222 */
[----:B------:R-:W-:Y:S01]  /*d500*/  BSSY.RECONVERGENT B0, `(.L_x_935) ;  /* 0x0000013000007945 */ /* 0x000fe20003800200 */
        /* <DEDUP_REMOVED lines=18> */
.L_x_936:
[----:B------:R-:W-:Y:S05]  /*d630*/  BSYNC.RECONVERGENT B0 ;  /* 0x0000000000007941 */ /* 0x000fea0003800200 */
.L_x_935:
[C---:B------:R-:W-:Y:S01]  /*d640*/  ISETP.GE.U32.AND P0, PT, R7.reuse, 0x81, PT ;  /* 0x000000810700780c */ /* 0x040fe20003f06070 */
[----:B------:R-:W-:-:S12]  /*d650*/  IMAD.SHL.U32 R7, R7, 0x2, RZ ;  /* 0x0000000207077824 */ /* 0x000fd800078e00ff */
[----:B------:R-:W-:Y:S05]  /*d660*/  @!P0 BRA `(.L_x_937) ;  /* 0xffffffe400148947 */ /* 0x000fea000383ffff */
[----:B------:R-:W0:Y:S01]  /*d670*/  LDCU.U8 UR4, c[0x0][0x380] ;  /* 0x00007000ff0477ac */ /* 0x000e220008000000 */
[C---:B------:R-:W-:Y:S02]  /*d680*/  VIADD R16, R3.reuse, 0x1c0 ;  /* 0x000001c003107836 */ /* 0x040fe40000000000 */
[C---:B------:R-:W-:Y:S02]  /*d690*/  VIADD R7, R3.reuse, 0x1e0 ;  /* 0x000001e003077836 */ /* 0x040fe40000000000 */
[C---:B------:R-:W-:Y:S02]  /*d6a0*/  VIADD R21, R3.reuse, 0x40 ;  /* 0x0000004003157836 */ /* 0x040fe40000000000 */
[C---:B------:R-:W-:Y:S02]  /*d6b0*/  VIADD R31, R3.reuse, 0x60 ;  /* 0x00000060031f7836 */ /* 0x040fe40000000000 */
[C---:B------:R-:W-:Y:S02]  /*d6c0*/  VIADD R23, R3.reuse, 0x80 ;  /* 0x0000008003177836 */ /* 0x040fe40000000000 */
[----:B------:R-:W-:Y:S01]  /*d6d0*/  VIADD R27, R3, 0xa0 ;  /* 0x000000a0031b7836 */ /* 0x000fe20000000000 */
        /* <DEDUP_REMOVED lines=34> */
[----:B-----5:R-:W-:Y:S04]  /*d900*/  LDS R19, [R5+0x500] ;  /* 0x0005000005137984 */ /* 0x020fe80000000800 */
        /* <DEDUP_REMOVED lines=8> */
[----:B------:R-:W1:Y:S01]  /*d990*/  S2R R18, SR_TID.X ;  /* 0x0000000000127919 */ /* 0x000e620000002100 */
[----:B------:R-:W2:Y:S01]  /*d9a0*/  S2R R2, SR_TID.X ;  /* 0x0000000000027919 */ /* 0x000ea20000002100 */
[----:B------:R2:W3:Y:S01]  /*d9b0*/  LDS R12, [R37+0x4400] ;  /* 0x00440000250c7984 */ /* 0x0004e20000000800 */
[----:B-1----:R-:W-:-:S02]  /*d9c0*/  LOP3.LUT R14, R18, 0x1f, RZ, 0xc0, !PT ;  /* 0x0000001f120e7812 */ /* 0x002fc400078ec0ff */
[----:B------:R-:W-:Y:S02]  /*d9d0*/  LOP3.LUT R18, R18, 0x3e0, RZ, 0xc0, !PT ;  /* 0x000003e012127812 */ /* 0x000fe400078ec0ff */
[----:B--2---:R-:W-:Y:S01]  /*d9e0*/  LOP3.LUT R37, R2, 0x3e0, RZ, 0xc0, !PT ;  /* 0x000003e002257812 */ /* 0x004fe200078ec0ff */
[----:B------:R-:W-:Y:S01]  /*d9f0*/  IMAD.IADD R14, R0, 0x1, R14 ;  /* 0x00000001000e7824 */ /* 0x000fe200078e020e */
[----:B------:R-:W-:Y:S01]  /*da00*/  LOP3.LUT R0, R2, 0x1f, RZ, 0xc0, !PT ;  /* 0x0000001f02007812 */ /* 0x000fe200078ec0ff */
[----:B------:R-:W-:Y:S01]  /*da10*/  IMAD R20, R18, 0x11, RZ ;  /* 0x0000001112147824 */ /* 0x000fe200078e02ff */
[----:B------:R-:W-:-:S04]  /*da20*/  LOP3.LUT R18, R2, 0x3e0, RZ, 0xc0, !PT ;  /* 0x000003e002127812 */ /* 0x000fc800078ec0ff */
[----:B------:R-:W-:Y:S01]  /*da30*/  IADD3 R14, P0, PT, R20, R14, RZ ;  /* 0x0000000e140e7210 */ /* 0x000fe20007f1e0ff */
[--C-:B------:R-:W-:Y:S02]  /*da40*/  IMAD R18, R18, 0x11, R0.reuse ;  /* 0x0000001112127824 */ /* 0x100fe400078e0200 */
[----:B------:R-:W-:Y:S02]  /*da50*/  IMAD R0, R37, 0x11, R0 ;  /* 0x0000001125007824 */ /* 0x000fe400078e0200 */
[----:B------:R-:W-:Y:S01]  /*da60*/  IMAD.X R5, RZ, RZ, RZ, P0 ;  /* 0x000000ffff057224 */ /* 0x000fe200000e06ff */
[C---:B0-----:R-:W-:Y:S02]  /*da70*/  LEA R2, P0, R14.reuse, UR4, 0x2 ;  /* 0x000000040e027c11 */ /* 0x041fe4000f8010ff */
[-C--:B---3--:R-:W-:Y:S02]  /*da80*/  ISETP.GE.AND P2, PT, R3, R12.reuse, PT ;  /* 0x0000000c0300720c */ /* 0x088fe40003f46270 */
[----:B------:R-:W-:Y:S01]  /*da90*/  LEA.HI.X R3, R14, UR5, R5, 0x2, P0 ;  /* 0x000000050e037c11 */ /* 0x000fe200080f1405 */
[----:B------:R-:W-:Y:S01]  /*daa0*/  VIADD R5, R18, 0x20 ;  /* 0x0000002012057836 */ /* 0x000fe20000000000 */
[----:B------:R-:W-:-:S02]  /*dab0*/  ISETP.GE.AND P0, PT, R31, R12, PT ;  /* 0x0000000c1f00720c */ /* 0x000fc40003f06270 */
[-C--:B------:R-:W-:Y:S01]  /*dac0*/  ISETP.GE.AND P1, PT, R21, R12.reuse, PT ;  /* 0x0000000c1500720c */ /* 0x080fe20003f26270 */
[C---:B------:R-:W-:Y:S01]  /*dad0*/  VIADD R21, R0.reuse, 0xc0 ;  /* 0x000000c000157836 */ /* 0x040fe20000000000 */
[-C--:B------:R-:W-:Y:S01]  /*dae0*/  ISETP.GE.AND P5, PT, R5, R12.reuse, PT ;  /* 0x0000000c0500720c */ /* 0x080fe20003fa6270 */
[C---:B------:R-:W-:Y:S01]  /*daf0*/  VIADD R5, R0.reuse, 0xe0 ;  /* 0x000000e000057836 */ /* 0x040fe20000000000 */
[-C--:B------:R-:W-:Y:S02]  /*db00*/  ISETP.GE.AND P6, PT, R27, R12.reuse, PT ;  /* 0x0000000c1b00720c */ /* 0x080fe40003fc6270 */
[-C--:B------:R-:W-:Y:S01]  /*db10*/  ISETP.GE.AND P4, PT, R23, R12.reuse, PT ;  /* 0x0000000c1700720c */ /* 0x080fe20003f86270 */
[----:B------:R0:W-:Y:S01]  /*db20*/  @!P2 STG.E desc[UR8][R2.64], R41 ;  /* 0x000000290200a986 */ /* 0x0001e2000c101908 */
[-C--:B------:R-:W-:Y:S01]  /*db30*/  ISETP.GE.AND P2, PT, R5, R12.reuse, PT ;  /* 0x0000000c0500720c */ /* 0x080fe20003f46270 */
[C---:B------:R-:W-:Y:S01]  /*db40*/  VIADD R5, R0.reuse, 0x120 ;  /* 0x0000012000057836 */ /* 0x040fe20000000000 */
[-C--:B------:R-:W-:Y:S01]  /*db50*/  ISETP.GE.AND P3, PT, R21, R12.reuse, PT ;  /* 0x0000000c1500720c */ /* 0x080fe20003f66270 */
[C---:B------:R-:W-:Y:S01]  /*db60*/  VIADD R21, R0.reuse, 0x100 ;  /* 0x0000010000157836 */ /* 0x040fe20000000000 */
[----:B------:R0:W-:Y:S02]  /*db70*/  @!P0 STG.E desc[UR8][R2.64+0x180], R8 ;  /* 0x0001800802008986 */ /* 0x0001e4000c101908 */
        /* <DEDUP_REMOVED lines=31> */
.L_x_938:
        /* <DEDUP_REMOVED lines=38> */
[----:B-----5:R-:W1:Y:S01]  /*dfd0*/  S2R R18, SR_TID.X ;  /* 0x0000000000127919 */ /* 0x020e620000002100 */
[----:B0-----:R-:W0:Y:S01]  /*dfe0*/  S2R R29, SR_TID.X ;  /* 0x00000000001d7919 */ /* 0x001e220000002100 */
[----:B------:R-:W2:Y:S01]  /*dff0*/  LDS R24, [R37+0x4400] ;  /* 0x0044000025187984 */ /* 0x000ea20000000800 */
[----:B-1----:R-:W-:-:S02]  /*e000*/  LOP3.LUT R19, R18, 0x1f, RZ, 0xc0, !PT ;  /* 0x0000001f12137812 */ /* 0x002fc400078ec0ff */
[----:B------:R-:W-:-:S05]  /*e010*/  LOP3.LUT R18, R18, 0x3e0, RZ, 0xc0, !PT ;  /* 0x000003e012127812 */ /* 0x000fca00078ec0ff */
[----:B------:R-:W-:-:S04]  /*e020*/  IMAD R18, R18, 0x11, R19 ;  /* 0x0000001112127824 */ /* 0x000fc800078e0213 */
[----:B------:R-:W-:Y:S01]  /*e030*/  VIADD R19, R18, 0x20 ;  /* 0x0000002012137836 */ /* 0x000fe20000000000 */
[----:B--2---:R-:W-:-:S04]  /*e040*/  ISETP.GE.AND P0, PT, R3, R24, PT ;  /* 0x000000180300720c */ /* 0x004fc80003f06270 */
[-C--:B------:R-:W-:Y:S02]  /*e050*/  ISETP.GE.AND P1, PT, R19, R24.reuse, PT ;  /* 0x000000181300720c */ /* 0x080fe40003f26270 */
[-C--:B------:R-:W-:Y:S02]  /*e060*/  ISETP.GE.AND P2, PT, R21, R24.reuse, PT ;  /* 0x000000181500720c */ /* 0x080fe40003f46270 */
[----:B------:R-:W-:-:S05]  /*e070*/  ISETP.GE.AND P3, PT, R31, R24, PT ;  /* 0x000000181f00720c */ /* 0x000fca0003f66270 */
[----:B------:R-:W1:Y:S01]  /*e080*/  @!P0 LDC.64 R18, c[0x0][0x3b0] ;  /* 0x0000ec00ff128b82 */ /* 0x000e620000000a00 */
[----:B------:R-:W-:-:S05]  /*e090*/  @!P0 IADD3 R20, P4, PT, R0, R3, RZ ;  /* 0x0000000300148210 */ /* 0x000fca0007f9e0ff */
[----:B------:R-:W-:Y:S02]  /*e0a0*/  @!P0 IMAD.X R21, RZ, RZ, RZ, P4 ;  /* 0x000000ffff158224 */ /* 0x000fe400020e06ff */
[----:B------:R-:W2:Y:S01]  /*e0b0*/  @!P1 LDC.64 R4, c[0x0][0x3b0] ;  /* 0x0000ec00ff049b82 */ /* 0x000ea20000000a00 */
[----:B-1----:R-:W-:Y:S02]  /*e0c0*/  @!P0 LEA R36, P4, R20, R18, 0x2 ;  /* 0x0000001214248211 */ /* 0x002fe400078810ff */
[----:B------:R-:W-:Y:S02]  /*e0d0*/  @!P1 IADD3 R18, P5, PT, R0, R3, RZ ;  /* 0x0000000300129210 */ /* 0x000fe40007fbe0ff */
[----:B------:R-:W-:-:S03]  /*e0e0*/  @!P0 LEA.HI.X R37, R20, R19, R21, 0x2, P4 ;  /* 0x0000001314258211 */ /* 0x000fc600020f1415 */
[----:B------:R-:W1:Y:S01]  /*e0f0*/  @!P2 LDC.64 R20, c[0x0][0x3b0] ;  /* 0x0000ec00ff14ab82 */ /* 0x000e620000000a00 */
[----:B------:R-:W-:Y:S02]  /*e100*/  ISETP.GE.AND P4, PT, R23, R24, PT ;  /* 0x000000181700720c */ /* 0x000fe40003f86270 */
[----:B--2---:R-:W-:Y:S01]  /*e110*/  @!P1 LEA R34, P6, R18, R4, 0x2 ;  /* 0x0000000412229211 */ /* 0x004fe200078c10ff */
[----:B------:R-:W-:Y:S01]  /*e120*/  @!P1 IMAD.X R4, RZ, RZ, RZ, P5 ;  /* 0x000000ffff049224 */ /* 0x000fe200028e06ff */
[----:B------:R-:W-:Y:S01]  /*e130*/  ISETP.GE.AND P5, PT, R27, R24, PT ;  /* 0x000000181b00720c */ /* 0x000fe20003fa6270 */
[----:B------:R2:W-:Y:S01]  /*e140*/  @!P0 STG.E desc[UR8][R36.64], R33 ;  /* 0x0000002124008986 */ /* 0x0005e2000c101908 */
[----:B------:R-:W-:Y:S01]  /*e150*/  @!P2 IADD3 R27, P0, PT, R0, R3, RZ ;  /* 0x00000003001ba210 */ /* 0x000fe20007f1e0ff */
[----:B------:R-:W3:Y:S01]  /*e160*/  @!P3 LDC.64 R22, c[0x0][0x3b0] ;  /* 0x0000ec00ff16bb82 */ /* 0x000ee20000000a00 */
[----:B------:R-:W-:Y:S02]  /*e170*/  @!P1 LEA.HI.X R35, R18, R5, R4, 0x2, P6 ;  /* 0x0000000512239211 */ /* 0x000fe400030f1404 */
[C---:B0-----:R-:W-:Y:S01]  /*e180*/  LOP3.LUT R4, R29.reuse, 0x1f, RZ, 0xc0, !PT ;  /* 0x0000001f1d047812 */ /* 0x041fe200078ec0ff */
[----:B------:R-:W-:Y:S01]  /*e190*/  @!P2 IMAD.X R32, RZ, RZ, RZ, P0 ;  /* 0x000000ffff20a224 */ /* 0x000fe200000e06ff */
[----:B------:R-:W-:Y:S01]  /*e1a0*/  LOP3.LUT R29, R29, 0x3e0, RZ, 0xc0, !PT ;  /* 0x000003e01d1d7812 */ /* 0x000fe200078ec0ff */
[----:B------:R0:W-:Y:S02]  /*e1b0*/  @!P1 STG.E desc[UR8][R34.64+0x80], R30 ;  /* 0x0000801e22009986 */ /* 0x0001e4000c101908 */
[----:B------:R-:W0:Y:S02]  /*e1c0*/  @!P4 LDC.64 R18, c[0x0][0x3b0] ;  /* 0x0000ec00ff12cb82 */ /* 0x000e240000000a00 */
[----:B------:R-:W-:-:S04]  /*e1d0*/  IMAD R29, R29, 0x11, R4 ;  /* 0x000000111d1d7824 */ /* 0x000fc800078e0204 */
[----:B------:R-:W-:Y:S01]  /*e1e0*/  VIADD R5, R29, 0xc0 ;  /* 0x000000c01d057836 */ /* 0x000fe20000000000 */
[C---:B-1----:R-:W-:Y:S02]  /*e1f0*/  @!P2 LEA R38, P1, R27.reuse, R20, 0x2 ;  /* 0x000000141b26a211 */ /* 0x042fe400078210ff */
[----:B------:R-:W-:Y:S02]  /*e200*/  @!P3 IADD3 R20, P6, PT, R0, R3, RZ ;  /* 0x000000030014b210 */ /* 0x000fe40007fde0ff */
[----:B------:R-:W-:Y:S01]  /*e210*/  @!P2 LEA.HI.X R39, R27, R21, R32, 0x2, P1 ;  /* 0x000000151b27a211 */ /* 0x000fe200008f1420 */
[----:B------:R-:W-:Y:S01]  /*e220*/  VIADD R27, R29, 0xe0 ;  /* 0x000000e01d1b7836 */ /* 0x000fe20000000000 */
[----:B------:R-:W-:Y:S01]  /*e230*/  ISETP.GE.AND P0, PT, R5, R24, PT ;  /* 0x000000180500720c */ /* 0x000fe20003f06270 */
[----:B------:R-:W-:Y:S01]  /*e240*/  @!P3 IMAD.X R21, RZ, RZ, RZ, P6 ;  /* 0x000000ffff15b224 */ /* 0x000fe200030e06ff */
[----:B------:R-:W1:Y:S01]  /*e250*/  @!P5 LDC.64 R4, c[0x0][0x3b0] ;  /* 0x0000ec00ff04db82 */ /* 0x000e620000000a00 */
[C---:B---3--:R-:W-:Y:S01]  /*e260*/  @!P3 LEA R32, P6, R20.reuse, R22, 0x2 ;  /* 0x000000161420b211 */ /* 0x048fe200078c10ff */
[----:B------:R-:W-:Y:S01]  /*e270*/  @!P2 STG.E desc[UR8][R38.64+0x100], R28 ;  /* 0x0001001c2600a986 */ /* 0x000fe2000c101908 */
[----:B------:R-:W-:Y:S01]  /*e280*/  ISETP.GE.AND P1, PT, R27, R24, PT ;  /* 0x000000181b00720c */ /* 0x000fe20003f26270 */
[----:B------:R-:W-:Y:S01]  /*e290*/  VIADD R27, R29, 0x100 ;  /* 0x000001001d1b7836 */ /* 0x000fe20000000000 */
[----:B--2---:R-:W-:-:S04]  /*e2a0*/  @!P3 LEA.HI.X R33, R20, R23, R21, 0x2, P6 ;  /* 0x000000171421b211 */ /* 0x004fc800030f1415 */
[----:B------:R-:W-:Y:S01]  /*e2b0*/  ISETP.GE.AND P2, PT, R27, R24, PT ;  /* 0x000000181b00720c */ /* 0x000fe20003f46270 */
[----:B------:R2:W-:Y:S01]  /*e2c0*/  @!P3 STG.E desc[UR8][R32.64+0x180], R26 ;  /* 0x0001801a2000b986 */ /* 0x0005e2000c101908 */
[CC--:B------:R-:W-:Y:S01]  /*e2d0*/  @!P4 IADD3 R27, P6, PT, R0.reuse, R3.reuse, RZ ;  /* 0x00000003001bc210 */ /* 0x0c0fe20007fde0ff */
[----:B------:R-:W3:Y:S03]  /*e2e0*/  @!P0 LDC.64 R20, c[0x0][0x3b0] ;  /* 0x0000ec00ff148b82 */ /* 0x000ee60000000a00 */
[----:B0-----:R-:W-:Y:S01]  /*e2f0*/  @!P4 LEA R34, P3, R27, R18, 0x2 ;  /* 0x000000121b22c211 */ /* 0x001fe200078610ff */
[----:B------:R-:W-:Y:S01]  /*e300*/  @!P4 IMAD.X R30, RZ, RZ, RZ, P6 ;  /* 0x000000ffff1ec224 */ /* 0x000fe200030e06ff */
[----:B------:R-:W-:-:S03]  /*e310*/  @!P5 IADD3 R18, P6, PT, R0, R3, RZ ;  /* 0x000000030012d210 */ /* 0x000fc60007fde0ff */
[----:B------:R-:W0:Y:S01]  /*e320*/  @!P1 LDC.64 R22, c[0x0][0x3b0] ;  /* 0x0000ec00ff169b82 */ /* 0x000e220000000a00 */
[----:B------:R-:W-:Y:S01]  /*e330*/  @!P4 LEA.HI.X R35, R27, R19, R30, 0x2, P3 ;  /* 0x000000131b23c211 */ /* 0x000fe200018f141e */
[----:B------:R-:W-:Y:S02]  /*e340*/  VIADD R27, R29, 0x120 ;  /* 0x000001201d1b7836 */ /* 0x000fe40000000000 */
[----:B------:R-:W-:Y:S01]  /*e350*/  @!P5 IMAD.X R19, RZ, RZ, RZ, P6 ;  /* 0x000000ffff13d224 */ /* 0x000fe200030e06ff */
[C---:B-1----:R-:W-:Y:S01]  /*e360*/  @!P5 LEA R30, P6, R18.reuse, R4, 0x2 ;  /* 0x00000004121ed211 */ /* 0x042fe200078c10ff */
[----:B------:R1:W-:Y:S01]  /*e370*/  @!P4 STG.E desc[UR8][R34.64+0x200], R25 ;  /* 0x000200192200c986 */ /* 0x0003e2000c101908 */
[----:B------:R-:W-:Y:S01]  /*e380*/  ISETP.GE.AND P3, PT, R27, R24, PT ;  /* 0x000000181b00720c */ /* 0x000fe20003f66270 */
[----:B--2---:R-:W-:Y:S01]  /*e390*/  VIADD R33, R29, 0x140 ;  /* 0x000001401d217836 */ /* 0x004fe20000000000 */
[----:B------:R-:W-:Y:S02]  /*e3a0*/  @!P5 LEA.HI.X R31, R18, R5, R19, 0x2, P6 ;  /* 0x00000005121fd211 */ /* 0x000fe400030f1413 */
[----:B------:R-:W2:Y:S01]  /*e3b0*/  @!P2 LDC.64 R4, c[0x0][0x3b0] ;  /* 0x0000ec00ff04ab82 */ /* 0x000ea20000000a00 */
[----:B------:R-:W-:-:S02]  /*e3c0*/  @!P0 IADD3 R26, P4, PT, R0, R3, RZ ;  /* 0x00000003001a8210 */ /* 0x000fc40007f9e0ff */
[----:B------:R4:W-:Y:S01]  /*e3d0*/  @!P5 STG.E desc[UR8][R30.64+0x280], R16 ;  /* 0x000280101e00d986 */ /* 0x0009e2000c101908 */
[----:B------:R-:W-:Y:S02]  /*e3e0*/  @!P1 IADD3 R28, P6, PT, R0, R3, RZ ;  /* 0x00000003001c9210 */ /* 0x000fe40007fde0ff */
[----:B------:R-:W-:Y:S01]  /*e3f0*/  @!P0 IMAD.X R27, RZ, RZ, RZ, P4 ;  /* 0x000000ffff1b8224 */ /* 0x000fe200020e06ff */
[C---:B---3--:R-:W-:Y:S02]  /*e400*/  @!P0 LEA R20, P4, R26.reuse, R20, 0x2 ;  /* 0x000000141a148211 */ /* 0x048fe400078810ff */
[----:B------:R-:W3:Y:S01]  /*e410*/  @!P3 LDC.64 R18, c[0x0][0x3b0] ;  /* 0x0000ec00ff12bb82 */ /* 0x000ee20000000a00 */
[----:B------:R-:W-:Y:S01]  /*e420*/  ISETP.GE.AND P5, PT, R33, R24, PT ;  /* 0x000000182100720c */ /* 0x000fe20003fa6270 */
[----:B-1----:R-:W-:Y:S01]  /*e430*/  @!P1 IMAD.X R25, RZ, RZ, RZ, P6 ;  /* 0x000000ffff199224 */ /* 0x002fe200030e06ff */
[----:B------:R-:W-:Y:S01]  /*e440*/  @!P0 LEA.HI.X R21, R26, R21, R27, 0x2, P4 ;  /* 0x000000151a158211 */ /* 0x000fe200020f141b */
[C---:B------:R-:W-:Y:S01]  /*e450*/  VIADD R27, R29.reuse, 0x160 ;  /* 0x000001601d1b7836 */ /* 0x040fe20000000000 */
[----:B0-----:R-:W-:Y:S01]  /*e460*/  @!P1 LEA R22, P4, R28, R22, 0x2 ;  /* 0x000000161c169211 */ /* 0x001fe200078810ff */
[----:B----4-:R-:W-:-:S02]  /*e470*/  VIADD R31, R29, 0x180 ;  /* 0x000001801d1f7836 */ /* 0x010fc40000000000 */
[----:B------:R0:W-:Y:S01]  /*e480*/  @!P0 STG.E desc[UR8][R20.64+0x300], R15 ;  /* 0x0003000f14008986 */ /* 0x0001e2000c101908 */
[----:B------:R-:W-:Y:S02]  /*e490*/  @!P2 IADD3 R16, P0, PT, R0, R3, RZ ;  /* 0x000000030010a210 */ /* 0x000fe40007f1e0ff */
[----:B------:R-:W-:Y:S02]  /*e4a0*/  @!P1 LEA.HI.X R23, R28, R23, R25, 0x2, P4 ;  /* 0x000000171c179211 */ /* 0x000fe400020f1419 */
[----:B------:R-:W-:Y:S01]  /*e4b0*/  ISETP.GE.AND P4, PT, R27, R24, PT ;  /* 0x000000181b00720c */ /* 0x000fe20003f86270 */
[----:B------:R-:W-:Y:S01]  /*e4c0*/  @!P2 IMAD.X R25, RZ, RZ, RZ, P0 ;  /* 0x000000ffff19a224 */ /* 0x000fe200000e06ff */
[----:B------:R-:W1:Y:S01]  /*e4d0*/  @!P5 LDC.64 R26, c[0x0][0x3b0] ;  /* 0x0000ec00ff1adb82 */ /* 0x000e620000000a00 */
[----:B--2---:R-:W-:Y:S01]  /*e4e0*/  @!P2 LEA R4, P0, R16, R4, 0x2 ;  /* 0x000000041004a211 */ /* 0x004fe200078010ff */
[----:B------:R2:W-:Y:S01]  /*e4f0*/  @!P1 STG.E desc[UR8][R22.64+0x380], R14 ;  /* 0x0003800e16009986 */ /* 0x0005e2000c101908 */
[----:B------:R-:W-:-:S02]  /*e500*/  @!P3 IADD3 R28, P6, PT, R0, R3, RZ ;  /* 0x00000003001cb210 */ /* 0x000fc40007fde0ff */
[----:B------:R-:W-:Y:S01]  /*e510*/  @!P2 LEA.HI.X R5, R16, R5, R25, 0x2, P0 ;  /* 0x000000051005a211 */ /* 0x000fe200000f1419 */
[----:B0-----:R-:W-:Y:S01]  /*e520*/  VIADD R21, R29, 0x1c0 ;  /* 0x000001c01d157836 */ /* 0x001fe20000000000 */
[----:B------:R-:W-:Y:S01]  /*e530*/  ISETP.GE.AND P1, PT, R31, R24, PT ;  /* 0x000000181f00720c */ /* 0x000fe20003f26270 */
[----:B------:R-:W-:Y:S01]  /*e540*/  @!P3 IMAD.X R16, RZ, RZ, RZ, P6 ;  /* 0x000000ffff10b224 */ /* 0x000fe200030e06ff */
[C---:B---3--:R-:W-:Y:S01]  /*e550*/  @!P3 LEA R18, P6, R28.reuse, R18, 0x2 ;  /* 0x000000121c12b211 */ /* 0x048fe200078c10ff */
[----:B------:R-:W-:Y:S01]  /*e560*/  VIADD R31, R29, 0x1a0 ;  /* 0x000001a01d1f7836 */ /* 0x000fe20000000000 */
[----:B------:R0:W-:Y:S01]  /*e570*/  @!P2 STG.E desc[UR8][R4.64+0x400], R12 ;  /* 0x0004000c0400a986 */ /* 0x0001e2000c101908 */
[----:B------:R-:W-:Y:S01]  /*e580*/  ISETP.GE.AND P2, PT, R7, R24, PT ;  /* 0x000000180700720c */ /* 0x000fe20003f46270 */
[----:B------:R-:W-:Y:S01]  /*e590*/  VIADD R29, R29, 0x200 ;  /* 0x000002001d1d7836 */ /* 0x000fe20000000000 */
[----:B--2---:R-:W2:Y:S01]  /*e5a0*/  @!P4 LDC.64 R14, c[0x0][0x3b0] ;  /* 0x0000ec00ff0ecb82 */ /* 0x004ea20000000a00 */
[----:B------:R-:W-:-:S02]  /*e5b0*/  @!P3 LEA.HI.X R19, R28, R19, R16, 0x2, P6 ;  /* 0x000000131c13b211 */ /* 0x000fc400030f1410 */
[-C--:B------:R-:W-:Y:S02]  /*e5c0*/  ISETP.GE.AND P0, PT, R31, R24.reuse, PT ;  /* 0x000000181f00720c */ /* 0x080fe40003f06270 */
[----:B------:R-:W-:Y:S01]  /*e5d0*/  ISETP.GE.AND P6, PT, R21, R24, PT ;  /* 0x000000181500720c */ /* 0x000fe20003fc6270 */
[----:B------:R3:W-:Y:S01]  /*e5e0*/  @!P3 STG.E desc[UR8][R18.64+0x480], R13 ;  /* 0x0004800d1200b986 */ /* 0x0007e2000c101908 */
[----:B------:R-:W-:Y:S01]  /*e5f0*/  @!P5 IADD3 R7, P3, PT, R0, R3, RZ ;  /* 0x000000030007d210 */ /* 0x000fe20007f7e0ff */
[----:B------:R-:W4:Y:S04]  /*e600*/  @!P1 LDC.64 R20, c[0x0][0x3b0] ;  /* 0x0000ec00ff149b82 */ /* 0x000f280000000a00 */
[----:B------:R-:W-:Y:S01]  /*e610*/  @!P5 IMAD.X R16, RZ, RZ, RZ, P3 ;  /* 0x000000ffff10d224 */ /* 0x000fe200018e06ff */
[----:B-1----:R-:W-:-:S03]  /*e620*/  @!P5 LEA R26, P3, R7, R26, 0x2 ;  /* 0x0000001a071ad211 */ /* 0x002fc600078610ff */
[----:B------:R-:W1:Y:S01]  /*e630*/  @!P0 LDC.64 R22, c[0x0][0x3b0] ;  /* 0x0000ec00ff168b82 */ /* 0x000e620000000a00 */
[----:B------:R-:W-:Y:S02]  /*e640*/  @!P5 LEA.HI.X R27, R7, R27, R16, 0x2, P3 ;  /* 0x0000001b071bd211 */ /* 0x000fe400018f1410 */
[----:B------:R-:W-:-:S03]  /*e650*/  @!P4 IADD3 R7, P3, PT, R0, R3, RZ ;  /* 0x000000030007c210 */ /* 0x000fc60007f7e0ff */
[----:B------:R1:W-:Y:S02]  /*e660*/  @!P5 STG.E desc[UR8][R26.64+0x500], R8 ;  /* 0x000500081a00d986 */ /* 0x0003e4000c101908 */
[----:B0-----:R-:W0:Y:S01]  /*e670*/  @!P6 LDC.64 R4, c[0x0][0x3b0] ;  /* 0x0000ec00ff04eb82 */ /* 0x001e220000000a00 */
[----:B------:R-:W-:Y:S01]  /*e680*/  @!P4 IMAD.X R12, RZ, RZ, RZ, P3 ;  /* 0x000000ffff0cc224 */ /* 0x000fe200018e06ff */
[----:B--2---:R-:W-:-:S04]  /*e690*/  @!P4 LEA R14, P3, R7, R14, 0x2 ;  /* 0x0000000e070ec211 */ /* 0x004fc800078610ff */
[----:B------:R-:W-:Y:S02]  /*e6a0*/  @!P4 LEA.HI.X R15, R7, R15, R12, 0x2, P3 ;  /* 0x0000000f070fc211 */ /* 0x000fe400018f140c */
[CC--:B------:R-:W-:Y:S01]  /*e6b0*/  @!P1 IADD3 R7, P5, PT, R0.reuse, R3.reuse, RZ ;  /* 0x0000000300079210 */ /* 0x0c0fe20007fbe0ff */
[----:B------:R-:W2:Y:S01]  /*e6c0*/  @!P2 LDC.64 R30, c[0x0][0x3b0] ;  /* 0x0000ec00ff1eab82 */ /* 0x000ea20000000a00 */
[----:B---3--:R-:W-:Y:S01]  /*e6d0*/  @!P0 IADD3 R13, P3, PT, R0, R3, RZ ;  /* 0x00000003000d8210 */ /* 0x008fe20007f7e0ff */
[----:B------:R3:W-:Y:S01]  /*e6e0*/  @!P4 STG.E desc[UR8][R14.64+0x580], R11 ;  /* 0x0005800b0e00c986 */ /* 0x0007e2000c101908 */
[----:B----4-:R-:W-:Y:S01]  /*e6f0*/  @!P1 LEA R20, P4, R7, R20, 0x2 ;  /* 0x0000001407149211 */ /* 0x010fe200078810ff */
[----:B------:R-:W-:Y:S02]  /*e700*/  @!P1 IMAD.X R12, RZ, RZ, RZ, P5 ;  /* 0x000000ffff0c9224 */ /* 0x000fe400028e06ff */
[----:B------:R-:W-:Y:S01]  /*e710*/  @!P0 IMAD.X R16, RZ, RZ, RZ, P3 ;  /* 0x000000ffff108224 */ /* 0x000fe200018e06ff */
[----:B-1----:R-:W-:-:S02]  /*e720*/  @!P0 LEA R22, P3, R13, R22, 0x2 ;  /* 0x000000160d168211 */ /* 0x002fc400078610ff */
[----:B------:R-:W-:Y:S02]  /*e730*/  @!P1 LEA.HI.X R21, R7, R21, R12, 0x2, P4 ;  /* 0x0000001507159211 */ /* 0x000fe400020f140c */
[C---:B------:R-:W-:Y:S02]  /*e740*/  @!P6 IADD3 R7, P4, PT, R0.reuse, R3, RZ ;  /* 0x000000030007e210 */ /* 0x040fe40007f9e0ff */
[----:B------:R-:W-:Y:S01]  /*e750*/  @!P0 LEA.HI.X R23, R13, R23, R16, 0x2, P3 ;  /* 0x000000170d178211 */ /* 0x000fe200018f1410 */
[----:B------:R1:W-:Y:S01]  /*e760*/  @!P1 STG.E desc[UR8][R20.64+0x600], R10 ;  /* 0x0006000a14009986 */ /* 0x0003e2000c101908 */
[C---:B0-----:R-:W-:Y:S01]  /*e770*/  @!P6 LEA R4, P3, R7.reuse, R4, 0x2 ;  /* 0x000000040704e211 */ /* 0x041fe200078610ff */
[----:B------:R-:W-:Y:S01]  /*e780*/  @!P6 IMAD.X R8, RZ, RZ, RZ, P4 ;  /* 0x000000ffff08e224 */ /* 0x000fe200020e06ff */
[----:B------:R-:W-:Y:S01]  /*e790*/  @!P2 IADD3 R12, P5, PT, R0, R3, RZ ;  /* 0x00000003000ca210 */ /* 0x000fe20007fbe0ff */
[----:B------:R1:W-:Y:S03]  /*e7a0*/  @!P0 STG.E desc[UR8][R22.64+0x680], R9 ;  /* 0x0006800916008986 */ /* 0x0003e6000c101908 */
[----:B------:R-:W-:Y:S01]  /*e7b0*/  @!P6 LEA.HI.X R5, R7, R5, R8, 0x2, P3 ;  /* 0x000000050705e211 */ /* 0x000fe200018f1408 */
[----:B---3--:R-:W-:Y:S01]  /*e7c0*/  @!P2 IMAD.X R11, RZ, RZ, RZ, P5 ;  /* 0x000000ffff0ba224 */ /* 0x008fe200028e06ff */
[----:B------:R-:W-:-:S02]  /*e7d0*/  ISETP.GE.AND P3, PT, R29, R24, PT ;  /* 0x000000181d00720c */ /* 0x000fc40003f66270 */
[C---:B--2---:R-:W-:Y:S01]  /*e7e0*/  @!P2 LEA R30, P4, R12.reuse, R30, 0x2 ;  /* 0x0000001e0c1ea211 */ /* 0x044fe200078810ff */
[----:B------:R1:W-:Y:S03]  /*e7f0*/  @!P6 STG.E desc[UR8][R4.64+0x700], R6 ;  /* 0x000700060400e986 */ /* 0x0003e6000c101908 */
[----:B------:R-:W-:-:S05]  /*e800*/  @!P2 LEA.HI.X R31, R12, R31, R11, 0x2, P4 ;  /* 0x0000001f0c1fa211 */ /* 0x000fca00020f140b */
[----:B------:R1:W-:Y:S02]  /*e810*/  @!P2 STG.E desc[UR8][R30.64+0x780], R2 ;  /* 0x000780021e00a986 */ /* 0x0003e4000c101908 */
[----:B------:R-:W-:Y:S05]  /*e820*/  @P3 EXIT ;  /* 0x000000000000394d */ /* 0x000fea0003800000 */
[----:B------:R-:W1:Y:S01]  /*e830*/  LDCU.64 UR4, c[0x0][0x3b0] ;  /* 0x00007600ff0477ac */ /* 0x000e620008000a00 */
[----:B------:R-:W-:-:S05]  /*e840*/  IADD3 R0, P0, PT, R0, R3, RZ ;  /* 0x0000000300007210 */ /* 0x000fca0007f1e0ff */
[----:B------:R-:W-:Y:S01]  /*e850*/  IMAD.X R3, RZ, RZ, RZ, P0 ;  /* 0x000000ffff037224 */ /* 0x000fe200000e06ff */
[----:B-1----:R-:W-:-:S04]  /*e860*/  LEA R2, P0, R0, UR4, 0x2 ;  /* 0x0000000400027c11 */ /* 0x002fc8000f8010ff */
[----:B------:R-:W-:-:S05]  /*e870*/  LEA.HI.X R3, R0, UR5, R3, 0x2, P0 ;  /* 0x0000000500037c11 */ /* 0x000fca00080f1403 */
[----:B------:R-:W-:Y:S01]  /*e880*/  STG.E desc[UR8][R2.64+0x800], R17 ;  /* 0x0008001102007986 */ /* 0x000fe2000c101908 */
[----:B------:R-:W-:Y:S05]  /*e890*/  EXIT ;  /* 0x000000000000794d */ /* 0x000fea0003800000 */
.L_x_939:
        /* <DEDUP_REMOVED lines=14> */
.L_x_1366:


//--------------------- .text._ZN3cub18CUB_300001_SM_10006detail10merge_sort26DeviceMergeSortMergeKernelINS2_10policy_hubIN6thrust24THRUST_300001_SM_1000_NS10device_ptrIiEEE9Policy600ES8_PNS0_8NullTypeES8_SC_m4cmpiiSB_EEvbT2_T3_T4_PT6_PT7_T5_PSG_SG_NS1_7vsmem_tE --------------------------
	.section	.text._ZN3cub18CUB_300001_SM_10006detail10merge_sort26DeviceMergeSortMergeKernelINS2_10policy_hubIN6thrust24THRUST_300001_SM_1000_NS10device_ptrIiEEE9Policy600ES8_PNS0_8NullTypeES8_SC_m4cmpiiSB_EEvbT2_T3_T4_PT6_PT7_T5_PSG_SG_NS1_7vsmem_tE,"ax",@progbits
	.align	128
        .global         _ZN3cub18CUB_300001_SM_10006detail10merge_sort26DeviceMergeSortMergeKernelINS2_10policy_hubIN6thrust24THRUST_300001_SM_1000_NS10device_ptrIiEEE9Policy600ES8_PNS0_8NullTypeES8_SC_m4cmpiiSB_EEvbT2_T3_T4_PT6_PT7_T5_PSG_SG_NS1_7vsmem_tE
        .type           _ZN3cub18CUB_300001_SM_10006detail10merge_sort26DeviceMergeSortMergeKernelINS2_10policy_hubIN6thrust24THRUST_300001_SM_1000_NS10device_ptrIiEEE9Policy600ES8_PNS0_8NullTypeES8_SC_m4cmpiiSB_EEvbT2_T3_T4_PT6_PT7_T5_PSG_SG_NS1_7vsmem_tE,@function
        .size           _ZN3cub18CUB_300001_SM_10006detail10merge_sort26DeviceMergeSortMergeKernelINS2_10policy_hubIN6thrust24THRUST_300001_SM_1000_NS10device_ptrIiEEE9Policy600ES8_PNS0_8NullTypeES8_SC_m4cmpiiSB_EEvbT2_T3_T4_PT6_PT7_T5_PSG_SG_NS1_7vsmem_tE,(.L_x_1367 - _ZN3cub18CUB_300001_SM_10006detail10merge_sort26DeviceMergeSortMergeKernelINS2_10policy_hubIN6thrust24THRUST_300001_SM_1000_NS10device_ptrIiEEE9Policy600ES8_PNS0_8NullTypeES8_SC_m4cmpiiSB_EEvbT2_T3_T4_PT6_PT7_T5_PSG_SG_NS1_7vsmem_tE)
        .other          _ZN3cub18CUB_300001_SM_10006detail10merge_sort26DeviceMergeSortMergeKernelINS2_10policy_hubIN6thrust24THRUST_300001_SM_1000_NS10device_ptrIiEEE9Policy600ES8_PNS0_8NullTypeES8_SC_m4cmpiiSB_EEvbT2_T3_T4_PT6_PT7_T5_PSG_SG_NS1_7vsmem_tE,@"STO_CUDA_ENTRY STV_DEFAULT"
_ZN3cub18CUB_300001_SM_10006detail10merge_sort26DeviceMergeSortMergeKernelINS2_10policy_hubIN6thrust24THRUST_300001_SM_1000_NS10device_ptrIiEEE9Policy600ES8_PNS0_8NullTypeES8_SC_m4cmpiiSB_EEvbT2_T3_T4_PT6_PT7_T5_PSG_SG_NS1_7vsmem_tE:
.text._ZN3cub18CUB_300001_SM_10006detail10merge_sort26DeviceMergeSortMergeKernelINS2_10policy_hubIN6thrust24THRUST_300001_SM_1000_NS10device_ptrIiEEE9Policy600ES8_PNS0_8NullTypeES8_SC_m4cmpiiSB_EEvbT2_T3_T4_PT6_PT7_T5_PSG_SG_NS1_7vsmem_tE:
        /* <DEDUP_REMOVED lines=154> */
.L_x_941:
        /* <DEDUP_REMOVED lines=225> */
.L_x_942:
        /* <DEDUP_REMOVED lines=37> */
.L_x_945:
        /* <DEDUP_REMOVED lines=13> */
[----:B--2---:R-:W-:-:S04]  /*1ad0*/  ISETP.GE.AND P0, PT, R4, R13, PT ;  /* 0x0000000d0400720c */ /* 0x004fc80003f06270 */
[----:B------:R-:W-:-:S09]  /*1ae0*/  SEL R11, R14, R11, !P0 ;  /* 0x0000000b0e0b7207 */ /* 0x000fd20004000000 */
[----:B------:R-:W-:-:S05]  /*1af0*/  @P0 VIADD R8, R14, 0x1 ;  /* 0x000000010e080836 */ /* 0x000fca0000000000 */
[----:B------:R-:W-:-:S13]  /*1b00*/  ISETP.GE.AND P0, PT, R8, R11, PT ;  /* 0x0000000b0800720c */ /* 0x000fda0003f06270 */
[----:B------:R-:W-:Y:S05]  /*1b10*/  @!P0 BRA `(.L_x_945) ;  /* 0xfffffffc00b88947 */ /* 0x000fea000383ffff */
.L_x_944:
[----:B------:R-:W-:Y:S05]  /*1b20*/  BSYNC.RECONVERGENT B0 ;  /* 0x0000000000007941 */ /* 0x000fea0003800200 */
.L_x_943:
        /* <DEDUP_REMOVED lines=17> */
[----:B--2---:R-:W-:-:S13]  /*1c40*/  ISETP.LT.AND P0, PT, R12, R15, PT ;  /* 0x0000000f0c00720c */ /* 0x004fda0003f01270 */
.L_x_947:
[----:B------:R-:W-:Y:S05]  /*1c50*/  BSYNC.RECONVERGENT B0 ;  /* 0x0000000000007941 */ /* 0x000fea0003800200 */
.L_x_946:
        /* <DEDUP_REMOVED lines=20> */
[----:B--2---:R-:W-:-:S13]  /*1da0*/  ISETP.LT.AND P0, PT, R8, R13, PT ;  /* 0x0000000d0800720c */ /* 0x004fda0003f01270 */
.L_x_949:
[----:B------:R-:W-:Y:S05]  /*1db0*/  BSYNC.RECONVERGENT B0 ;  /* 0x0000000000007941 */ /* 0x000fea0003800200 */
.L_x_948:
        /* <DEDUP_REMOVED lines=20> */
[----:B--2---:R-:W-:-:S13]  /*1f00*/  ISETP.LT.AND P0, PT, R12, R15, PT ;  /* 0x0000000f0c00720c */ /* 0x004fda0003f01270 */
.L_x_951:
[----:B------:R-:W-:Y:S05]  /*1f10*/  BSYNC.RECONVERGENT B0 ;  /* 0x0000000000007941 */ /* 0x000fea0003800200 */
.L_x_950:
        /* <DEDUP_REMOVED lines=21> */
.L_x_953:
[----:B------:R-:W-:Y:S05]  /*2070*/  BSYNC.RECONVERGENT B0 ;  /* 0x0000000000007941 */ /* 0x000fea0003800200 */
.L_x_952:
        /* <DEDUP_REMOVED lines=20> */
[----:B--2---:R-:W-:-:S13]  /*21c0*/  ISETP.LT.AND P0, PT, R14, R13, PT ;  /* 0x0000000d0e00720c */ /* 0x004fda0003f01270 */
.L_x_955:
[----:B------:R-:W-:Y:S05]  /*21d0*/  BSYNC.RECONVERGENT B0 ;  /* 0x0000000000007941 */ /* 0x000fea0003800200 */
.L_x_954:
        /* <DEDUP_REMOVED lines=21> */
.L_x_957:
[----:B------:R-:W-:Y:S05]  /*2330*/  BSYNC.RECONVERGENT B0 ;  /* 0x0000000000007941 */ /* 0x000fea0003800200 */
.L_x_956:
        /* <DEDUP_REMOVED lines=21> */
.L_x_959:
[----:B------:R-:W-:Y:S05]  /*2490*/  BSYNC.RECONVERGENT B0 ;  /* 0x0000000000007941 */ /* 0x000fea0003800200 */
.L_x_958:
        /* <DEDUP_REMOVED lines=21> */
.L_x_961:
[----:B------:R-:W-:Y:S05]  /*25f0*/  BSYNC.RECONVERGENT B0 ;  /* 0x0000000000007941 */ /* 0x000fea0003800200 */
.L_x_960:
        /* <DEDUP_REMOVED lines=21> */
.L_x_963:
[----:B------:R-:W-:Y:S05]  /*2750*/  BSYNC.RECONVERGENT B0 ;  /* 0x0000000000007941 */ /* 0x000fea0003800200 */
.L_x_962:
        /* <DEDUP_REMOVED lines=21> */
.L_x_965:
[----:B------:R-:W-:Y:S05]  /*28b0*/  BSYNC.RECONVERGENT B0 ;  /* 0x0000000000007941 */ /* 0x000fea0003800200 */
.L_x_964:
        /* <DEDUP_REMOVED lines=21> */
.L_x_967:
[----:B------:R-:W-:Y:S05]  /*2a10*/  BSYNC.RECONVERGENT B0 ;  /* 0x0000000000007941 */ /* 0x000fea0003800200 */
.L_x_966:
        /* <DEDUP_REMOVED lines=21> */
.L_x_969:
[----:B------:R-:W-:Y:S05]  /*2b70*/  BSYNC.RECONVERGENT B0 ;  /* 0x0000000000007941 */ /* 0x000fea0003800200 */
.L_x_968:
        /* <DEDUP_REMOVED lines=21> */
.L_x_971:
[----:B------:R-:W-:Y:S05]  /*2cd0*/  BSYNC.RECONVERGENT B0 ;  /* 0x0000000000007941 */ /* 0x000fea0003800200 */
.L_x_970:
        /* <DEDUP_REMOVED lines=21> */
.L_x_973:
[----:B------:R-:W-:Y:S05]  /*2e30*/  BSYNC.RECONVERGENT B0 ;  /* 0x0000000000007941 */ /* 0x000fea0003800200 */
.L_x_972:
        /* <DEDUP_REMOVED lines=21> */
.L_x_975:
[----:B------:R-:W-:Y:S05]  /*2f90*/  BSYNC.RECONVERGENT B0 ;  /* 0x0000000000007941 */ /* 0x000fea0003800200 */
.L_x_974:
        /* <DEDUP_REMOVED lines=20> */
.L_x_977:
[----:B------:R-:W-:Y:S05]  /*30e0*/  BSYNC.RECONVERGENT B0 ;  /* 0x0000000000007941 */ /* 0x000fea0003800200 */
.L_x_976:
        /* <DEDUP_REMOVED lines=19> */
[----:B--2---:R-:W-:-:S04]  /*3220*/  ISETP.GE.AND P0, PT, R18, R17, PT ;  /* 0x000000111200720c */ /* 0x004fc80003f06270 */
[----:B------:R-:W-:-:S09]  /*3230*/  SEL R21, R5, R4, !P0 ;  /* 0x0000000405157207 */ /* 0x000fd20004000000 */
.L_x_979:
[----:B------:R-:W-:Y:S05]  /*3240*/  BSYNC.RECONVERGENT B0 ;  /* 0x0000000000007941 */ /* 0x000fea0003800200 */
.L_x_978:
        /* <DEDUP_REMOVED lines=70> */
.L_x_980:
        /* <DEDUP_REMOVED lines=70> */
.L_x_940:
        /* <DEDUP_REMOVED lines=93> */
.L_x_984:
[----:B------:R-:W-:Y:S05]  /*40e0*/  BSYNC.RECONVERGENT B1 ;  /* 0x0000000000017941 */ /* 0x000fea0003800200 */
.L_x_983:
[----:B------:R-:W-:Y:S04]  /*40f0*/  BSSY.RECONVERGENT B1, `(.L_x_985) ;  /* 0x0000005000017945 */ /* 0x000fe80003800200 */
[----:B------:R-:W-:Y:S05]  /*4100*/  @P1 BRA `(.L_x_986) ;  /* 0x00000000000c1947 */ /* 0x000fea0003800000 */
[----:B------:R-:W-:-:S13]  /*4110*/  ISETP.GE.AND P0, PT, R8, R25, PT ;  /* 0x000000190800720c */ /* 0x000fda0003f06270 */
[----:B------:R1:W5:Y:S04]  /*4120*/  @P0 LDG.E R20, desc[UR6][R26.64+0x400] ;  /* 0x000400061a140981 */ /* 0x000368000c1e1900 */
[----:B------:R1:W5:Y:S02]  /*4130*/  @!P0 LDG.E R20, desc[UR6][R18.64+0x400] ;  /* 0x0004000612148981 */ /* 0x000364000c1e1900 */
.L_x_986:
[----:B------:R-:W-:Y:S05]  /*4140*/  BSYNC.RECONVERGENT B1 ;  /* 0x0000000000017941 */ /* 0x000fea0003800200 */
.L_x_985:
[----:B------:R-:W-:Y:S04]  /*4150*/  BSSY.RECONVERGENT B1, `(.L_x_987) ;  /* 0x0000005000017945 */ /* 0x000fe80003800200 */
[----:B------:R-:W-:Y:S05]  /*4160*/  @P2 BRA `(.L_x_988) ;  /* 0x00000000000c2947 */ /* 0x000fea0003800000 */
[----:B------:R-:W-:-:S13]  /*4170*/  ISETP.GE.AND P0, PT, R10, R25, PT ;  /* 0x000000190a00720c */ /* 0x000fda0003f06270 */
[----:B------:R2:W5:Y:S04]  /*4180*/  @P0 LDG.E R3, desc[UR6][R26.64+0x800] ;  /* 0x000800061a030981 */ /* 0x000568000c1e1900 */
[----:B------:R2:W5:Y:S02]  /*4190*/  @!P0 LDG.E R3, desc[UR6][R18.64+0x800] ;  /* 0x0008000612038981 */ /* 0x000564000c1e1900 */
.L_x_988:
[----:B------:R-:W-:Y:S05]  /*41a0*/  BSYNC.RECONVERGENT B1 ;  /* 0x0000000000017941 */ /* 0x000fea0003800200 */
.L_x_987:
        /* <DEDUP_REMOVED lines=17> */
.L_x_990:
[----:B------:R-:W-:Y:S05]  /*42c0*/  BSYNC.RECONVERGENT B1 ;  /* 0x0000000000017941 */ /* 0x000fea0003800200 */
.L_x_989:
[----:B------:R-:W-:Y:S04]  /*42d0*/  BSSY.RECONVERGENT B1, `(.L_x_991) ;  /* 0x0000005000017945 */ /* 0x000fe80003800200 */
[----:B------:R-:W-:Y:S05]  /*42e0*/  @P0 BRA `(.L_x_992) ;  /* 0x00000000000c0947 */ /* 0x000fea0003800000 */
[----:B------:R-:W-:-:S13]  /*42f0*/  ISETP.GE.AND P0, PT, R6, R25, PT ;  /* 0x000000190600720c */ /* 0x000fda0003f06270 */
[----:B------:R4:W5:Y:S04]  /*4300*/  @P0 LDG.E R5, desc[UR6][R26.64+0x1000] ;  /* 0x001000061a050981 */ /* 0x000968000c1e1900 */
[----:B------:R4:W5:Y:S02]  /*4310*/  @!P0 LDG.E R5, desc[UR6][R18.64+0x1000] ;  /* 0x0010000612058981 */ /* 0x000964000c1e1900 */
.L_x_992:
[----:B------:R-:W-:Y:S05]  /*4320*/  BSYNC.RECONVERGENT B1 ;  /* 0x0000000000017941 */ /* 0x000fea0003800200 */
.L_x_991:
[----:B------:R-:W-:Y:S04]  /*4330*/  BSSY.RECONVERGENT B1, `(.L_x_993) ;  /* 0x0000005000017945 */ /* 0x000fe80003800200 */
[----:B------:R-:W-:Y:S05]  /*4340*/  @P1 BRA `(.L_x_994) ;  /* 0x00000000000c1947 */ /* 0x000fea0003800000 */
[----:B------:R-:W-:-:S13]  /*4350*/  ISETP.GE.AND P0, PT, R8, R25, PT ;  /* 0x000000190800720c */ /* 0x000fda0003f06270 */
[----:B------:R0:W5:Y:S04]  /*4360*/  @P0 LDG.E R6, desc[UR6][R26.64+0x1400] ;  /* 0x001400061a060981 */ /* 0x000168000c1e1900 */
[----:B------:R0:W5:Y:S02]  /*4370*/  @!P0 LDG.E R6, desc[UR6][R18.64+0x1400] ;  /* 0x0014000612068981 */ /* 0x000164000c1e1900 */
.L_x_994:
[----:B------:R-:W-:Y:S05]  /*4380*/  BSYNC.RECONVERGENT B1 ;  /* 0x0000000000017941 */ /* 0x000fea0003800200 */
.L_x_993:
[----:B------:R-:W-:Y:S01]  /*4390*/  BSSY.RECONVERGENT B1, `(.L_x_995) ;  /* 0x0000007000017945 */ /* 0x000fe20003800200 */
[C---:B------:R-:W-:Y:S02]  /*43a0*/  VIADD R24, R2.reuse, 0xa00 ;  /* 0x00000a0002187836 */ /* 0x040fe40000000000 */
[----:B------:R-:W-:Y:S01]  /*43b0*/  VIADD R28, R2, 0xb00 ;  /* 0x00000b00021c7836 */ /* 0x000fe20000000000 */
[----:B------:R-:W-:Y:S06]  /*43c0*/  @P2 BRA `(.L_x_996) ;  /* 0x00000000000c2947 */ /* 0x000fec0003800000 */
[----:B------:R-:W-:-:S13]  /*43d0*/  ISETP.GE.AND P0, PT, R10, R25, PT ;  /* 0x000000190a00720c */ /* 0x000fda0003f06270 */
[----:B------:R0:W5:Y:S04]  /*43e0*/  @P0 LDG.E R7, desc[UR6][R26.64+0x1800] ;  /* 0x001800061a070981 */ /* 0x000168000c1e1900 */
[----:B------:R0:W5:Y:S02]  /*43f0*/  @!P0 LDG.E R7, desc[UR6][R18.64+0x1800] ;  /* 0x0018000612078981 */ /* 0x000164000c1e1900 */
.L_x_996:
[----:B------:R-:W-:Y:S05]  /*4400*/  BSYNC.RECONVERGENT B1 ;  /* 0x0000000000017941 */ /* 0x000fea0003800200 */
.L_x_995:
[----:B------:R-:W-:Y:S04]  /*4410*/  BSSY.RECONVERGENT B1, `(.L_x_997) ;  /* 0x0000005000017945 */ /* 0x000fe80003800200 */
[----:B------:R-:W-:Y:S05]  /*4420*/  @P3 BRA `(.L_x_998) ;  /* 0x00000000000c3947 */ /* 0x000fea0003800000 */
[----:B------:R-:W-:-:S13]  /*4430*/  ISETP.GE.AND P0, PT, R12, R25, PT ;  /* 0x000000190c00720c */ /* 0x000fda0003f06270 */
[----:B------:R0:W5:Y:S04]  /*4440*/  @P0 LDG.E R8, desc[UR6][R26.64+0x1c00] ;  /* 0x001c00061a080981 */ /* 0x000168000c1e1900 */
[----:B------:R0:W5:Y:S02]  /*4450*/  @!P0 LDG.E R8, desc[UR6][R18.64+0x1c00] ;  /* 0x001c000612088981 */ /* 0x000164000c1e1900 */
.L_x_998:
[----:B------:R-:W-:Y:S05]  /*4460*/  BSYNC.RECONVERGENT B1 ;  /* 0x0000000000017941 */ /* 0x000fea0003800200 */
.L_x_997:
[----:B------:R-:W-:Y:S04]  /*4470*/  BSSY.RECONVERGENT B1, `(.L_x_999) ;  /* 0x0000005000017945 */ /* 0x000fe80003800200 */
[----:B------:R-:W-:Y:S05]  /*4480*/  @P4 BRA `(.L_x_1000) ;  /* 0x00000000000c4947 */ /* 0x000fea0003800000 */
[----:B------:R-:W-:-:S13]  /*4490*/  ISETP.GE.AND P0, PT, R14, R25, PT ;  /* 0x000000190e00720c */ /* 0x000fda0003f06270 */
[----:B------:R0:W5:Y:S04]  /*44a0*/  @P0 LDG.E R9, desc[UR6][R26.64+0x2000] ;  /* 0x002000061a090981 */ /* 0x000168000c1e1900 */
[----:B------:R0:W5:Y:S02]  /*44b0*/  @!P0 LDG.E R9, desc[UR6][R18.64+0x2000] ;  /* 0x0020000612098981 */ /* 0x000164000c1e1900 */
.L_x_1000:
[----:B------:R-:W-:Y:S05]  /*44c0*/  BSYNC.RECONVERGENT B1 ;  /* 0x0000000000017941 */ /* 0x000fea0003800200 */
.L_x_999:
[----:B------:R-:W-:Y:S04]  /*44d0*/  BSSY.RECONVERGENT B1, `(.L_x_1001) ;  /* 0x0000005000017945 */ /* 0x000fe80003800200 */
[----:B------:R-:W-:Y:S05]  /*44e0*/  @P5 BRA `(.L_x_1002) ;  /* 0x00000000000c5947 */ /* 0x000fea0003800000 */
[----:B------:R-:W-:-:S13]  /*44f0*/  ISETP.GE.AND P0, PT, R16, R25, PT ;  /* 0x000000191000720c */ /* 0x000fda0003f06270 */
[----:B------:R0:W5:Y:S04]  /*4500*/  @P0 LDG.E R10, desc[UR6][R26.64+0x2400] ;  /* 0x002400061a0a0981 */ /* 0x000168000c1e1900 */
[----:B------:R0:W5:Y:S02]  /*4510*/  @!P0 LDG.E R10, desc[UR6][R18.64+0x2400] ;  /* 0x00240006120a8981 */ /* 0x000164000c1e1900 */
.L_x_1002:
[----:B------:R-:W-:Y:S05]  /*4520*/  BSYNC.RECONVERGENT B1 ;  /* 0x0000000000017941 */ /* 0x000fea0003800200 */
.L_x_1001:
        /* <DEDUP_REMOVED lines=17> */
.L_x_1004:
[----:B------:R-:W-:Y:S05]  /*4640*/  BSYNC.RECONVERGENT B1 ;  /* 0x0000000000017941 */ /* 0x000fea0003800200 */
.L_x_1003:
[----:B------:R-:W-:Y:S04]  /*4650*/  BSSY.RECONVERGENT B1, `(.L_x_1005) ;  /* 0x0000005000017945 */ /* 0x000fe80003800200 */
[----:B------:R-:W-:Y:S05]  /*4660*/  @P0 BRA `(.L_x_1006) ;  /* 0x00000000000c0947 */ /* 0x000fea0003800000 */
[----:B------:R-:W-:-:S13]  /*4670*/  ISETP.GE.AND P0, PT, R28, R25, PT ;  /* 0x000000191c00720c */ /* 0x000fda0003f06270 */
[----:B------:R0:W5:Y:S04]  /*4680*/  @P0 LDG.E R12, desc[UR6][R26.64+0x2c00] ;  /* 0x002c00061a0c0981 */ /* 0x000168000c1e1900 */
[----:B------:R0:W5:Y:S02]  /*4690*/  @!P0 LDG.E R12, desc[UR6][R18.64+0x2c00] ;  /* 0x002c0006120c8981 */ /* 0x000164000c1e1900 */
.L_x_1006:
[----:B------:R-:W-:Y:S05]  /*46a0*/  BSYNC.RECONVERGENT B1 ;  /* 0x0000000000017941 */ /* 0x000fea0003800200 */
.L_x_1005:
[----:B------:R-:W-:Y:S04]  /*46b0*/  BSSY.RECONVERGENT B1, `(.L_x_1007) ;  /* 0x0000005000017945 */ /* 0x000fe80003800200 */
[----:B------:R-:W-:Y:S05]  /*46c0*/  @P1 BRA `(.L_x_1008) ;  /* 0x00000000000c1947 */ /* 0x000fea0003800000 */
[----:B------:R-:W-:-:S13]  /*46d0*/  ISETP.GE.AND P0, PT, R14, R25, PT ;  /* 0x000000190e00720c */ /* 0x000fda0003f06270 */
[----:B------:R0:W5:Y:S04]  /*46e0*/  @P0 LDG.E R13, desc[UR6][R26.64+0x3000] ;  /* 0x003000061a0d0981 */ /* 0x000168000c1e1900 */
[----:B------:R0:W5:Y:S02]  /*46f0*/  @!P0 LDG.E R13, desc[UR6][R18.64+0x3000] ;  /* 0x00300006120d8981 */ /* 0x000164000c1e1900 */
.L_x_1008:
[----:B------:R-:W-:Y:S05]  /*4700*/  BSYNC.RECONVERGENT B1 ;  /* 0x0000000000017941 */ /* 0x000fea0003800200 */
.L_x_1007:
[----:B------:R-:W-:Y:S04]  /*4710*/  BSSY.RECONVERGENT B1, `(.L_x_1009) ;  /* 0x0000005000017945 */ /* 0x000fe80003800200 */
[----:B------:R-:W-:Y:S05]  /*4720*/  @P2 BRA `(.L_x_1010) ;  /* 0x00000000000c2947 */ /* 0x000fea0003800000 */
[----:B------:R-:W-:-:S13]  /*4730*/  ISETP.GE.AND P0, PT, R16, R25, PT ;  /* 0x000000191000720c */ /* 0x000fda0003f06270 */
[----:B------:R0:W5:Y:S04]  /*4740*/  @P0 LDG.E R14, desc[UR6][R26.64+0x3400] ;  /* 0x003400061a0e0981 */ /* 0x000168000c1e1900 */
[----:B------:R0:W5:Y:S02]  /*4750*/  @!P0 LDG.E R14, desc[UR6][R18.64+0x3400] ;  /* 0x00340006120e8981 */ /* 0x000164000c1e1900 */
.L_x_1010:
[----:B------:R-:W-:Y:S05]  /*4760*/  BSYNC.RECONVERGENT B1 ;  /* 0x0000000000017941 */ /* 0x000fea0003800200 */
.L_x_1009:
[----:B------:R-:W-:Y:S04]  /*4770*/  BSSY.RECONVERGENT B1, `(.L_x_1011) ;  /* 0x0000005000017945 */ /* 0x000fe80003800200 */
[----:B------:R-:W-:Y:S05]  /*4780*/  @P3 BRA `(.L_x_1012) ;  /* 0x00000000000c3947 */ /* 0x000fea0003800000 */
[----:B------:R-:W-:-:S13]  /*4790*/  ISETP.GE.AND P0, PT, R30, R25, PT ;  /* 0x000000191e00720c */ /* 0x000fda0003f06270 */
[----:B------:R0:W5:Y:S04]  /*47a0*/  @P0 LDG.E R15, desc[UR6][R26.64+0x3800] ;  /* 0x003800061a0f0981 */ /* 0x000168000c1e1900 */
[----:B------:R0:W5:Y:S02]  /*47b0*/  @!P0 LDG.E R15, desc[UR6][R18.64+0x3800] ;  /* 0x00380006120f8981 */ /* 0x000164000c1e1900 */
.L_x_1012:
[----:B------:R-:W-:Y:S05]  /*47c0*/  BSYNC.RECONVERGENT B1 ;  /* 0x0000000000017941 */ /* 0x000fea0003800200 */
.L_x_1011:
[----:B------:R-:W-:Y:S04]  /*47d0*/  BSSY.RECONVERGENT B1, `(.L_x_1013) ;  /* 0x0000005000017945 */ /* 0x000fe80003800200 */
[----:B------:R-:W-:Y:S05]  /*47e0*/  @P4 BRA `(.L_x_1014) ;  /* 0x00000000000c4947 */ /* 0x000fea0003800000 */
[----:B------:R-:W-:-:S13]  /*47f0*/  ISETP.GE.AND P0, PT, R32, R25, PT ;  /* 0x000000192000720c */ /* 0x000fda0003f06270 */
[----:B------:R0:W5:Y:S04]  /*4800*/  @P0 LDG.E R16, desc[UR6][R26.64+0x3c00] ;  /* 0x003c00061a100981 */ /* 0x000168000c1e1900 */
[----:B------:R0:W5:Y:S02]  /*4810*/  @!P0 LDG.E R16, desc[UR6][R18.64+0x3c00] ;  /* 0x003c000612108981 */ /* 0x000164000c1e1900 */
.L_x_1014:
[----:B------:R-:W-:Y:S05]  /*4820*/  BSYNC.RECONVERGENT B1 ;  /* 0x0000000000017941 */ /* 0x000fea0003800200 */
.L_x_1013:
[----:B------:R-:W-:Y:S05]  /*4830*/  @P5 BRA `(.L_x_1015) ;  /* 0x0000001000205947 */ /* 0x000fea0003800000 */
[----:B------:R-:W-:-:S13]  /*4840*/  ISETP.GE.AND P0, PT, R34, R25, PT ;  /* 0x000000192200720c */ /* 0x000fda0003f06270 */
[----:B------:R0:W5:Y:S04]  /*4850*/  @P0 LDG.E R17, desc[UR6][R26.64+0x4000] ;  /* 0x004000061a110981 */ /* 0x000168000c1e1900 */
[----:B------:R0:W5:Y:S01]  /*4860*/  @!P0 LDG.E R17, desc[UR6][R18.64+0x4000] ;  /* 0x0040000612118981 */ /* 0x000162000c1e1900 */
[----:B------:R-:W-:Y:S05]  /*4870*/  BRA `(.L_x_1015) ;  /* 0x0000001000107947 */ /* 0x000fea0003800000 */
.L_x_982:
        /* <DEDUP_REMOVED lines=260> */
.L_x_1015:
[----:B------:R-:W-:Y:S05]  /*58c0*/  BSYNC.RECONVERGENT B0 ;  /* 0x0000000000007941 */ /* 0x000fea0003800200 */
.L_x_981:
        /* <DEDUP_REMOVED lines=36> */
.L_x_1018:
        /* <DEDUP_REMOVED lines=18> */
.L_x_1017:
[----:B------:R-:W-:Y:S05]  /*5c30*/  BSYNC.RECONVERGENT B0 ;  /* 0x0000000000007941 */ /* 0x000fea0003800200 */
.L_x_1016:
        /* <DEDUP_REMOVED lines=18> */
.L_x_1020:
[----:B------:R-:W-:Y:S05]  /*5d60*/  BSYNC.RECONVERGENT B0 ;  /* 0x0000000000007941 */ /* 0x000fea0003800200 */
.L_x_1019:
        /* <DEDUP_REMOVED lines=21> */
.L_x_1022:
[----:B------:R-:W-:Y:S05]  /*5ec0*/  BSYNC.RECONVERGENT B0 ;  /* 0x0000000000007941 */ /* 0x000fea0003800200 */
.L_x_1021:
        /* <DEDUP_REMOVED lines=21> */
.L_x_1024:
[----:B------:R-:W-:Y:S05]  /*6020*/  BSYNC.RECONVERGENT B0 ;  /* 0x0000000000007941 */ /* 0x000fea0003800200 */
.L_x_1023:
        /* <DEDUP_REMOVED lines=21> */
.L_x_1026:
[----:B------:R-:W-:Y:S05]  /*6180*/  BSYNC.RECONVERGENT B0 ;  /* 0x0000000000007941 */ /* 0x000fea0003800200 */
.L_x_1025:
        /* <DEDUP_REMOVED lines=21> */
.L_x_1028:
[----:B------:R-:W-:Y:S05]  /*62e0*/  BSYNC.RECONVERGENT B0 ;  /* 0x0000000000007941 */ /* 0x000fea0003800200 */
.L_x_1027:
        /* <DEDUP_REMOVED lines=21> */
.L_x_1030:
[----:B------:R-:W-:Y:S05]  /*6440*/  BSYNC.RECONVERGENT B0 ;  /* 0x0000000000007941 */ /* 0x000fea0003800200 */
.L_x_1029:
        /* <DEDUP_REMOVED lines=21> */
.L_x_1032:
[----:B------:R-:W-:Y:S05]  /*65a0*/  BSYNC.RECONVERGENT B0 ;  /* 0x0000000000007941 */ /* 0x000fea0003800200 */
.L_x_1031:
        /* <DEDUP_REMOVED lines=21> */
.L_x_1034:
[----:B------:R-:W-:Y:S05]  /*6700*/  BSYNC.RECONVERGENT B0 ;  /* 0x0000000000007941 */ /* 0x000fea0003800200 */
.L_x_1033:
        /* <DEDUP_REMOVED lines=21> */
.L_x_1036:
[----:B------:R-:W-:Y:S05]  /*6860*/  BSYNC.RECONVERGENT B0 ;  /* 0x0000000000007941 */ /* 0x000fea0003800200 */
.L_x_1035:
        /* <DEDUP_REMOVED lines=21> */
.L_x_1038:
[----:B------:R-:W-:Y:S05]  /*69c0*/  BSYNC.RECONVERGENT B0 ;  /* 0x0000000000007941 */ /* 0x000fea0003800200 */
.L_x_1037:
        /* <DEDUP_REMOVED lines=21> */
.L_x_1040:
[----:B------:R-:W-:Y:S05]  /*6b20*/  BSYNC.RECONVERGENT B0 ;  /* 0x0000000000007941 */ /* 0x000fea0003800200 */
.L_x_1039:
        /* <DEDUP_REMOVED lines=21> */
.L_x_1042:
[----:B------:R-:W-:Y:S05]  /*6c80*/  BSYNC.RECONVERGENT B0 ;  /* 0x0000000000007941 */ /* 0x000fea0003800200 */
.L_x_1041:
        /* <DEDUP_REMOVED lines=21> */
.L_x_1044:
[----:B------:R-:W-:Y:S05]  /*6de0*/  BSYNC.RECONVERGENT B0 ;  /* 0x0000000000007941 */ /* 0x000fea0003800200 */
.L_x_1043:
        /* <DEDUP_REMOVED lines=21> */
.L_x_1046:
[----:B------:R-:W-:Y:S05]  /*6f40*/  BSYNC.RECONVERGENT B0 ;  /* 0x0000000000007941 */ /* 0x000fea0003800200 */
.L_x_1045:
        /* <DEDUP_REMOVED lines=21> */
.L_x_1048:
[----:B------:R-:W-:Y:S05]  /*70a0*/  BSYNC.RECONVERGENT B0 ;  /* 0x0000000000007941 */ /* 0x000fea0003800200 */
.L_x_1047:
        /* <DEDUP_REMOVED lines=20> */
.L_x_1050:
[----:B------:R-:W-:Y:S05]  /*71f0*/  BSYNC.RECONVERGENT B0 ;  /* 0x0000000000007941 */ /* 0x000fea0003800200 */
.L_x_1049:
        /* <DEDUP_REMOVED lines=21> */
.L_x_1052:
[----:B------:R-:W-:Y:S05]  /*7350*/  BSYNC.RECONVERGENT B0 ;  /* 0x0000000000007941 */ /* 0x000fea0003800200 */
.L_x_1051:
        /* <DEDUP_REMOVED lines=108> */
.L_x_1053:
        /* <DEDUP_REMOVED lines=108> */
.L_x_1054:
        /* <DEDUP_REMOVED lines=10> */
.L_x_1367:


//--------------------- .text._ZN3cub18CUB_300001_SM_10006detail10merge_sort30DeviceMergeSortPartitionKernelIN6thrust24THRUST_300001_SM_1000_NS10device_ptrIiEEm4cmpiiEEvbT_PT2_T0_SC_PSC_T1_SC_i --------------------------
	.section	.text._ZN3cub18CUB_300001_SM_10006detail10merge_sort30DeviceMergeSortPartitionKernelIN6thrust24THRUST_300001_SM_1000_NS10device_ptrIiEEm4cmpiiEEvbT_PT2_T0_SC_PSC_T1_SC_i,"ax",@progbits
	.align	128
        .global         _ZN3cub18CUB_300001_SM_10006detail10merge_sort30DeviceMergeSortPartitionKernelIN6thrust24THRUST_300001_SM_1000_NS10device_ptrIiEEm4cmpiiEEvbT_PT2_T0_SC_PSC_T1_SC_i
        .type           _ZN3cub18CUB_300001_SM_10006detail10merge_sort30DeviceMergeSortPartitionKernelIN6thrust24THRUST_300001_SM_1000_NS10device_ptrIiEEm4cmpiiEEvbT_PT2_T0_SC_PSC_T1_SC_i,@function
        .size           _ZN3cub18CUB_300001_SM_10006detail10merge_sort30DeviceMergeSortPartitionKernelIN6thrust24THRUST_300001_SM_1000_NS10device_ptrIiEEm4cmpiiEEvbT_PT2_T0_SC_PSC_T1_SC_i,(.L_x_1368 - _ZN3cub18CUB_300001_SM_10006detail10merge_sort30DeviceMergeSortPartitionKernelIN6thrust24THRUST_300001_SM_1000_NS10device_ptrIiEEm4cmpiiEEvbT_PT2_T0_SC_PSC_T1_SC_i)
        .other          _ZN3cub18CUB_300001_SM_10006detail10merge_sort30DeviceMergeSortPartitionKernelIN6thrust24THRUST_300001_SM_1000_NS10device_ptrIiEEm4cmpiiEEvbT_PT2_T0_SC_PSC_T1_SC_i,@"STO_CUDA_ENTRY STV_DEFAULT"
_ZN3cub18CUB_300001_SM_10006detail10merge_sort30DeviceMergeSortPartitionKernelIN6thrust24THRUST_300001_SM_1000_NS10device_ptrIiEEm4cmpiiEEvbT_PT2_T0_SC_PSC_T1_SC_i:
.text._ZN3cub18CUB_300001_SM_10006detail10merge_sort30DeviceMergeSortPartitionKernelIN6thrust24THRUST_300001_SM_1000_NS10device_ptrIiEEm4cmpiiEEvbT_PT2_T0_SC_PSC_T1_SC_i:
        /* <DEDUP_REMOVED lines=22> */
[----:B------:R-:W-:-:S03]  /*0160*/  IMAD R6, R0, UR5, RZ ;  /* 0x0000000500067c24 */ /* 0x000fc6000f8e02ff */
[----:B------:R-:W0:Y:S01]  /*0170*/  @!P0 LDC.64 R10, c[0x0][0x3a8] ;  /* 0x0000ea00ff0a8b82 */ /* 0x000e220000000a00 */
[----:B------:R-:W-:-:S04]  /*0180*/  IMAD.WIDE.U32 R2, R5, R0, RZ ;  /* 0x0000000005027225 */ /* 0x000fc800078e00ff */
[C---:B------:R-:W-:Y:S02]  /*0190*/  IMAD R9, R7.reuse, UR4, R6 ;  /* 0x0000000407097c24 */ /* 0x040fe4000f8e0206 */
[----:B------:R-:W-:Y:S01]  /*01a0*/  IMAD.WIDE.U32 R12, R0, UR4, RZ ;  /* 0x00000004000c7c25 */ /* 0x000fe2000f8e00ff */
[----:B------:R-:W1:Y:S03]  /*01b0*/  LDCU.64 UR4, c[0x0][0x398] ;  /* 0x00007300ff0477ac */ /* 0x000e660008000a00 */
[----:B------:R-:W-:Y:S01]  /*01c0*/  IMAD R6, R7, R5, R3 ;  /* 0x0000000507067224 */ /* 0x000fe200078e0203 */
[----:B------:R-:W-:Y:S01]  /*01d0*/  LOP3.LUT R3, RZ, R2, RZ, 0x33, !PT ;  /* 0x00000002ff037212 */ /* 0x000fe200078e33ff */
[----:B------:R-:W-:-:S03]  /*01e0*/  IMAD.IADD R14, R13, 0x1, R9 ;  /* 0x000000010d0e7824 */ /* 0x000fc600078e0209 */
[----:B------:R-:W-:Y:S02]  /*01f0*/  ISETP.LT.U32.AND P1, PT, R12, R3, PT ;  /* 0x000000030c00720c */ /* 0x000fe40003f21070 */
[----:B------:R-:W-:-:S04]  /*0200*/  LOP3.LUT R5, RZ, R6, RZ, 0x33, !PT ;  /* 0x00000006ff057212 */ /* 0x000fc800078e33ff */
[----:B------:R-:W-:Y:S02]  /*0210*/  ISETP.LT.U32.AND.EX P1, PT, R14, R5, PT, P1 ;  /* 0x000000050e00720c */ /* 0x000fe40003f21110 */
[----:B0-----:R-:W-:Y:S02]  /*0220*/  @!P0 LEA R10, P2, R4, R10, 0x3 ;  /* 0x0000000a040a8211 */ /* 0x001fe400078418ff */
[----:B------:R-:W-:Y:S02]  /*0230*/  SEL R3, R12, R3, P1 ;  /* 0x000000030c037207 */ /* 0x000fe40000800000 */
[----:B------:R-:W-:Y:S02]  /*0240*/  SEL R5, R14, R5, P1 ;  /* 0x000000050e057207 */ /* 0x000fe40000800000 */
[----:B------:R-:W-:Y:S02]  /*0250*/  IADD3 R8, P1, PT, R3, R2, RZ ;  /* 0x0000000203087210 */ /* 0x000fe40007f3e0ff */
[----:B------:R-:W-:-:S03]  /*0260*/  @!P0 LEA.HI.X R11, R4, R11, RZ, 0x3, P2 ;  /* 0x0000000b040b8211 */ /* 0x000fc600010f1cff */
[----:B------:R-:W-:Y:S01]  /*0270*/  IMAD.X R3, R5, 0x1, R6, P1 ;  /* 0x0000000105037824 */ /* 0x000fe200008e0606 */
[----:B-1----:R-:W-:-:S04]  /*0280*/  ISETP.LT.U32.AND P1, PT, R8, UR4, PT ;  /* 0x0000000408007c0c */ /* 0x002fc8000bf21070 */
[----:B------:R-:W-:-:S04]  /*0290*/  ISETP.LT.U32.AND.EX P1, PT, R3, UR5, PT, P1 ;  /* 0x0000000503007c0c */ /* 0x000fc8000bf21110 */
[----:B------:R-:W-:Y:S02]  /*02a0*/  SEL R8, R8, UR4, P1 ;  /* 0x0000000408087c07 */ /* 0x000fe40008800000 */
[----:B------:R-:W-:Y:S02]  /*02b0*/  SEL R9, R3, UR5, P1 ;  /* 0x0000000503097c07 */ /* 0x000fe40008800000 */
[----:B------:R-:W-:Y:S02]  /*02c0*/  LOP3.LUT R15, RZ, R8, RZ, 0x33, !PT ;  /* 0x00000008ff0f7212 */ /* 0x000fe400078e33ff */
[----:B------:R-:W-:Y:S01]  /*02d0*/  LOP3.LUT R17, RZ, R9, RZ, 0x33, !PT ;  /* 0x00000009ff117212 */ /* 0x000fe200078e33ff */
[----:B--2---:R0:W-:Y:S01]  /*02e0*/  @!P0 STG.E.64 desc[UR8][R10.64], R8 ;  /* 0x000000080a008986 */ /* 0x0041e2000c101b08 */
[----:B------:R-:W-:-:S04]  /*02f0*/  ISETP.LT.U32.AND P1, PT, R12, R15, PT ;  /* 0x0000000f0c00720c */ /* 0x000fc80003f21070 */
[----:B------:R-:W-:-:S04]  /*0300*/  ISETP.LT.U32.AND.EX P1, PT, R14, R17, PT, P1 ;  /* 0x000000110e00720c */ /* 0x000fc80003f21110 */
[----:B------:R-:W-:Y:S02]  /*0310*/  SEL R15, R12, R15, P1 ;  /* 0x0000000f0c0f7207 */ /* 0x000fe40000800000 */
[----:B------:R-:W-:Y:S02]  /*0320*/  SEL R17, R14, R17, P1 ;  /* 0x000000110e117207 */ /* 0x000fe40000800000 */
[----:B------:R-:W-:Y:S02]  /*0330*/  IADD3 R15, P3, PT, R15, R8, RZ ;  /* 0x000000080f0f7210 */ /* 0x000fe40007f7e0ff */
[----:B------:R-:W-:Y:S02]  /*0340*/  ISETP.LT.U32.AND P1, PT, R2, UR4, PT ;  /* 0x0000000402007c0c */ /* 0x000fe4000bf21070 */
[----:B------:R-:W-:Y:S01]  /*0350*/  ISETP.LT.U32.AND P2, PT, R15, UR4, PT ;  /* 0x000000040f007c0c */ /* 0x000fe2000bf41070 */
[----:B------:R-:W-:Y:S01]  /*0360*/  IMAD.X R17, R17, 0x1, R9, P3 ;  /* 0x0000000111117824 */ /* 0x000fe200018e0609 */
[----:B------:R-:W-:-:S04]  /*0370*/  ISETP.LT.U32.AND.EX P1, PT, R6, UR5, PT, P1 ;  /* 0x0000000506007c0c */ /* 0x000fc8000bf21110 */
[----:B------:R-:W-:Y:S02]  /*0380*/  ISETP.LT.U32.AND.EX P2, PT, R17, UR5, PT, P2 ;  /* 0x0000000511007c0c */ /* 0x000fe4000bf41120 */
[----:B------:R-:W-:Y:S02]  /*0390*/  SEL R5, R2, UR4, P1 ;  /* 0x0000000402057c07 */ /* 0x000fe40008800000 */
[----:B------:R-:W-:Y:S02]  /*03a0*/  SEL R6, R6, UR5, P1 ;  /* 0x0000000506067c07 */ /* 0x000fe40008800000 */
[----:B------:R-:W-:Y:S02]  /*03b0*/  SEL R15, R15, UR4, P2 ;  /* 0x000000040f0f7c07 */ /* 0x000fe40009000000 */
[----:B------:R-:W-:Y:S01]  /*03c0*/  SEL R17, R17, UR5, P2 ;  /* 0x0000000511117c07 */ /* 0x000fe20009000000 */
[----:B0-----:R-:W-:Y:S06]  /*03d0*/  @!P0 EXIT ;  /* 0x000000000000894d */ /* 0x001fec0003800000 */
[----:B------:R-:W0:Y:S01]  /*03e0*/  LDCU.U8 UR5, c[0x0][0x380] ;  /* 0x00007000ff0577ac */ /* 0x000e220008000000 */
[----:B------:R-:W-:Y:S01]  /*03f0*/  IADD3 R13, P0, PT, R15, -R5, RZ ;  /* 0x800000050f0d7210 */ /* 0x000fe20007f1e0ff */
[----:B------:R-:W-:Y:S01]  /*0400*/  BSSY.RECONVERGENT B0, `(.L_x_1055) ;  /* 0x000007c000007945 */ /* 0x000fe20003800200 */
[----:B------:R-:W-:-:S06]  /*0410*/  UIADD3 UR4, UPT, UPT, UR6, -0x1, URZ ;  /* 0xffffffff06047890 */ /* 0x000fcc000fffe0ff */
[----:B------:R-:W-:-:S05]  /*0420*/  LOP3.LUT R11, R4, UR4, RZ, 0xc0, !PT ;  /* 0x00000004040b7c12 */ /* 0x000fca000f8ec0ff */
[----:B------:R-:W-:Y:S01]  /*0430*/  IMAD.WIDE.U32 R2, R11, R0, RZ ;  /* 0x000000000b027225 */ /* 0x000fe200078e00ff */
[----:B0-----:R-:W-:-:S03]  /*0440*/  UPRMT UR4, UR5, 0x8880, URZ ;  /* 0x0000888005047896 */ /* 0x001fc600080000ff */
        /* <DEDUP_REMOVED lines=31> */
.L_x_1059:
        /* <DEDUP_REMOVED lines=24> */
[----:B--2---:R-:W-:-:S04]  /*07c0*/  ISETP.GE.AND P0, PT, R12, R11, PT ;  /* 0x0000000b0c00720c */ /* 0x004fc80003f06270 */
[----:B------:R-:W-:Y:S02]  /*07d0*/  SEL R0, R0, R23, !P0 ;  /* 0x0000001700007207 */ /* 0x000fe40004000000 */
[----:B------:R-:W-:Y:S02]  /*07e0*/  SEL R15, R20, R15, !P0 ;  /* 0x0000000f140f7207 */ /* 0x000fe40004000000 */
[----:B------:R-:W-:Y:S02]  /*07f0*/  SEL R7, R7, R22, !P0 ;  /* 0x0000001607077207 */ /* 0x000fe40004000000 */
[----:B------:R-:W-:Y:S02]  /*0800*/  SEL R18, R21, R18, !P0 ;  /* 0x0000001215127207 */ /* 0x000fe40004000000 */
[----:B------:R-:W-:-:S04]  /*0810*/  ISETP.GE.U32.AND P0, PT, R0, R15, PT ;  /* 0x0000000f0000720c */ /* 0x000fc80003f06070 */
[----:B------:R-:W-:-:S13]  /*0820*/  ISETP.GE.U32.AND.EX P0, PT, R7, R18, PT, P0 ;  /* 0x000000120700720c */ /* 0x000fda0003f06100 */
[----:B------:R-:W-:Y:S05]  /*0830*/  @!P0 BRA `(.L_x_1059) ;  /* 0xfffffffc00808947 */ /* 0x000fea000383ffff */
.L_x_1058:
[----:B------:R-:W-:Y:S05]  /*0840*/  BSYNC.RECONVERGENT B1 ;  /* 0x0000000000017941 */ /* 0x000fea0003800200 */
.L_x_1057:
[----:B------:R-:W-:Y:S05]  /*0850*/  BRA `(.L_x_1060) ;  /* 0x0000000000d87947 */ /* 0x000fea0003800000 */
.L_x_1056:
        /* <DEDUP_REMOVED lines=22> */
.L_x_1061:
        /* <DEDUP_REMOVED lines=32> */
.L_x_1060:
[----:B------:R-:W-:Y:S05]  /*0bc0*/  BSYNC.RECONVERGENT B0 ;  /* 0x0000000000007941 */ /* 0x000fea0003800200 */
.L_x_1055:
[----:B------:R-:W0:Y:S01]  /*0bd0*/  LDCU.64 UR6, c[0x0][0x3a8] ;  /* 0x00007500ff0677ac */ /* 0x000e220008000a00 */
[----:B------:R-:W-:-:S05]  /*0be0*/  IADD3 R2, P0, PT, R0, R5, RZ ;  /* 0x0000000500027210 */ /* 0x000fca0007f1e0ff */
[----:B------:R-:W-:Y:S01]  /*0bf0*/  IMAD.X R3, R7, 0x1, R6, P0 ;  /* 0x0000000107037824 */ /* 0x000fe200000e0606 */
[----:B0-----:R-:W-:-:S04]  /*0c00*/  LEA R8, P1, R4, UR6, 0x3 ;  /* 0x0000000604087c11 */ /* 0x001fc8000f8218ff */
[----:B------:R-:W-:-:S05]  /*0c10*/  LEA.HI.X R9, R4, UR7, RZ, 0x3, P1 ;  /* 0x0000000704097c11 */ /* 0x000fca00088f1cff */
[----:B------:R-:W-:Y:S01]  /*0c20*/  STG.E.64 desc[UR8][R8.64], R2 ;  /* 0x0000000208007986 */ /* 0x000fe2000c101b08 */
[----:B------:R-:W-:Y:S05]  /*0c30*/  EXIT ;  /* 0x000000000000794d */ /* 0x000fea0003800000 */
.L_x_1062:
        /* <DEDUP_REMOVED lines=12> */
.L_x_1368:


//--------------------- .text._ZN3cub18CUB_300001_SM_10006detail10merge_sort30DeviceMergeSortBlockSortKernelINS2_10policy_hubIN6thrust24THRUST_300001_SM_1000_NS10device_ptrIiEEE9Policy600ES8_PNS0_8NullTypeES8_SC_m4cmpiiSB_EEvbT0_T1_T2_T3_T4_PT6_PT7_T5_NS1_7vsmem_tE --------------------------
	.section	.text._ZN3cub18CUB_300001_SM_10006detail10merge_sort30DeviceMergeSortBlockSortKernelINS2_10policy_hubIN6thrust24THRUST_300001_SM_1000_NS10device_ptrIiEEE9Policy600ES8_PNS0_8NullTypeES8_SC_m4cmpiiSB_EEvbT0_T1_T2_T3_T4_PT6_PT7_T5_NS1_7vsmem_tE,"ax",@progbits
	.align	128
        .global         _ZN3cub18CUB_300001_SM_10006detail10merge_sort30DeviceMergeSortBlockSortKernelINS2_10policy_hubIN6thrust24THRUST_300001_SM_1000_NS10device_ptrIiEEE9Policy600ES8_PNS0_8NullTypeES8_SC_m4cmpiiSB_EEvbT0_T1_T2_T3_T4_PT6_PT7_T5_NS1_7vsmem_tE
        .type           _ZN3cub18CUB_300001_SM_10006detail10merge_sort30DeviceMergeSortBlockSortKernelINS2_10policy_hubIN6thrust24THRUST_300001_SM_1000_NS10device_ptrIiEEE9Policy600ES8_PNS0_8NullTypeES8_SC_m4cmpiiSB_EEvbT0_T1_T2_T3_T4_PT6_PT7_T5_NS1_7vsmem_tE,@function
        .size           _ZN3cub18CUB_300001_SM_10006detail10merge_sort30DeviceMergeSortBlockSortKernelINS2_10policy_hubIN6thrust24THRUST_300001_SM_1000_NS10device_ptrIiEEE9Policy600ES8_PNS0_8NullTypeES8_SC_m4cmpiiSB_EEvbT0_T1_T2_T3_T4_PT6_PT7_T5_NS1_7vsmem_tE,(.L_x_1369 - _ZN3cub18CUB_300001_SM_10006detail10merge_sort30DeviceMergeSortBlockSortKernelINS2_10policy_hubIN6thrust24THRUST_300001_SM_1000_NS10device_ptrIiEEE9Policy600ES8_PNS0_8NullTypeES8_SC_m4cmpiiSB_EEvbT0_T1_T2_T3_T4_PT6_PT7_T5_NS1_7vsmem_tE)
        .other          _ZN3cub18CUB_300001_SM_10006detail10merge_sort30DeviceMergeSortBlockSortKernelINS2_10policy_hubIN6thrust24THRUST_300001_SM_1000_NS10device_ptrIiEEE9Policy600ES8_PNS0_8NullTypeES8_SC_m4cmpiiSB_EEvbT0_T1_T2_T3_T4_PT6_PT7_T5_NS1_7vsmem_tE,@"STO_CUDA_ENTRY STV_DEFAULT"
_ZN3cub18CUB_300001_SM_10006detail10merge_sort30DeviceMergeSortBlockSortKernelINS2_10policy_hubIN6thrust24THRUST_300001_SM_1000_NS10device_ptrIiEEE9Policy600ES8_PNS0_8NullTypeES8_SC_m4cmpiiSB_EEvbT0_T1_T2_T3_T4_PT6_PT7_T5_NS1_7vsmem_tE:
.text._ZN3cub18CUB_300001_SM_10006detail10merge_sort30DeviceMergeSortBlockSortKernelINS2_10policy_hubIN6thrust24THRUST_300001_SM_1000_NS10device_ptrIiEEE9Policy600ES8_PNS0_8NullTypeES8_SC_m4cmpiiSB_EEvbT0_T1_T2_T3_T4_PT6_PT7_T5_NS1_7vsmem_tE:
        /* <DEDUP_REMOVED lines=71> */
[----:B------:R-:W3:Y:S04]  /*0470*/  LDS R30, [R5+0x18] ;  /* 0x00001800051e7984 */ /* 0x000ee80000000800 */
[----:B------:R-:W-:Y:S04]  /*0480*/  LDS R15, [R5+0x1c] ;  /* 0x00001c00050f7984 */ /* 0x000fe80000000800 */
[----:B------:R-:W-:Y:S04]  /*0490*/  LDS R12, [R5+0x20] ;  /* 0x00002000050c7984 */ /* 0x000fe80000000800 */
[----:B------:R-:W-:Y:S04]  /*04a0*/  LDS R31, [R5+0x24] ;  /* 0x00002400051f7984 */ /* 0x000fe80000000800 */
[----:B------:R-:W-:Y:S04]  /*04b0*/  LDS R8, [R5+0x28] ;  /* 0x0000280005087984 */ /* 0x000fe80000000800 */
[----:B------:R-:W4:Y:S04]  /*04c0*/  LDS R29, [R5+0x2c] ;  /* 0x00002c00051d7984 */ /* 0x000f280000000800 */
        /* <DEDUP_REMOVED lines=11> */
[----:B------:R-:W2:Y:S02]  /*0580*/  LD.E R24, desc[UR8][R24.64] ;  /* 0x0000000818187980 */ /* 0x000ea4000c101900 */
[--C-:B------:R-:W-:Y:S02]  /*0590*/  IMAD.WIDE R38, R28, 0x4, R16.reuse ;  /* 0x000000041c267825 */ /* 0x100fe400078e0210 */
[----:B------:R-:W2:Y:S02]  /*05a0*/  LD.E R19, desc[UR8][R40.64] ;  /* 0x0000000828137980 */ /* 0x000ea4000c101900 */
[--C-:B------:R-:W-:Y:S02]  /*05b0*/  IMAD.WIDE R20, R13, 0x4, R16.reuse ;  /* 0x000000040d147825 */ /* 0x100fe400078e0210 */
[----:B------:R-:W2:Y:S02]  /*05c0*/  LD.E R18, desc[UR8][R38.64] ;  /* 0x0000000826127980 */ /* 0x000ea4000c101900 */
[----:B------:R-:W-:-:S02]  /*05d0*/  IMAD.WIDE R26, R37, 0x4, R16 ;  /* 0x00000004251a7825 */ /* 0x000fc400078e0210 */
[----:B---3--:R0:W3:Y:S02]  /*05e0*/  LD.E R5, desc[UR8][R20.64] ;  /* 0x0000000814057980 */ /* 0x0080e4000c101900 */
[--C-:B------:R-:W-:Y:S02]  /*05f0*/  IMAD.WIDE R44, R34, 0x4, R16.reuse ;  /* 0x00000004222c7825 */ /* 0x100fe400078e0210 */
[----:B------:R-:W3:Y:S04]  /*0600*/  LD.E R10, desc[UR8][R26.64] ;  /* 0x000000081a0a7980 */ /* 0x000ee8000c101900 */
[----:B------:R-:W3:Y:S01]  /*0610*/  LD.E R7, desc[UR8][R44.64] ;  /* 0x000000082c077980 */ /* 0x000ee2000c101900 */
[----:B0-----:R-:W-:-:S04]  /*0620*/  IMAD.WIDE R20, R30, 0x4, R16 ;  /* 0x000000041e147825 */ /* 0x001fc800078e0210 */
[--C-:B----4-:R-:W-:Y:S01]  /*0630*/  IMAD.WIDE R40, R29, 0x4, R16.reuse ;  /* 0x000000041d287825 */ /* 0x110fe200078e0210 */
[----:B------:R5:W4:Y:S03]  /*0640*/  LD.E R22, desc[UR8][R20.64] ;  /* 0x0000000814167980 */ /* 0x000b26000c101900 */
[----:B------:R-:W-:-:S04]  /*0650*/  IMAD.WIDE R38, R8, 0x4, R16 ;  /* 0x0000000408267825 */ /* 0x000fc800078e0210 */
[----:B------:R-:W-:-:S04]  /*0660*/  IMAD.WIDE R42, R15, 0x4, R16 ;  /* 0x000000040f2a7825 */ /* 0x000fc800078e0210 */
[--C-:B-----5:R-:W-:Y:S01]  /*0670*/  IMAD.WIDE R20, R6, 0x4, R16.reuse ;  /* 0x0000000406147825 */ /* 0x120fe200078e0210 */
[----:B------:R-:W4:Y:S03]  /*0680*/  LD.E R33, desc[UR8][R42.64] ;  /* 0x000000082a217980 */ /* 0x000f26000c101900 */
[--C-:B------:R-:W-:Y:S02]  /*0690*/  IMAD.WIDE R26, R31, 0x4, R16.reuse ;  /* 0x000000041f1a7825 */ /* 0x100fe400078e0210 */
[----:B------:R-:W5:Y:S04]  /*06a0*/  LD.E R21, desc[UR8][R20.64] ;  /* 0x0000000814157980 */ /* 0x000f68000c101900 */
[----:B------:R0:W5:Y:S02]  /*06b0*/  LD.E R36, desc[UR8][R26.64] ;  /* 0x000000081a247980 */ /* 0x000164000c101900 */
[----:B0-----:R-:W-:-:S06]  /*06c0*/  IMAD.WIDE R26, R9, 0x4, R16 ;  /* 0x00000004091a7825 */ /* 0x001fcc00078e0210 */
[----:B------:R-:W5:Y:S01]  /*06d0*/  LD.E R27, desc[UR8][R26.64] ;  /* 0x000000081a1b7980 */ /* 0x000f62000c101900 */
[----:B--2---:R-:W-:Y:S01]  /*06e0*/  ISETP.GE.AND P5, PT, R19, R18, PT ;  /* 0x000000121300720c */ /* 0x004fe20003fa6270 */
[----:B------:R-:W-:Y:S01]  /*06f0*/  IMAD.WIDE R18, R35, 0x4, R16 ;  /* 0x0000000423127825 */ /* 0x000fe200078e0210 */
[----:B---3--:R-:W-:-:S03]  /*0700*/  ISETP.GE.AND P0, PT, R24, R5, PT ;  /* 0x000000051800720c */ /* 0x008fc60003f06270 */
[----:B------:R-:W-:Y:S02]  /*0710*/  IMAD.WIDE R24, R12, 0x4, R16 ;  /* 0x000000040c187825 */ /* 0x000fe400078e0210 */
[----:B------:R-:W5:Y:S04]  /*0720*/  LD.E R18, desc[UR8][R18.64] ;  /* 0x0000000812127980 */ /* 0x000f68000c101900 */
[----:B------:R0:W2:Y:S01]  /*0730*/  LD.E R5, desc[UR8][R24.64] ;  /* 0x0000000818057980 */ /* 0x0000a2000c101900 */
[----:B------:R-:W-:-:S03]  /*0740*/  ISETP.GE.AND P1, PT, R10, R7, PT ;  /* 0x000000070a00720c */ /* 0x000fc60003f26270 */
[----:B------:R-:W3:Y:S04]  /*0750*/  LD.E R10, desc[UR8][R40.64] ;  /* 0x00000008280a7980 */ /* 0x000ee8000c101900 */
[----:B------:R1:W3:Y:S01]  /*0760*/  LD.E R7, desc[UR8][R38.64] ;  /* 0x0000000826077980 */ /* 0x0002e2000c101900 */
[----:B0-----:R-:W-:-:S06]  /*0770*/  IMAD.WIDE R24, R14, 0x4, R16 ;  /* 0x000000040e187825 */ /* 0x001fcc00078e0210 */
[----:B------:R-:W2:Y:S01]  /*0780*/  LD.E R24, desc[UR8][R24.64] ;  /* 0x0000000818187980 */ /* 0x000ea2000c101900 */
[----:B----4-:R-:W-:Y:S02]  /*0790*/  ISETP.GE.AND P6, PT, R33, R22, PT ;  /* 0x000000162100720c */ /* 0x010fe40003fc6270 */
[----:B------:R-:W-:-:S05]  /*07a0*/  SEL R22, R13, R32, !P0 ;  /* 0x000000200d167207 */ /* 0x000fca0004000000 */
[----:B-1----:R-:W-:-:S06]  /*07b0*/  IMAD.WIDE R38, R22, 0x4, R16 ;  /* 0x0000000416267825 */ /* 0x002fcc00078e0210 */
[----:B------:R-:W4:Y:S01]  /*07c0*/  LD.E R38, desc[UR8][R38.64] ;  /* 0x0000000826267980 */ /* 0x000f22000c101900 */
[----:B-----5:R-:W-:Y:S02]  /*07d0*/  ISETP.GE.AND P3, PT, R18, R21, PT ;  /* 0x000000151200720c */ /* 0x020fe40003f66270 */
[----:B---3--:R-:W-:Y:S02]  /*07e0*/  ISETP.GE.AND P2, PT, R10, R7, PT ;  /* 0x000000070a00720c */ /* 0x008fe40003f46270 */
[----:B------:R-:W-:Y:S02]  /*07f0*/  SEL R7, R34, R37, !P1 ;  /* 0x0000002522077207 */ /* 0x000fe40004800000 */
[----:B------:R-:W-:Y:S02]  /*0800*/  SEL R10, R23, R28, !P5 ;  /* 0x0000001c170a7207 */ /* 0x000fe40006800000 */
[----:B------:R-:W-:Y:S01]  /*0810*/  SEL R23, R28, R23, !P5 ;  /* 0x000000171c177207 */ /* 0x000fe20006800000 */
[----:B------:R-:W-:Y:S01]  /*0820*/  IMAD.WIDE R18, R7, 0x4, R16 ;  /* 0x0000000407127825 */ /* 0x000fe200078e0210 */
[----:B------:R-:W-:-:S03]  /*0830*/  SEL R28, R15, R30, !P6 ;  /* 0x0000001e0f1c7207 */ /* 0x000fc60007000000 */
[--C-:B------:R-:W-:Y:S01]  /*0840*/  IMAD.WIDE R20, R10, 0x4, R16.reuse ;  /* 0x000000040a147825 */ /* 0x100fe200078e0210 */
[----:B--2---:R-:W-:Y:S01]  /*0850*/  ISETP.GE.AND P4, PT, R36, R5, PT ;  /* 0x000000052400720c */ /* 0x004fe20003f86270 */
[----:B------:R-:W2:Y:S01]  /*0860*/  LD.E R18, desc[UR8][R18.64] ;  /* 0x0000000812127980 */ /* 0x000ea2000c101900 */
[----:B------:R-:W-:Y:S02]  /*0870*/  SEL R5, R37, R34, !P1 ;  /* 0x0000002225057207 */ /* 0x000fe40004800000 */
[----:B------:R-:W-:Y:S01]  /*0880*/  SEL R15, R30, R15, !P6 ;  /* 0x0000000f1e0f7207 */ /* 0x000fe20007000000 */
[----:B------:R-:W2:Y:S01]  /*0890*/  LD.E R21, desc[UR8][R20.64] ;  /* 0x0000000814157980 */ /* 0x000ea2000c101900 */
[----:B------:R-:W-:Y:S01]  /*08a0*/  ISETP.GE.AND P1, PT, R24, R27, PT ;  /* 0x0000001b1800720c */ /* 0x000fe20003f26270 */
[----:B------:R-:W-:Y:S01]  /*08b0*/  IMAD.WIDE R24, R23, 0x4, R16 ;  /* 0x0000000417187825 */ /* 0x000fe200078e0210 */
[----:B------:R-:W-:-:S03]  /*08c0*/  SEL R30, R31, R12, !P4 ;  /* 0x0000000c1f1e7207 */ /* 0x000fc60006000000 */
[--C-:B------:R-:W-:Y:S02]  /*08d0*/  IMAD.WIDE R26, R28, 0x4, R16.reuse ;  /* 0x000000041c1a7825 */ /* 0x100fe400078e0210 */
[----:B------:R-:W3:Y:S02]  /*08e0*/  LD.E R24, desc[UR8][R24.64] ;  /* 0x0000000818187980 */ /* 0x000ee4000c101900 */
[--C-:B------:R-:W-:Y:S02]  /*08f0*/  IMAD.WIDE R36, R5, 0x4, R16.reuse ;  /* 0x0000000405247825 */ /* 0x100fe400078e0210 */
[----:B------:R-:W3:Y:S02]  /*0900*/  LD.E R27, desc[UR8][R26.64] ;  /* 0x000000081a1b7980 */ /* 0x000ee4000c101900 */
[--C-:B------:R-:W-:Y:S02]  /*0910*/  IMAD.WIDE R42, R30, 0x4, R16.reuse ;  /* 0x000000041e2a7825 */ /* 0x100fe400078e0210 */
[----:B------:R-:W4:Y:S02]  /*0920*/  LD.E R37, desc[UR8][R36.64] ;  /* 0x0000000824257980 */ /* 0x000f24000c101900 */
[----:B------:R-:W-:-:S02]  /*0930*/  IMAD.WIDE R40, R15, 0x4, R16 ;  /* 0x000000040f287825 */ /* 0x000fc400078e0210 */
[----:B------:R-:W5:Y:S04]  /*0940*/  LD.E R42, desc[UR8][R42.64] ;  /* 0x000000082a2a7980 */ /* 0x000f68000c101900 */
[----:B------:R-:W5:Y:S01]  /*0950*/  LD.E R41, desc[UR8][R40.64] ;  /* 0x0000000828297980 */ /* 0x000f62000c101900 */
[----:B------:R-:W-:Y:S02]  /*0960*/  SEL R31, R12, R31, !P4 ;  /* 0x0000001f0c1f7207 */ /* 0x000fe40006000000 */
[----:B------:R-:W-:Y:S02]  /*0970*/  SEL R12, R29, R8, !P2 ;  /* 0x000000081d0c7207 */ /* 0x000fe40005000000 */
[----:B------:R-:W-:Y:S02]  /*0980*/  SEL R29, R8, R29, !P2 ;  /* 0x0000001d081d7207 */ /* 0x000fe40005000000 */
[----:B------:R-:W-:-:S02]  /*0990*/  SEL R8, R35, R6, !P3 ;  /* 0x0000000623087207 */ /* 0x000fc40005800000 */
[----:B------:R-:W-:Y:S02]  /*09a0*/  SEL R33, R6, R35, !P3 ;  /* 0x0000002306217207 */ /* 0x000fe40005800000 */
[----:B------:R-:W-:Y:S02]  /*09b0*/  SEL R6, R14, R9, !P1 ;  /* 0x000000090e067207 */ /* 0x000fe40004800000 */
[----:B------:R-:W-:Y:S01]  /*09c0*/  SEL R14, R9, R14, !P1 ;  /* 0x0000000e090e7207 */ /* 0x000fe20004800000 */
[----:B------:R-:W-:-:S06]  /*09d0*/  IMAD.WIDE R34, R33, 0x4, R16 ;  /* 0x0000000421227825 */ /* 0x000fcc00078e0210 */
[----:B------:R-:W5:Y:S01]  /*09e0*/  LD.E R34, desc[UR8][R34.64] ;  /* 0x0000000822227980 */ /* 0x000f62000c101900 */
[----:B--2---:R-:W-:Y:S01]  /*09f0*/  ISETP.GE.AND P4, PT, R21, R18, PT ;  /* 0x000000121500720c */ /* 0x004fe20003f86270 */
[----:B------:R-:W-:-:S04]  /*0a00*/  IMAD.WIDE R18, R31, 0x4, R16 ;  /* 0x000000041f127825 */ /* 0x000fc800078e0210 */
[--C-:B------:R-:W-:Y:S02]  /*0a10*/  IMAD.WIDE R20, R12, 0x4, R16.reuse ;  /* 0x000000040c147825 */ /* 0x100fe400078e0210 */
[----:B------:R-:W2:Y:S04]  /*0a20*/  LD.E R18, desc[UR8][R18.64] ;  /* 0x0000000812127980 */ /* 0x000ea8000c101900 */
[----:B------:R-:W2:Y:S01]  /*0a30*/  LD.E R21, desc[UR8][R20.64] ;  /* 0x0000000814157980 */ /* 0x000ea2000c101900 */
[----:B---3--:R-:W-:Y:S01]  /*0a40*/  ISETP.GE.AND P6, PT, R27, R24, PT ;  /* 0x000000181b00720c */ /* 0x008fe20003fc6270 */
[----:B------:R-:W-:-:S04]  /*0a50*/  IMAD.WIDE R24, R29, 0x4, R16 ;  /* 0x000000041d187825 */ /* 0x000fc800078e0210 */
[--C-:B------:R-:W-:Y:S01]  /*0a60*/  IMAD.WIDE R26, R8, 0x4, R16.reuse ;  /* 0x00000004081a7825 */ /* 0x100fe200078e0210 */
[----:B----4-:R-:W-:Y:S01]  /*0a70*/  ISETP.GE.AND P5, PT, R37, R38, PT ;  /* 0x000000262500720c */ /* 0x010fe20003fa6270 */
[----:B------:R-:W3:Y:S02]  /*0a80*/  LD.E R24, desc[UR8][R24.64] ;  /* 0x0000000818187980 */ /* 0x000ee4000c101900 */
[--C-:B------:R-:W-:Y:S02]  /*0a90*/  IMAD.WIDE R36, R6, 0x4, R16.reuse ;  /* 0x0000000406247825 */ /* 0x100fe400078e0210 */
[----:B------:R-:W3:Y:S01]  /*0aa0*/  LD.E R27, desc[UR8][R26.64] ;  /* 0x000000081a1b7980 */ /* 0x000ee2000c101900 */
[----:B-----5:R-:W-:Y:S01]  /*0ab0*/  ISETP.GE.AND P2, PT, R42, R41, PT ;  /* 0x000000292a00720c */ /* 0x020fe20003f46270 */
        /* <DEDUP_REMOVED lines=11> */
[----:B------:R-:W-:Y:S02]  /*0b70*/  SEL R13, R32, R13, !P0 ;  /* 0x0000000d200d7207 */ /* 0x000fe40004000000 */
[----:B--2---:R-:W-:Y:S01]  /*0b80*/  ISETP.GE.AND P1, PT, R21, R18, PT ;  /* 0x000000121500720c */ /* 0x004fe20003f26270 */
[----:B------:R-:W-:-:S06]  /*0b90*/  IMAD.WIDE R20, R22, 0x4, R16 ;  /* 0x0000000416147825 */ /* 0x000fcc00078e0210 */
[----:B------:R0:W2:Y:S01]  /*0ba0*/  LD.E R21, desc[UR8][R20.64] ;  /* 0x0000000814157980 */ /* 0x0000a2000c101900 */
[----:B---3--:R-:W-:Y:S01]  /*0bb0*/  ISETP.GE.AND P3, PT, R27, R24, PT ;  /* 0x000000181b00720c */ /* 0x008fe20003f66270 */
[----:B------:R-:W-:-:S04]  /*0bc0*/  IMAD.WIDE R24, R9, 0x4, R16 ;  /* 0x0000000409187825 */ /* 0x000fc800078e0210 */
[--C-:B------:R-:W-:Y:S01]  /*0bd0*/  IMAD.WIDE R26, R10, 0x4, R16.reuse ;  /* 0x000000040a1a7825 */ /* 0x100fe200078e0210 */
[----:B0-----:R-:W-:Y:S01]  /*0be0*/  SEL R20, R30, R15, !P2 ;  /* 0x0000000f1e147207 */ /* 0x001fe20005000000 */
[----:B------:R0:W3:Y:S01]  /*0bf0*/  LD.E R24, desc[UR8][R24.64] ;  /* 0x0000000818187980 */ /* 0x0000e2000c101900 */
[----:B----4-:R-:W-:Y:S01]  /*0c00*/  ISETP.GE.AND P4, PT, R37, R34, PT ;  /* 0x000000222500720c */ /* 0x010fe20003f86270 */
[--C-:B------:R-:W-:Y:S02]  /*0c10*/  IMAD.WIDE R34, R5, 0x4, R16.reuse ;  /* 0x0000000405227825 */ /* 0x100fe400078e0210 */
[----:B------:R-:W3:Y:S01]  /*0c20*/  LD.E R27, desc[UR8][R26.64] ;  /* 0x000000081a1b7980 */ /* 0x000ee2000c101900 */
[----:B-----5:R-:W-:Y:S01]  /*0c30*/  ISETP.GE.AND P0, PT, R38, R41, PT ;  /* 0x000000292600720c */ /* 0x020fe20003f06270 */
[--C-:B------:R-:W-:Y:S02]  /*0c40*/  IMAD.WIDE R36, R28, 0x4, R16.reuse ;  /* 0x000000041c247825 */ /* 0x100fe400078e0210 */
[----:B------:R-:W4:Y:S02]  /*0c50*/  LD.E R34, desc[UR8][R34.64] ;  /* 0x0000000822227980 */ /* 0x000f24000c101900 */
[----:B------:R-:W-:-:S02]  /*0c60*/  IMAD.WIDE R38, R7, 0x4, R16 ;  /* 0x0000000407267825 */ /* 0x000fc400078e0210 */
[----:B------:R-:W4:Y:S02]  /*0c70*/  LD.E R37, desc[UR8][R36.64] ;  /* 0x0000000824257980 */ /* 0x000f24000c101900 */
[--C-:B------:R-:W-:Y:S02]  /*0c80*/  IMAD.WIDE R40, R20, 0x4, R16.reuse ;  /* 0x0000000414287825 */ /* 0x100fe400078e0210 */
[----:B------:R-:W5:Y:S04]  /*0c90*/  LD.E R38, desc[UR8][R38.64] ;  /* 0x0000000826267980 */ /* 0x000f68000c101900 */
[----:B------:R-:W5:Y:S01]  /*0ca0*/  LD.E R41, desc[UR8][R40.64] ;  /* 0x0000000828297980 */ /* 0x000f62000c101900 */
[----:B------:R-:W-:-:S06]  /*0cb0*/  IMAD.WIDE R18, R13, 0x4, R16 ;  /* 0x000000040d127825 */ /* 0x000fcc00078e0210 */
[----:B------:R-:W2:Y:S01]  /*0cc0*/  LD.E R18, desc[UR8][R18.64] ;  /* 0x0000000812127980 */ /* 0x000ea2000c101900 */
[----:B0-----:R-:W-:Y:S02]  /*0cd0*/  SEL R25, R29, R8, !P3 ;  /* 0x000000081d197207 */ /* 0x001fe40005800000 */
[----:B------:R-:W-:Y:S02]  /*0ce0*/  SEL R23, R15, R30, !P2 ;  /* 0x0000001e0f177207 */ /* 0x000fe40005000000 */
[----:B------:R-:W-:Y:S02]  /*0cf0*/  SEL R8, R8, R29, !P3 ;  /* 0x0000001d08087207 */ /* 0x000fe40005800000 */
[----:B------:R-:W-:Y:S02]  /*0d00*/  SEL R29, R33, R6, !P4 ;  /* 0x00000006211d7207 */ /* 0x000fe40006000000 */
[----:B------:R-:W-:Y:S02]  /*0d10*/  SEL R15, R31, R12, !P1 ;  /* 0x0000000c1f0f7207 */ /* 0x000fe40004800000 */
[----:B------:R-:W-:Y:S01]  /*0d20*/  SEL R6, R6, R33, !P4 ;  /* 0x0000002106067207 */ /* 0x000fe20006000000 */
[----:B------:R-:W-:-:S06]  /*0d30*/  IMAD.WIDE R32, R8, 0x4, R16 ;  /* 0x0000000408207825 */ /* 0x000fcc00078e0210 */
[----:B------:R-:W2:Y:S01]  /*0d40*/  LD.E R33, desc[UR8][R32.64] ;  /* 0x0000000820217980 */ /* 0x000ea2000c101900 */
[----:B---3--:R-:W-:Y:S02]  /*0d50*/  ISETP.GE.AND P2, PT, R27, R24, PT ;  /* 0x000000181b00720c */ /* 0x008fe40003f46270 */
[----:B------:R-:W-:Y:S01]  /*0d60*/  SEL R24, R11, R14, !P0 ;  /* 0x0000000e0b187207 */ /* 0x000fe20004000000 */
[----:B------:R-:W-:Y:S01]  /*0d70*/  IMAD.WIDE R26, R15, 0x4, R16 ;  /* 0x000000040f1a7825 */ /* 0x000fe200078e0210 */
[----:B----4-:R-:W-:-:S03]  /*0d80*/  ISETP.GE.AND P3, PT, R37, R34, PT ;  /* 0x000000222500720c */ /* 0x010fc60003f66270 */
[--C-:B------:R-:W-:Y:S02]  /*0d90*/  IMAD.WIDE R34, R25, 0x4, R16.reuse ;  /* 0x0000000419227825 */ /* 0x100fe400078e0210 */
[----:B------:R-:W3:Y:S02]  /*0da0*/  LD.E R26, desc[UR8][R26.64] ;  /* 0x000000081a1a7980 */ /* 0x000ee4000c101900 */
[--C-:B------:R-:W-:Y:S02]  /*0db0*/  IMAD.WIDE R36, R6, 0x4, R16.reuse ;  /* 0x0000000406247825 */ /* 0x100fe400078e0210 */
[----:B------:R-:W4:Y:S01]  /*0dc0*/  LD.E R34, desc[UR8][R34.64] ;  /* 0x0000000822227980 */ /* 0x000f22000c101900 */
[----:B-----5:R-:W-:Y:S01]  /*0dd0*/  ISETP.GE.AND P6, PT, R41, R38, PT ;  /* 0x000000262900720c */ /* 0x020fe20003fc6270 */
[--C-:B------:R-:W-:Y:S02]  /*0de0*/  IMAD.WIDE R38, R29, 0x4, R16.reuse ;  /* 0x000000041d267825 */ /* 0x100fe400078e0210 */
[----:B------:R-:W4:Y:S02]  /*0df0*/  LD.E R37, desc[UR8][R36.64] ;  /* 0x0000000824257980 */ /* 0x000f24000c101900 */
[----:B------:R-:W-:-:S02]  /*0e00*/  IMAD.WIDE R40, R24, 0x4, R16 ;  /* 0x0000000418287825 */ /* 0x000fc400078e0210 */
[----:B------:R-:W5:Y:S04]  /*0e10*/  LD.E R38, desc[UR8][R38.64] ;  /* 0x0000000826267980 */ /* 0x000f68000c101900 */
[----:B------:R-:W5:Y:S01]  /*0e20*/  LD.E R41, desc[UR8][R40.64] ;  /* 0x0000000828297980 */ /* 0x000f62000c101900 */
[----:B------:R-:W-:Y:S02]  /*0e30*/  SEL R12, R12, R31, !P1 ;  /* 0x0000001f0c0c7207 */ /* 0x000fe40004800000 */
[----:B--2---:R-:W-:Y:S01]  /*0e40*/  ISETP.GE.AND P1, PT, R21, R18, PT ;  /* 0x000000121500720c */ /* 0x004fe20003f26270 */
[----:B------:R-:W-:-:S04]  /*0e50*/  IMAD.WIDE R18, R23, 0x4, R16 ;  /* 0x0000000417127825 */ /* 0x000fc800078e0210 */
[----:B------:R-:W-:Y:S02]  /*0e60*/  IMAD.WIDE R30, R12, 0x4, R16 ;  /* 0x000000040c1e7825 */ /* 0x000fe400078e0210 */
[----:B------:R-:W2:Y:S04]  /*0e70*/  LD.E R18, desc[UR8][R18.64] ;  /* 0x0000000812127980 */ /* 0x000ea8000c101900 */
[----:B------:R0:W2:Y:S01]  /*0e80*/  LD.E R31, desc[UR8][R30.64] ;  /* 0x000000081e1f7980 */ /* 0x0000a2000c101900 */
[----:B------:R-:W-:Y:S02]  /*0e90*/  SEL R21, R9, R10, !P2 ;  /* 0x0000000a09157207 */ /* 0x000fe40005000000 */
[----:B------:R-:W-:Y:S02]  /*0ea0*/  SEL R10, R10, R9, !P2 ;  /* 0x000000090a0a7207 */ /* 0x000fe40005000000 */
[----:B------:R-:W-:-:S02]  /*0eb0*/  SEL R9, R5, R28, !P3 ;  /* 0x0000001c05097207 */ /* 0x000fc40005800000 */
[----:B------:R-:W-:Y:S02]  /*0ec0*/  SEL R28, R28, R5, !P3 ;  /* 0x000000051c1c7207 */ /* 0x000fe40005800000 */
[----:B0-----:R-:W-:Y:S02]  /*0ed0*/  SEL R30, R20, R7, !P6 ;  /* 0x00000007141e7207 */ /* 0x001fe40007000000 */
[----:B---3--:R-:W-:Y:S01]  /*0ee0*/  ISETP.GE.AND P2, PT, R33, R26, PT ;  /* 0x0000001a2100720c */ /* 0x008fe20003f46270 */
[----:B------:R-:W-:-:S06]  /*0ef0*/  IMAD.WIDE R32, R21, 0x4, R16 ;  /* 0x0000000415207825 */ /* 0x000fcc00078e0210 */
[----:B------:R-:W3:Y:S01]  /*0f00*/  LD.E R32, desc[UR8][R32.64] ;  /* 0x0000000820207980 */ /* 0x000ee2000c101900 */
[----:B----4-:R-:W-:Y:S01]  /*0f10*/  ISETP.GE.AND P4, PT, R37, R34, PT ;  /* 0x000000222500720c */ /* 0x010fe20003f86270 */
[----:B------:R-:W-:-:S04]  /*0f20*/  IMAD.WIDE R34, R28, 0x4, R16 ;  /* 0x000000041c227825 */ /* 0x000fc800078e0210 */
[--C-:B------:R-:W-:Y:S02]  /*0f30*/  IMAD.WIDE R36, R9, 0x4, R16.reuse ;  /* 0x0000000409247825 */ /* 0x100fe400078e0210 */
[----:B------:R-:W3:Y:S01]  /*0f40*/  LD.E R35, desc[UR8][R34.64] ;  /* 0x0000000822237980 */ /* 0x000ee2000c101900 */
[----:B-----5:R-:W-:Y:S01]  /*0f50*/  ISETP.GE.AND P3, PT, R41, R38, PT ;  /* 0x000000262900720c */ /* 0x020fe20003f66270 */
[--C-:B------:R-:W-:Y:S02]  /*0f60*/  IMAD.WIDE R38, R30, 0x4, R16.reuse ;  /* 0x000000041e267825 */ /* 0x100fe400078e0210 */
[----:B------:R-:W4:Y:S04]  /*0f70*/  LD.E R36, desc[UR8][R36.64] ;  /* 0x0000000824247980 */ /* 0x000f28000c101900 */
[----:B------:R-:W4:Y:S01]  /*0f80*/  LD.E R39, desc[UR8][R38.64] ;  /* 0x0000000826277980 */ /* 0x000f22000c101900 */
[----:B------:R-:W-:Y:S01]  /*0f90*/  IMAD.WIDE R26, R10, 0x4, R16 ;  /* 0x000000040a1a7825 */ /* 0x000fe200078e0210 */
[----:B--2---:R-:W-:-:S05]  /*0fa0*/  ISETP.GE.AND P5, PT, R31, R18, PT ;  /* 0x000000121f00720c */ /* 0x004fca0003fa6270 */
[----:B------:R-:W2:Y:S01]  /*0fb0*/  LD.E R27, desc[UR8][R26.64] ;  /* 0x000000081a1b7980 */ /* 0x000ea2000c101900 */
[----:B------:R-:W-:-:S05]  /*0fc0*/  SEL R31, R13, R22, !P1 ;  /* 0x000000160d1f7207 */ /* 0x000fca0004800000 */
[----:B------:R-:W-:-:S06]  /*0fd0*/  IMAD.WIDE R18, R31, 0x4, R16 ;  /* 0x000000041f127825 */ /* 0x000fcc00078e0210 */
[----:B------:R-:W2:Y:S01]  /*0fe0*/  LD.E R18, desc[UR8][R18.64] ;  /* 0x0000000812127980 */ /* 0x000ea2000c101900 */
[----:B------:R-:W-:Y:S02]  /*0ff0*/  SEL R11, R14, R11, !P0 ;  /* 0x0000000b0e0b7207 */ /* 0x000fe40004000000 */
[----:B------:R-:W-:Y:S02]  /*1000*/  SEL R14, R12, R23, !P5 ;  /* 0x000000170c0e7207 */ /* 0x000fe40006800000 */
[----:B------:R-:W-:Y:S02]  /*1010*/  SEL R23, R23, R12, !P5 ;  /* 0x0000000c17177207 */ /* 0x000fe40006800000 */
[----:B------:R-:W-:Y:S02]  /*1020*/  SEL R12, R8, R15, !P2 ;  /* 0x0000000f080c7207 */ /* 0x000fe40005000000 */
[----:B------:R-:W-:Y:S02]  /*1030*/  SEL R15, R15, R8, !P2 ;  /* 0x000000080f0f7207 */ /* 0x000fe40005000000 */
[----:B------:R-:W-:-:S02]  /*1040*/  SEL R8, R6, R25, !P4 ;  /* 0x0000001906087207 */ /* 0x000fc40006000000 */
[----:B---3--:R-:W-:Y:S01]  /*1050*/  ISETP.GE.AND P5, PT, R35, R32, PT ;  /* 0x000000202300720c */ /* 0x008fe20003fa6270 */
[----:B------:R-:W-:-:S04]  /*1060*/  IMAD.WIDE R32, R23, 0x4, R16 ;  /* 0x0000000417207825 */ /* 0x000fc800078e0210 */
[--C-:B------:R-:W-:Y:S02]  /*1070*/  IMAD.WIDE R34, R12, 0x4, R16.reuse ;  /* 0x000000040c227825 */ /* 0x100fe400078e0210 */
[----:B------:R-:W3:Y:S01]  /*1080*/  LD.E R32, desc[UR8][R32.64] ;  /* 0x0000000820207980 */ /* 0x000ee2000c101900 */
[----:B----4-:R-:W-:Y:S01]  /*1090*/  ISETP.GE.AND P2, PT, R39, R36, PT ;  /* 0x000000242700720c */ /* 0x010fe20003f46270 */
[--C-:B------:R-:W-:Y:S02]  /*10a0*/  IMAD.WIDE R36, R15, 0x4, R16.reuse ;  /* 0x000000040f247825 */ /* 0x100fe400078e0210 */
[----:B------:R-:W3:Y:S02]  /*10b0*/  LD.E R35, desc[UR8][R34.64] ;  /* 0x0000000822237980 */ /* 0x000ee4000c101900 */
[----:B------:R-:W-:Y:S02]  /*10c0*/  IMAD.WIDE R38, R8, 0x4, R16 ;  /* 0x0000000408267825 */ /* 0x000fe400078e0210 */
[----:B------:R-:W4:Y:S04]  /*10d0*/  LD.E R36, desc[UR8][R36.64] ;  /* 0x0000000824247980 */ /* 0x000f28000c101900 */
[----:B------:R-:W4:Y:S01]  /*10e0*/  LD.E R39, desc[UR8][R38.64] ;  /* 0x0000000826277980 */ /* 0x000f22000c101900 */
[----:B------:R-:W-:-:S02]  /*10f0*/  SEL R7, R7, R20, !P6 ;  /* 0x0000001407077207 */ /* 0x000fc40007000000 */
[----:B--2---:R-:W-:-:S03]  /*1100*/  ISETP.GE.AND P0, PT, R27, R18, PT ;  /* 0x000000121b00720c */ /* 0x004fc60003f06270 */
[----:B------:R-:W-:-:S04]  /*1110*/  IMAD.WIDE R18, R7, 0x4, R16 ;  /* 0x0000000407127825 */ /* 0x000fc800078e0210 */
[----:B------:R-:W-:Y:S01]  /*1120*/  IMAD.WIDE R26, R14, 0x4, R16 ;  /* 0x000000040e1a7825 */ /* 0x000fe200078e0210 */
[----:B------:R-:W-:Y:S01]  /*1130*/  SEL R25, R25, R6, !P4 ;  /* 0x0000000619197207 */ /* 0x000fe20006000000 */
[----:B------:R-:W2:Y:S01]  /*1140*/  LD.E R18, desc[UR8][R18.64] ;  /* 0x0000000812127980 */ /* 0x000ea2000c101900 */
[----:B------:R-:W-:-:S03]  /*1150*/  SEL R6, R24, R29, !P3 ;  /* 0x0000001d18067207 */ /* 0x000fc60005800000 */
[----:B------:R-:W2:Y:S01]  /*1160*/  LD.E R27, desc[UR8][R26.64] ;  /* 0x000000081a1b7980 */ /* 0x000ea2000c101900 */
[----:B------:R-:W-:-:S04]  /*1170*/  IMAD.WIDE R40, R25, 0x4, R16 ;  /* 0x0000000419287825 */ /* 0x000fc800078e0210 */
[----:B------:R-:W-:Y:S02]  /*1180*/  IMAD.WIDE R42, R6, 0x4, R16 ;  /* 0x00000004062a7825 */ /* 0x000fe400078e0210 */
[----:B------:R-:W5:Y:S04]  /*1190*/  LD.E R41, desc[UR8][R40.64] ;  /* 0x0000000828297980 */ /* 0x000f68000c101900 */
[----:B------:R-:W5:Y:S01]  /*11a0*/  LD.E R42, desc[UR8][R42.64] ;  /* 0x000000082a2a7980 */ /* 0x000f62000c101900 */
[----:B------:R-:W-:Y:S02]  /*11b0*/  SEL R24, R29, R24, !P3 ;  /* 0x000000181d187207 */ /* 0x000fe40005800000 */
[----:B------:R-:W-:Y:S02]  /*11c0*/  SEL R29, R21, R28, !P5 ;  /* 0x0000001c151d7207 */ /* 0x000fe40006800000 */
[----:B------:R-:W-:-:S02]  /*11d0*/  SEL R5, R31, R10, !P0 ;  /* 0x0000000a1f057207 */ /* 0x000fc40004000000 */
[----:B------:R-:W-:Y:S02]  /*11e0*/  SEL R28, R28, R21, !P5 ;  /* 0x000000151c1c7207 */ /* 0x000fe40006800000 */
[----:B------:R-:W-:Y:S02]  /*11f0*/  SEL R13, R22, R13, !P1 ;  /* 0x0000000d160d7207 */ /* 0x000fe40004800000 */
[----:B---3--:R-:W-:Y:S01]  /*1200*/  ISETP.GE.AND P1, PT, R35, R32, PT ;  /* 0x000000202300720c */ /* 0x008fe20003f26270 */
[----:B------:R-:W-:-:S06]  /*1210*/  IMAD.WIDE R34, R5, 0x4, R16 ;  /* 0x0000000405227825 */ /* 0x000fcc00078e0210 */
[----:B------:R-:W3:Y:S01]  /*1220*/  LD.E R34, desc[UR8][R34.64] ;  /* 0x0000000822227980 */ /* 0x000ee2000c101900 */
[----:B----4-:R-:W-:Y:S01]  /*1230*/  ISETP.GE.AND P4, PT, R39, R36, PT ;  /* 0x000000242700720c */ /* 0x010fe20003f86270 */
[----:B------:R-:W-:-:S06]  /*1240*/  IMAD.WIDE R36, R28, 0x4, R16 ;  /* 0x000000041c247825 */ /* 0x000fcc00078e0210 */
[----:B------:R-:W3:Y:S01]  /*1250*/  LD.E R37, desc[UR8][R36.64] ;  /* 0x0000000824257980 */ /* 0x000ee2000c101900 */
[----:B------:R-:W-:Y:S01]  /*1260*/  SEL R10, R10, R31, !P0 ;  /* 0x0000001f0a0a7207 */ /* 0x000fe20004000000 */
[----:B------:R-:W-:Y:S01]  /*1270*/  IMAD.WIDE R20, R11, 0x4, R16 ;  /* 0x000000040b147825 */ /* 0x000fe200078e0210 */
[----:B--2---:R-:W-:-:S03]  /*1280*/  ISETP.GE.AND P0, PT, R27, R18, PT ;  /* 0x000000121b00720c */ /* 0x004fc60003f06270 */
[--C-:B------:R-:W-:Y:S02]  /*1290*/  IMAD.WIDE R18, R24, 0x4, R16.reuse ;  /* 0x0000000418127825 */ /* 0x100fe400078e0210 */
[----:B------:R0:W2:Y:S04]  /*12a0*/  LD.E R20, desc[UR8][R20.64] ;  /* 0x0000000814147980 */ /* 0x0000a8000c101900 */
[----:B------:R1:W2:Y:S01]  /*12b0*/  LD.E R19, desc[UR8][R18.64] ;  /* 0x0000000812137980 */ /* 0x0002a2000c101900 */
[----:B------:R-:W-:Y:S01]  /*12c0*/  IMAD.WIDE R26, R13, 0x4, R16 ;  /* 0x000000040d1a7825 */ /* 0x000fe200078e0210 */
[----:B-----5:R-:W-:-:S03]  /*12d0*/  ISETP.GE.AND P3, PT, R42, R41, PT ;  /* 0x000000292a00720c */ /* 0x020fc60003f66270 */
[--C-:B------:R-:W-:Y:S01]  /*12e0*/  IMAD.WIDE R38, R29, 0x4, R16.reuse ;  /* 0x000000041d267825 */ /* 0x100fe200078e0210 */
[----:B0-----:R-:W-:Y:S01]  /*12f0*/  SEL R21, R7, R14, !P0 ;  /* 0x0000000e07157207 */ /* 0x001fe20004000000 */
[----:B------:R0:W4:Y:S01]  /*1300*/  LD.E R26, desc[UR8][R26.64] ;  /* 0x000000081a1a7980 */ /* 0x000122000c101900 */
[----:B-1----:R-:W-:Y:S01]  /*1310*/  SEL R18, R30, R9, !P2 ;  /* 0x000000091e127207 */ /* 0x002fe20005000000 */
[--C-:B------:R-:W-:Y:S01]  /*1320*/  IMAD.WIDE R32, R10, 0x4, R16.reuse ;  /* 0x000000040a207825 */ /* 0x100fe200078e0210 */
[----:B------:R-:W-:Y:S01]  /*1330*/  SEL R22, R14, R7, !P0 ;  /* 0x000000070e167207 */ /* 0x000fe20004000000 */
[----:B------:R-:W5:Y:S02]  /*1340*/  LD.E R38, desc[UR8][R38.64] ;  /* 0x0000000826267980 */ /* 0x000f64000c101900 */
[----:B------:R-:W-:Y:S01]  /*1350*/  IMAD.WIDE R40, R18, 0x4, R16 ;  /* 0x0000000412287825 */ /* 0x000fe200078e0210 */
[----:B------:R-:W-:Y:S01]  /*1360*/  SEL R7, R23, R12, !P1 ;  /* 0x0000000c17077207 */ /* 0x000fe20004800000 */
[----:B------:R1:W4:Y:S01]  /*1370*/  LD.E R33, desc[UR8][R32.64] ;  /* 0x0000000820217980 */ /* 0x000322000c101900 */
[----:B0-----:R-:W-:-:S02]  /*1380*/  SEL R27, R9, R30, !P2 ;  /* 0x0000001e091b7207 */ /* 0x001fc40005000000 */
[----:B------:R-:W-:Y:S01]  /*1390*/  SEL R12, R12, R23, !P1 ;  /* 0x000000170c0c7207 */ /* 0x000fe20004800000 */
[----:B------:R-:W5:Y:S01]  /*13a0*/  LD.E R41, desc[UR8][R40.64] ;  /* 0x0000000828297980 */ /* 0x000f62000c101900 */
[----:B------:R-:W-:Y:S01]  /*13b0*/  SEL R23, R15, R8, !P4 ;  /* 0x000000080f177207 */ /* 0x000fe20006000000 */
[----:B------:R-:W-:Y:S01]  /*13c0*/  IMAD.WIDE R30, R21, 0x4, R16 ;  /* 0x00000004151e7825 */ /* 0x000fe200078e0210 */
[----:B-1----:R-:W-:-:S03]  /*13d0*/  SEL R32, R8, R15, !P4 ;  /* 0x0000000f08207207 */ /* 0x002fc60006000000 */
[--C-:B------:R-:W-:Y:S02]  /*13e0*/  IMAD.WIDE R8, R27, 0x4, R16.reuse ;  /* 0x000000041b087825 */ /* 0x100fe400078e0210 */
[----:B------:R-:W4:Y:S02]  /*13f0*/  LD.E R30, desc[UR8][R30.64] ;  /* 0x000000081e1e7980 */ /* 0x000f24000c101900 */
[--C-:B------:R-:W-:Y:S02]  /*1400*/  IMAD.WIDE R14, R22, 0x4, R16.reuse ;  /* 0x00000004160e7825 */ /* 0x100fe400078e0210 */
[----:B------:R-:W4:Y:S02]  /*1410*/  LD.E R8, desc[UR8][R8.64] ;  /* 0x0000000808087980 */ /* 0x000f24000c101900 */
[--C-:B------:R-:W-:Y:S02]  /*1420*/  IMAD.WIDE R42, R12, 0x4, R16.reuse ;  /* 0x000000040c2a7825 */ /* 0x100fe400078e0210 */
[----:B------:R0:W4:Y:S04]  /*1430*/  LD.E R15, desc[UR8][R14.64] ;  /* 0x000000080e0f7980 */ /* 0x000128000c101900 */
[----:B------:R-:W4:Y:S01]  /*1440*/  LD.E R43, desc[UR8][R42.64] ;  /* 0x000000082a2b7980 */ /* 0x000f22000c101900 */
[----:B---3--:R-:W-:Y:S01]  /*1450*/  ISETP.GE.AND P4, PT, R37, R34, PT ;  /* 0x000000222500720c */ /* 0x008fe20003f86270 */
[----:B------:R-:W-:-:S04]  /*1460*/  IMAD.WIDE R34, R7, 0x4, R16 ;  /* 0x0000000407227825 */ /* 0x000fc800078e0210 */
[----:B------:R-:W-:Y:S02]  /*1470*/  IMAD.WIDE R36, R32, 0x4, R16 ;  /* 0x0000000420247825 */ /* 0x000fe400078e0210 */
[----:B------:R-:W3:Y:S04]  /*1480*/  LD.E R34, desc[UR8][R34.64] ;  /* 0x0000000822227980 */ /* 0x000ee8000c101900 */
[----:B------:R-:W3:Y:S01]  /*1490*/  LD.E R37, desc[UR8][R36.64] ;  /* 0x0000000824257980 */ /* 0x000ee2000c101900 */
[----:B0-----:R-:W-:Y:S02]  /*14a0*/  SEL R14, R6, R25, !P3 ;  /* 0x00000019060e7207 */ /* 0x001fe40005800000 */
[----:B------:R-:W-:Y:S02]  /*14b0*/  SEL R25, R25, R6, !P3 ;  /* 0x0000000619197207 */ /* 0x000fe40005800000 */
[----:B--2---:R-:W-:-:S04]  /*14c0*/  ISETP.GE.AND P0, PT, R20, R19, PT ;  /* 0x000000131400720c */ /* 0x004fc80003f06270 */
[----:B------:R-:W-:Y:S02]  /*14d0*/  SEL R6, R11, R24, !P0 ;  /* 0x000000180b067207 */ /* 0x000fe40004000000 */
[----:B-----5:R-:W-:Y:S01]  /*14e0*/  ISETP.GE.AND P2, PT, R41, R38, PT ;  /* 0x000000262900720c */ /* 0x020fe20003f46270 */
[----:B------:R-:W-:-:S04]  /*14f0*/  IMAD.WIDE R38, R23, 0x4, R16 ;  /* 0x0000000417267825 */ /* 0x000fc800078e0210 */
[--C-:B------:R-:W-:Y:S02]  /*1500*/  IMAD.WIDE R40, R14, 0x4, R16.reuse ;  /* 0x000000040e287825 */ /* 0x100fe400078e0210 */
[----:B------:R-:W2:Y:S04]  /*1510*/  LD.E R38, desc[UR8][R38.64] ;  /* 0x0000000826267980 */ /* 0x000ea8000c101900 */
[----:B------:R-:W2:Y:S01]  /*1520*/  LD.E R41, desc[UR8][R40.64] ;  /* 0x0000000828297980 */ /* 0x000ea2000c101900 */
[----:B----4-:R-:W-:Y:S02]  /*1530*/  ISETP.GE.AND P1, PT, R33, R26, PT ;  /* 0x0000001a2100720c */ /* 0x010fe40003f26270 */
[----:B------:R-:W-:Y:S01]  /*1540*/  ISETP.GE.AND P6, PT, R15, R8, PT ;  /* 0x000000080f00720c */ /* 0x000fe20003fc6270 */
[----:B------:R-:W-:Y:S01]  /*1550*/  IMAD.WIDE R8, R25, 0x4, R16 ;  /* 0x0000000419087825 */ /* 0x000fe200078e0210 */
[----:B------:R-:W-:-:S03]  /*1560*/  ISETP.GE.AND P3, PT, R43, R30, PT ;  /* 0x0000001e2b00720c */ /* 0x000fc60003f66270 */
[----:B------:R-:W-:Y:S01]  /*1570*/  IMAD.WIDE R30, R6, 0x4, R16 ;  /* 0x00000004061e7825 */ /* 0x000fe200078e0210 */
[----:B------:R-:W-:Y:S01]  /*1580*/  SEL R15, R5, R28, !P4 ;  /* 0x0000001c050f7207 */ /* 0x000fe20006000000 */
[----:B------:R-:W4:Y:S01]  /*1590*/  LD.E R8, desc[UR8][R8.64] ;  /* 0x0000000808087980 */ /* 0x000f22000c101900 */
[----:B------:R-:W-:Y:S02]  /*15a0*/  SEL R5, R28, R5, !P4 ;  /* 0x000000051c057207 */ /* 0x000fe40006000000 */
[----:B------:R-:W-:Y:S01]  /*15b0*/  SEL R20, R13, R10, !P1 ;  /* 0x0000000a0d147207 */ /* 0x000fe20004800000 */
[----:B------:R-:W4:Y:S01]  /*15c0*/  LD.E R31, desc[UR8][R30.64] ;  /* 0x000000081e1f7980 */ /* 0x000f22000c101900 */
[----:B---3--:R-:W-:-:S03]  /*15d0*/  ISETP.GE.AND P5, PT, R37, R34, PT ;  /* 0x000000222500720c */ /* 0x008fc60003fa6270 */
[----:B------:R-:W-:-:S04]  /*15e0*/  IMAD.WIDE R34, R20, 0x4, R16 ;  /* 0x0000000414227825 */ /* 0x000fc800078e0210 */
[----:B------:R-:W-:Y:S02]  /*15f0*/  IMAD.WIDE R36, R5, 0x4, R16 ;  /* 0x0000000405247825 */ /* 0x000fe400078e0210 */
[----:B------:R-:W3:Y:S04]  /*1600*/  LD.E R34, desc[UR8][R34.64] ;  /* 0x0000000822227980 */ /* 0x000ee8000c101900 */
[----:B------:R-:W3:Y:S01]  /*1610*/  LD.E R37, desc[UR8][R36.64] ;  /* 0x0000000824257980 */ /* 0x000ee2000c101900 */
[----:B------:R-:W-:Y:S02]  /*1620*/  SEL R26, R18, R29, !P2 ;  /* 0x0000001d121a7207 */ /* 0x000fe40005000000 */
[----:B------:R-:W-:Y:S02]  /*1630*/  SEL R11, R24, R11, !P0 ;  /* 0x0000000b180b7207 */ /* 0x000fe40004000000 */
[----:B------:R-:W-:-:S02]  /*1640*/  SEL R24, R22, R27, !P6 ;  /* 0x0000001b16187207 */ /* 0x000fc40007000000 */
[----:B------:R-:W-:Y:S02]  /*1650*/  SEL R27, R27, R22, !P6 ;  /* 0x000000161b1b7207 */ /* 0x000fe40007000000 */
[----:B------:R-:W-:Y:S02]  /*1660*/  SEL R22, R12, R21, !P3 ;  /* 0x000000150c167207 */ /* 0x000fe40005800000 */
[----:B------:R-:W-:Y:S01]  /*1670*/  SEL R33, R29, R18, !P2 ;  /* 0x000000121d217207 */ /* 0x000fe20005000000 */
[--C-:B------:R-:W-:Y:S01]  /*1680*/  IMAD.WIDE R28, R27, 0x4, R16.reuse ;  /* 0x000000041b1c7825 */ /* 0x100fe200078e0210 */
[----:B------:R-:W-:Y:S02]  /*1690*/  SEL R21, R21, R12, !P3 ;  /* 0x0000000c15157207 */ /* 0x000fe40005800000 */
[----:B--2---:R-:W-:Y:S01]  /*16a0*/  ISETP.GE.AND P4, PT, R41, R38, PT ;  /* 0x000000262900720c */ /* 0x004fe20003f86270 */
[--C-:B------:R-:W-:Y:S02]  /*16b0*/  IMAD.WIDE R38, R15, 0x4, R16.reuse ;  /* 0x000000040f267825 */ /* 0x100fe400078e0210 */
[----:B------:R-:W2:Y:S02]  /*16c0*/  LD.E R28, desc[UR8][R28.64] ;  /* 0x000000081c1c7980 */ /* 0x000ea4000c101900 */
[----:B------:R-:W-:-:S02]  /*16d0*/  IMAD.WIDE R40, R26, 0x4, R16 ;  /* 0x000000041a287825 */ /* 0x000fc400078e0210 */
[----:B------:R-:W5:Y:S04]  /*16e0*/  LD.E R38, desc[UR8][R38.64] ;  /* 0x0000000826267980 */ /* 0x000f68000c101900 */
[----:B------:R-:W5:Y:S01]  /*16f0*/  LD.E R41, desc[UR8][R40.64] ;  /* 0x0000000828297980 */ /* 0x000f62000c101900 */
[----:B------:R-:W-:Y:S01]  /*1700*/  IMAD.WIDE R18, R24, 0x4, R16 ;  /* 0x0000000418127825 */ /* 0x000fe200078e0210 */
[----:B----4-:R-:W-:-:S03]  /*1710*/  ISETP.GE.AND P0, PT, R31, R8, PT ;  /* 0x000000081f00720c */ /* 0x010fc60003f06270 */
[--C-:B------:R-:W-:Y:S01]  /*1720*/  IMAD.WIDE R30, R22, 0x4, R16.reuse ;  /* 0x00000004161e7825 */ /* 0x100fe200078e0210 */
[----:B------:R-:W-:Y:S01]  /*1730*/  SEL R12, R32, R7, !P5 ;  /* 0x00000007200c7207 */ /* 0x000fe20006800000 */
[----:B------:R0:W4:Y:S02]  /*1740*/  LD.E R19, desc[UR8][R18.64] ;  /* 0x0000000812137980 */ /* 0x000124000c101900 */
[--C-:B------:R-:W-:Y:S02]  /*1750*/  IMAD.WIDE R8, R33, 0x4, R16.reuse ;  /* 0x0000000421087825 */ /* 0x100fe400078e0210 */
[----:B------:R-:W2:Y:S04]  /*1760*/  LD.E R31, desc[UR8][R30.64] ;  /* 0x000000081e1f7980 */ /* 0x000ea8000c101900 */
[----:B------:R-:W4:Y:S01]  /*1770*/  LD.E R8, desc[UR8][R8.64] ;  /* 0x0000000808087980 */ /* 0x000f22000c101900 */
[----:B---3--:R-:W-:Y:S01]  /*1780*/  ISETP.GE.AND P6, PT, R37, R34, PT ;  /* 0x000000222500720c */ /* 0x008fe20003fc6270 */
[----:B------:R-:W-:-:S04]  /*1790*/  IMAD.WIDE R34, R21, 0x4, R16 ;  /* 0x0000000415227825 */ /* 0x000fc800078e0210 */
[----:B------:R-:W-:Y:S02]  /*17a0*/  IMAD.WIDE R36, R12, 0x4, R16 ;  /* 0x000000040c247825 */ /* 0x000fe400078e0210 */
[----:B------:R-:W3:Y:S04]  /*17b0*/  LD.E R34, desc[UR8][R34.64] ;  /* 0x0000000822227980 */ /* 0x000ee8000c101900 */
[----:B------:R-:W3:Y:S01]  /*17c0*/  LD.E R37, desc[UR8][R36.64] ;  /* 0x0000000824257980 */ /* 0x000ee2000c101900 */
[----:B------:R-:W-:Y:S02]  /*17d0*/  SEL R7, R7, R32, !P5 ;  /* 0x0000002007077207 */ /* 0x000fe40006800000 */
[----:B0-----:R-:W-:Y:S02]  /*17e0*/  SEL R18, R14, R23, !P4 ;  /* 0x000000170e127207 */ /* 0x001fe40006000000 */
[----:B------:R-:W-:-:S02]  /*17f0*/  SEL R13, R10, R13, !P1 ;  /* 0x0000000d0a0d7207 */ /* 0x000fc40004800000 */
[----:B------:R-:W-:Y:S02]  /*1800*/  SEL R10, R25, R6, !P0 ;  /* 0x00000006190a7207 */ /* 0x000fe40004000000 */
[----:B------:R-:W-:Y:S02]  /*1810*/  SEL R23, R23, R14, !P4 ;  /* 0x0000000e17177207 */ /* 0x000fe40006000000 */
[----:B------:R-:W-:Y:S02]  /*1820*/  SEL R6, R6, R25, !P0 ;  /* 0x0000001906067207 */ /* 0x000fe40004000000 */
[----:B------:R-:W-:Y:S02]  /*1830*/  SEL R25, R20, R5, !P6 ;  /* 0x0000000514197207 */ /* 0x000fe40007000000 */
[----:B-----5:R-:W-:Y:S01]  /*1840*/  ISETP.GE.AND P2, PT, R41, R38, PT ;  /* 0x000000262900720c */ /* 0x020fe20003f46270 */
[----:B------:R-:W-:-:S04]  /*1850*/  IMAD.WIDE R40, R18, 0x4, R16 ;  /* 0x0000000412287825 */ /* 0x000fc800078e0210 */
[--C-:B------:R-:W-:Y:S02]  /*1860*/  IMAD.WIDE R38, R7, 0x4, R16.reuse ;  /* 0x0000000407267825 */ /* 0x100fe400078e0210 */
[----:B------:R-:W5:Y:S04]  /*1870*/  LD.E R40, desc[UR8][R40.64] ;  /* 0x0000000828287980 */ /* 0x000f68000c101900 */
[----:B------:R-:W5:Y:S01]  /*1880*/  LD.E R39, desc[UR8][R38.64] ;  /* 0x0000000826277980 */ /* 0x000f62000c101900 */
[----:B--2---:R-:W-:Y:S01]  /*1890*/  ISETP.GE.AND P3, PT, R31, R28, PT ;  /* 0x0000001c1f00720c */ /* 0x004fe20003f66270 */
[----:B------:R-:W-:-:S04]  /*18a0*/  IMAD.WIDE R30, R11, 0x4, R16 ;  /* 0x000000040b1e7825 */ /* 0x000fc800078e0210 */
[--C-:B------:R-:W-:Y:S01]  /*18b0*/  IMAD.WIDE R28, R10, 0x4, R16.reuse ;  /* 0x000000040a1c7825 */ /* 0x100fe200078e0210 */
[----:B----4-:R-:W-:Y:S01]  /*18c0*/  ISETP.GE.AND P1, PT, R19, R8, PT ;  /* 0x000000081300720c */ /* 0x010fe20003f26270 */
[----:B------:R0:W2:Y:S01]  /*18d0*/  LD.E R30, desc[UR8][R30.64] ;  /* 0x000000081e1e7980 */ /* 0x0000a2000c101900 */
[----:B------:R-:W-:Y:S01]  /*18e0*/  SEL R20, R5, R20, !P6 ;  /* 0x0000001405147207 */ /* 0x000fe20007000000 */
[--C-:B------:R-:W-:Y:S02]  /*18f0*/  IMAD.WIDE R8, R23, 0x4, R16.reuse ;  /* 0x0000000417087825 */ /* 0x100fe400078e0210 */
[----:B------:R-:W2:Y:S02]  /*1900*/  LD.E R29, desc[UR8][R28.64] ;  /* 0x000000081c1d7980 */ /* 0x000ea4000c101900 */
[--C-:B------:R-:W-:Y:S02]  /*1910*/  IMAD.WIDE R42, R6, 0x4, R16.reuse ;  /* 0x00000004062a7825 */ /* 0x100fe400078e0210 */
[----:B------:R-:W4:Y:S04]  /*1920*/  LD.E R8, desc[UR8][R8.64] ;  /* 0x0000000808087980 */ /* 0x000f28000c101900 */
[----:B------:R-:W4:Y:S01]  /*1930*/  LD.E R43, desc[UR8][R42.64] ;  /* 0x000000082a2b7980 */ /* 0x000f22000c101900 */
[----:B---3--:R-:W-:Y:S01]  /*1940*/  ISETP.GE.AND P4, PT, R37, R34, PT ;  /* 0x000000222500720c */ /* 0x008fe20003f86270 */
        /* <DEDUP_REMOVED lines=8> */
[----:B0-----:R-:W-:Y:S02]  /*19d0*/  SEL R31, R21, R12, !P4 ;  /* 0x0000000c151f7207 */ /* 0x001fe40006000000 */
[----:B------:R-:W-:Y:S02]  /*19e0*/  SEL R12, R12, R21, !P4 ;  /* 0x000000150c0c7207 */ /* 0x000fe40006000000 */
[----:B------:R-:W-:Y:S02]  /*19f0*/  SEL R15, R15, R26, !P2 ;  /* 0x0000001a0f0f7207 */ /* 0x000fe40005000000 */
[----:B------:R-:W-:Y:S01]  /*1a00*/  SEL R24, R24, R33, !P1 ;  /* 0x0000002118187207 */ /* 0x000fe20004800000 */
[----:B------:R-:W-:Y:S01]  /*1a10*/  IMAD.WIDE R32, R22, 0x4, R16 ;  /* 0x0000000416207825 */ /* 0x000fe200078e0210 */
[----:B-----5:R-:W-:-:S03]  /*1a20*/  ISETP.GE.AND P0, PT, R40, R39, PT ;  /* 0x000000272800720c */ /* 0x020fc60003f06270 */
[--C-:B------:R-:W-:Y:S02]  /*1a30*/  IMAD.WIDE R38, R25, 0x4, R16.reuse ;  /* 0x0000000419267825 */ /* 0x100fe400078e0210 */
[----:B------:R-:W5:Y:S02]  /*1a40*/  LD.E R33, desc[UR8][R32.64] ;  /* 0x0000000820217980 */ /* 0x000f64000c101900 */
[--C-:B------:R-:W-:Y:S02]  /*1a50*/  IMAD.WIDE R40, R14, 0x4, R16.reuse ;  /* 0x000000040e287825 */ /* 0x100fe400078e0210 */
[----:B------:R-:W5:Y:S04]  /*1a60*/  LD.E R38, desc[UR8][R38.64] ;  /* 0x0000000826267980 */ /* 0x000f68000c101900 */
[----:B------:R-:W5:Y:S01]  /*1a70*/  LD.E R41, desc[UR8][R40.64] ;  /* 0x0000000828297980 */ /* 0x000f62000c101900 */
[----:B--2---:R-:W-:Y:S01]  /*1a80*/  ISETP.GE.AND P4, PT, R30, R29, PT ;  /* 0x0000001d1e00720c */ /* 0x004fe20003f86270 */
[----:B------:R-:W-:-:S04]  /*1a90*/  IMAD.WIDE R28, R5, 0x4, R16 ;  /* 0x00000004051c7825 */ /* 0x000fc800078e0210 */
[--C-:B------:R-:W-:Y:S02]  /*1aa0*/  IMAD.WIDE R26, R24, 0x4, R16.reuse ;  /* 0x00000004181a7825 */ /* 0x100fe400078e0210 */
[----:B------:R-:W2:Y:S01]  /*1ab0*/  LD.E R28, desc[UR8][R28.64] ;  /* 0x000000081c1c7980 */ /* 0x000ea2000c101900 */
[----:B----4-:R-:W-:Y:S01]  /*1ac0*/  ISETP.GE.AND P3, PT, R43, R8, PT ;  /* 0x000000082b00720c */ /* 0x010fe20003f66270 */
[--C-:B------:R-:W-:Y:S02]  /*1ad0*/  IMAD.WIDE R8, R15, 0x4, R16.reuse ;  /* 0x000000040f087825 */ /* 0x100fe400078e0210 */
[----:B------:R0:W4:Y:S04]  /*1ae0*/  LD.E R27, desc[UR8][R26.64] ;  /* 0x000000081a1b7980 */ /* 0x000128000c101900 */
[----:B------:R-:W4:Y:S01]  /*1af0*/  LD.E R8, desc[UR8][R8.64] ;  /* 0x0000000808087980 */ /* 0x000f22000c101900 */
[----:B---3--:R-:W-:Y:S01]  /*1b00*/  ISETP.GE.AND P2, PT, R37, R34, PT ;  /* 0x000000222500720c */ /* 0x008fe20003f46270 */
[----:B------:R-:W-:-:S04]  /*1b10*/  IMAD.WIDE R34, R19, 0x4, R16 ;  /* 0x0000000413227825 */ /* 0x000fc800078e0210 */
[----:B------:R-:W-:Y:S02]  /*1b20*/  IMAD.WIDE R36, R12, 0x4, R16 ;  /* 0x000000040c247825 */ /* 0x000fe400078e0210 */
[----:B------:R-:W3:Y:S04]  /*1b30*/  LD.E R34, desc[UR8][R34.64] ;  /* 0x0000000822227980 */ /* 0x000ee8000c101900 */
[----:B------:R1:W3:Y:S01]  /*1b40*/  LD.E R37, desc[UR8][R36.64] ;  /* 0x0000000824257980 */ /* 0x0002e2000c101900 */
[----:B0-----:R-:W-:Y:S02]  /*1b50*/  SEL R26, R18, R7, !P0 ;  /* 0x00000007121a7207 */ /* 0x001fe40004000000 */
[----:B------:R-:W-:Y:S02]  /*1b60*/  SEL R29, R7, R18, !P0 ;  /* 0x00000012071d7207 */ /* 0x000fe40004000000 */
[----:B------:R-:W-:-:S03]  /*1b70*/  SEL R18, R6, R23, !P3 ;  /* 0x0000001706127207 */ /* 0x000fc60005800000 */
[----:B------:R-:W-:-:S04]  /*1b80*/  IMAD.WIDE R44, R29, 0x4, R16 ;  /* 0x000000041d2c7825 */ /* 0x000fc800078e0210 */
[--C-:B------:R-:W-:Y:S01]  /*1b90*/  IMAD.WIDE R42, R18, 0x4, R16.reuse ;  /* 0x00000004122a7825 */ /* 0x100fe200078e0210 */
[----:B------:R-:W-:Y:S01]  /*1ba0*/  SEL R21, R23, R6, !P3 ;  /* 0x0000000617157207 */ /* 0x000fe20005800000 */
[----:B------:R-:W3:Y:S04]  /*1bb0*/  LD.E R30, desc[UR8][R44.64] ;  /* 0x000000082c1e7980 */ /* 0x000ee8000c101900 */
[----:B------:R-:W3:Y:S01]  /*1bc0*/  LD.E R23, desc[UR8][R42.64] ;  /* 0x000000082a177980 */ /* 0x000ee2000c101900 */
[----:B-----5:R-:W-:Y:S01]  /*1bd0*/  ISETP.GE.AND P1, PT, R41, R38, PT ;  /* 0x000000262900720c */ /* 0x020fe20003f26270 */
[----:B------:R-:W-:-:S04]  /*1be0*/  IMAD.WIDE R38, R31, 0x4, R16 ;  /* 0x000000041f267825 */ /* 0x000fc800078e0210 */
[--C-:B------:R-:W-:Y:S02]  /*1bf0*/  IMAD.WIDE R40, R26, 0x4, R16.reuse ;  /* 0x000000041a287825 */ /* 0x100fe400078e0210 */
[----:B------:R0:W5:Y:S04]  /*1c00*/  LD.E R38, desc[UR8][R38.64] ;  /* 0x0000000826267980 */ /* 0x000168000c101900 */
[----:B------:R-:W5:Y:S01]  /*1c10*/  LD.E R41, desc[UR8][R40.64] ;  /* 0x0000000828297980 */ /* 0x000f62000c101900 */
[----:B--2---:R-:W-:Y:S02]  /*1c20*/  ISETP.GE.AND P3, PT, R33, R28, PT ;  /* 0x0000001c2100720c */ /* 0x004fe40003f66270 */
[----:B------:R-:W-:Y:S01]  /*1c30*/  SEL R28, R11, R10, !P4 ;  /* 0x0000000a0b1c7207 */ /* 0x000fe20006000000 */
[----:B------:R-:W-:Y:S01]  /*1c40*/  IMAD.WIDE R6, R21, 0x4, R16 ;  /* 0x0000000415067825 */ /* 0x000fe200078e0210 */
[----:B-1----:R-:W-:-:S02]  /*1c50*/  SEL R36, R14, R25, !P1 ;  /* 0x000000190e247207 */ /* 0x002fc40004800000 */
[----:B----4-:R-:W-:Y:S01]  /*1c60*/  ISETP.GE.AND P0, PT, R27, R8, PT ;  /* 0x000000081b00720c */ /* 0x010fe20003f06270 */
[--C-:B------:R-:W-:Y:S01]  /*1c70*/  IMAD.WIDE R8, R28, 0x4, R16.reuse ;  /* 0x000000041c087825 */ /* 0x100fe200078e0210 */
[----:B------:R-:W-:Y:S01]  /*1c80*/  SEL R27, R13, R20, !P2 ;  /* 0x000000140d1b7207 */ /* 0x000fe20005000000 */
[----:B------:R-:W2:Y:S04]  /*1c90*/  LD.E R6, desc[UR8][R6.64] ;  /* 0x0000000806067980 */ /* 0x000ea8000c101900 */
[----:B------:R-:W-:-:S06]  /*1ca0*/  IMAD.WIDE R32, R27, 0x4, R16 ;  /* 0x000000041b207825 */ /* 0x000fcc00078e0210 */
[----:B------:R-:W4:Y:S01]  /*1cb0*/  LD.E R32, desc[UR8][R32.64] ;  /* 0x0000000820207980 */ /* 0x000f22000c101900 */
[----:B---3--:R-:W-:Y:S01]  /*1cc0*/  ISETP.GE.AND P5, PT, R37, R34, PT ;  /* 0x000000222500720c */ /* 0x008fe20003fa6270 */
[----:B------:R-:W-:Y:S02]  /*1cd0*/  IMAD.WIDE R34, R36, 0x4, R16 ;  /* 0x0000000424227825 */ /* 0x000fe400078e0210 */
[----:B------:R1:W2:Y:S04]  /*1ce0*/  LD.E R37, desc[UR8][R8.64] ;  /* 0x0000000808257980 */ /* 0x0002a8000c101900 */
[----:B------:R-:W4:Y:S01]  /*1cf0*/  LD.E R35, desc[UR8][R34.64] ;  /* 0x0000000822237980 */ /* 0x000f22000c101900 */
[----:B0-----:R-:W-:Y:S02]  /*1d00*/  SEL R39, R15, R24, !P0 ;  /* 0x000000180f277207 */ /* 0x001fe40004000000 */
[----:B------:R-:W-:-:S02]  /*1d10*/  SEL R25, R25, R14, !P1 ;  /* 0x0000000e19197207 */ /* 0x000fc40004800000 */
[----:B------:R-:W-:-:S03]  /*1d20*/  SEL R24, R24, R15, !P0 ;  /* 0x0000000f18187207 */ /* 0x000fc60004000000 */
[----:B-1----:R-:W-:-:S04]  /*1d30*/  IMAD.WIDE R8, R25, 0x4, R16 ;  /* 0x0000000419087825 */ /* 0x002fc800078e0210 */
[--C-:B------:R-:W-:Y:S01]  /*1d40*/  IMAD.WIDE R14, R24, 0x4, R16.reuse ;  /* 0x00000004180e7825 */ /* 0x100fe200078e0210 */
[----:B------:R-:W-:Y:S01]  /*1d50*/  SEL R7, R5, R22, !P3 ;  /* 0x0000001605077207 */ /* 0x000fe20005800000 */
[----:B------:R-:W3:Y:S04]  /*1d60*/  LD.E R8, desc[UR8][R8.64] ;  /* 0x0000000808087980 */ /* 0x000ee8000c101900 */
[----:B------:R-:W3:Y:S01]  /*1d70*/  LD.E R15, desc[UR8][R14.64] ;  /* 0x000000080e0f7980 */ /* 0x000ee2000c101900 */
[----:B-----5:R-:W-:Y:S02]  /*1d80*/  ISETP.GE.AND P6, PT, R41, R38, PT ;  /* 0x000000262900720c */ /* 0x020fe40003fc6270 */
[----:B------:R-:W-:Y:S02]  /*1d90*/  SEL R38, R22, R5, !P3 ;  /* 0x0000000516267207 */ /* 0x000fe40005800000 */
[----:B------:R-:W-:Y:S01]  /*1da0*/  ISETP.GE.AND P3, PT, R23, R30, PT ;  /* 0x0000001e1700720c */ /* 0x000fe20003f66270 */
[----:B------:R-:W-:-:S04]  /*1db0*/  IMAD.WIDE R22, R39, 0x4, R16 ;  /* 0x0000000427167825 */ /* 0x000fc800078e0210 */
[--C-:B------:R-:W-:Y:S02]  /*1dc0*/  IMAD.WIDE R40, R38, 0x4, R16.reuse ;  /* 0x0000000426287825 */ /* 0x100fe400078e0210 */
[----:B------:R-:W5:Y:S04]  /*1dd0*/  LD.E R22, desc[UR8][R22.64] ;  /* 0x0000000816167980 */ /* 0x000f68000c101900 */
[----:B------:R-:W5:Y:S01]  /*1de0*/  LD.E R41, desc[UR8][R40.64] ;  /* 0x0000000828297980 */ /* 0x000f62000c101900 */
[----:B--2---:R-:W-:Y:S02]  /*1df0*/  ISETP.GE.AND P0, PT, R37, R6, PT ;  /* 0x000000062500720c */ /* 0x004fe40003f06270 */
[----:B------:R-:W-:Y:S02]  /*1e00*/  SEL R6, R12, R19, !P5 ;  /* 0x000000130c067207 */ /* 0x000fe40006800000 */
[----:B----4-:R-:W-:Y:S01]  /*1e10*/  ISETP.GE.AND P1, PT, R35, R32, PT ;  /* 0x000000202300720c */ /* 0x010fe20003f26270 */
[----:B------:R-:W-:-:S04]  /*1e20*/  IMAD.WIDE R32, R7, 0x4, R16 ;  /* 0x0000000407207825 */ /* 0x000fc800078e0210 */
[----:B------:R-:W-:Y:S02]  /*1e30*/  IMAD.WIDE R34, R6, 0x4, R16 ;  /* 0x0000000406227825 */ /* 0x000fe400078e0210 */
[----:B------:R0:W2:Y:S04]  /*1e40*/  LD.E R32, desc[UR8][R32.64] ;  /* 0x0000000820207980 */ /* 0x0000a8000c101900 */
[----:B------:R-:W2:Y:S01]  /*1e50*/  LD.E R35, desc[UR8][R34.64] ;  /* 0x0000000822237980 */ /* 0x000ea2000c101900 */
[----:B------:R-:W-:Y:S02]  /*1e60*/  SEL R12, R19, R12, !P5 ;  /* 0x0000000c130c7207 */ /* 0x000fe40006800000 */
[----:B------:R-:W-:Y:S02]  /*1e70*/  SEL R5, R26, R31, !P6 ;  /* 0x0000001f1a057207 */ /* 0x000fe40007000000 */
[----:B------:R-:W-:-:S02]  /*1e80*/  SEL R31, R31, R26, !P6 ;  /* 0x0000001a1f1f7207 */ /* 0x000fc40007000000 */
[----:B---3--:R-:W-:Y:S01]  /*1e90*/  ISETP.GE.AND P6, PT, R15, R8, PT ;  /* 0x000000080f00720c */ /* 0x008fe20003fc6270 */
[----:B------:R-:W-:Y:S01]  /*1ea0*/  IMAD.WIDE R8, R12, 0x4, R16 ;  /* 0x000000040c087825 */ /* 0x000fe200078e0210 */
[----:B------:R-:W-:-:S03]  /*1eb0*/  SEL R26, R18, R29, !P3 ;  /* 0x0000001d121a7207 */ /* 0x000fc60005800000 */
[--C-:B------:R-:W-:Y:S01]  /*1ec0*/  IMAD.WIDE R14, R5, 0x4, R16.reuse ;  /* 0x00000004050e7825 */ /* 0x100fe200078e0210 */
[----:B0-----:R-:W-:Y:S01]  /*1ed0*/  SEL R33, R10, R11, !P4 ;  /* 0x0000000b0a217207 */ /* 0x001fe20006000000 */
[----:B------:R-:W3:Y:S02]  /*1ee0*/  LD.E R8, desc[UR8][R8.64] ;  /* 0x0000000808087980 */ /* 0x000ee4000c101900 */
[--C-:B------:R-:W-:Y:S02]  /*1ef0*/  IMAD.WIDE R10, R26, 0x4, R16.reuse ;  /* 0x000000041a0a7825 */ /* 0x100fe400078e0210 */
[----:B------:R0:W3:Y:S01]  /*1f00*/  LD.E R15, desc[UR8][R14.64] ;  /* 0x000000080e0f7980 */ /* 0x0000e2000c101900 */
[----:B------:R-:W-:Y:S02]  /*1f10*/  SEL R37, R29, R18, !P3 ;  /* 0x000000121d257207 */ /* 0x000fe40005800000 */
[----:B------:R-:W-:Y:S01]  /*1f20*/  SEL R30, R28, R21, !P0 ;  /* 0x000000151c1e7207 */ /* 0x000fe20004000000 */
[----:B------:R-:W4:Y:S02]  /*1f30*/  LD.E R11, desc[UR8][R10.64] ;  /* 0x000000080a0b7980 */ /* 0x000f24000c101900 */
[----:B------:R-:W-:Y:S01]  /*1f40*/  IMAD.WIDE R18, R37, 0x4, R16 ;  /* 0x0000000425127825 */ /* 0x000fe200078e0210 */
[----:B-----5:R-:W-:-:S03]  /*1f50*/  ISETP.GE.AND P5, PT, R41, R22, PT ;  /* 0x000000162900720c */ /* 0x020fc60003fa6270 */
[--C-:B------:R-:W-:Y:S01]  /*1f60*/  IMAD.WIDE R22, R31, 0x4, R16.reuse ;  /* 0x000000041f167825 */ /* 0x100fe200078e0210 */
[----:B0-----:R-:W-:Y:S01]  /*1f70*/  SEL R14, R21, R28, !P0 ;  /* 0x0000001c150e7207 */ /* 0x001fe20004000000 */
[----:B------:R-:W5:Y:S04]  /*1f80*/  LD.E R18, desc[UR8][R18.64] ;  /* 0x0000000812127980 */ /* 0x000f68000c101900 */
[----:B------:R0:W4:Y:S01]  /*1f90*/  LD.E R22, desc[UR8][R22.64] ;  /* 0x0000000816167980 */ /* 0x000122000c101900 */
[----:B------:R-:W-:-:S04]  /*1fa0*/  IMAD.WIDE R28, R30, 0x4, R16 ;  /* 0x000000041e1c7825 */ /* 0x000fc800078e0210 */
[--C-:B------:R-:W-:Y:S02]  /*1fb0*/  IMAD.WIDE R40, R14, 0x4, R16.reuse ;  /* 0x000000040e287825 */ /* 0x100fe400078e0210 */
[----:B------:R-:W5:Y:S04]  /*1fc0*/  LD.E R29, desc[UR8][R28.64] ;  /* 0x000000081c1d7980 */ /* 0x000f68000c101900 */
[----:B------:R-:W5:Y:S01]  /*1fd0*/  LD.E R41, desc[UR8][R40.64] ;  /* 0x0000000828297980 */ /* 0x000f62000c101900 */
[----:B--2---:R-:W-:Y:S01]  /*1fe0*/  ISETP.GE.AND P3, PT, R35, R32, PT ;  /* 0x000000202300720c */ /* 0x004fe20003f66270 */
[----:B------:R-:W-:-:S06]  /*1ff0*/  IMAD.WIDE R34, R33, 0x4, R16 ;  /* 0x0000000421227825 */ /* 0x000fcc00078e0210 */
[----:B------:R-:W2:Y:S01]  /*2000*/  LD.E R34, desc[UR8][R34.64] ;  /* 0x0000000822227980 */ /* 0x000ea2000c101900 */
[----:B0-----:R-:W-:Y:S02]  /*2010*/  SEL R23, R27, R36, !P1 ;  /* 0x000000241b177207 */ /* 0x001fe40004800000 */
[----:B------:R-:W-:Y:S02]  /*2020*/  SEL R13, R20, R13, !P2 ;  /* 0x0000000d140d7207 */ /* 0x000fe40005000000 */
[----:B------:R-:W-:Y:S02]  /*2030*/  SEL R36, R36, R27, !P1 ;  /* 0x0000001b24247207 */ /* 0x000fe40004800000 */
[----:B------:R-:W-:Y:S02]  /*2040*/  SEL R27, R25, R24, !P6 ;  /* 0x00000018191b7207 */ /* 0x000fe40007000000 */
[----:B------:R-:W-:Y:S01]  /*2050*/  SEL R24, R24, R25, !P6 ;  /* 0x0000001918187207 */ /* 0x000fe20007000000 */
[----:B------:R-:W-:Y:S01]  /*2060*/  IMAD.WIDE R20, R36, 0x4, R16 ;  /* 0x0000000424147825 */ /* 0x000fe200078e0210 */
[----:B---3--:R-:W-:-:S03]  /*2070*/  ISETP.GE.AND P1, PT, R15, R8, PT ;  /* 0x000000080f00720c */ /* 0x008fc60003f26270 */
[--C-:B------:R-:W-:Y:S02]  /*2080*/  IMAD.WIDE R8, R13, 0x4, R16.reuse ;  /* 0x000000040d087825 */ /* 0x100fe400078e0210 */
[----:B------:R-:W3:Y:S02]  /*2090*/  LD.E R21, desc[UR8][R20.64] ;  /* 0x0000000814157980 */ /* 0x000ee4000c101900 */
[----:B------:R-:W-:Y:S02]  /*20a0*/  IMAD.WIDE R42, R24, 0x4, R16 ;  /* 0x00000004182a7825 */ /* 0x000fe400078e0210 */
[----:B------:R-:W3:Y:S04]  /*20b0*/  LD.E R8, desc[UR8][R8.64] ;  /* 0x0000000808087980 */ /* 0x000ee8000c101900 */
[----:B------:R-:W3:Y:S01]  /*20c0*/  LD.E R43, desc[UR8][R42.64] ;  /* 0x000000082a2b7980 */ /* 0x000ee2000c101900 */
[----:B------:R-:W-:-:S02]  /*20d0*/  SEL R19, R39, R38, !P5 ;  /* 0x0000002627137207 */ /* 0x000fc40006800000 */
[----:B----4-:R-:W-:Y:S01]  /*20e0*/  ISETP.GE.AND P2, PT, R11, R22, PT ;  /* 0x000000160b00720c */ /* 0x010fe20003f46270 */
[----:B------:R-:W-:-:S06]  /*20f0*/  IMAD.WIDE R10, R23, 0x4, R16 ;  /* 0x00000004170a7825 */ /* 0x000fcc00078e0210 */
[----:B------:R0:W4:Y:S01]  /*2100*/  LD.E R10, desc[UR8][R10.64] ;  /* 0x000000080a0a7980 */ /* 0x000122000c101900 */
[----:B-----5:R-:W-:Y:S02]  /*2110*/  ISETP.GE.AND P4, PT, R29, R18, PT ;  /* 0x000000121d00720c */ /* 0x020fe40003f86270 */
[----:B------:R-:W-:Y:S02]  /*2120*/  SEL R18, R6, R7, !P3 ;  /* 0x0000000706127207 */ /* 0x000fe40005800000 */
[----:B--2---:R-:W-:Y:S01]  /*2130*/  ISETP.GE.AND P0, PT, R34, R41, PT ;  /* 0x000000292200720c */ /* 0x004fe20003f06270 */
[----:B------:R-:W-:-:S04]  /*2140*/  IMAD.WIDE R34, R19, 0x4, R16 ;  /* 0x0000000413227825 */ /* 0x000fc800078e0210 */
[--C-:B------:R-:W-:Y:S02]  /*2150*/  IMAD.WIDE R40, R18, 0x4, R16.reuse ;  /* 0x0000000412287825 */ /* 0x100fe400078e0210 */
[----:B------:R-:W2:Y:S04]  /*2160*/  LD.E R34, desc[UR8][R34.64] ;  /* 0x0000000822227980 */ /* 0x000ea8000c101900 */
[----:B------:R-:W2:Y:S01]  /*2170*/  LD.E R41, desc[UR8][R40.64] ;  /* 0x0000000828297980 */ /* 0x000ea2000c101900 */
[----:B------:R-:W-:Y:S01]  /*2180*/  SEL R38, R38, R39, !P5 ;  /* 0x0000002726267207 */ /* 0x000fe20006800000 */
[--C-:B------:R-:W-:Y:S01]  /*2190*/  IMAD.WIDE R28, R27, 0x4, R16.reuse ;  /* 0x000000041b1c7825 */ /* 0x100fe200078e0210 */
[----:B0-----:R-:W-:Y:S02]  /*21a0*/  SEL R11, R12, R5, !P1 ;  /* 0x000000050c0b7207 */ /* 0x001fe40004800000 */
[----:B------:R-:W-:Y:S01]  /*21b0*/  SEL R15, R7, R6, !P3 ;  /* 0x00000006070f7207 */ /* 0x000fe20005800000 */
[--C-:B------:R-:W-:Y:S01]  /*21c0*/  IMAD.WIDE R44, R38, 0x4, R16.reuse ;  /* 0x00000004262c7825 */ /* 0x100fe200078e0210 */
[----:B------:R-:W-:Y:S01]  /*21d0*/  SEL R12, R5, R12, !P1 ;  /* 0x0000000c050c7207 */ /* 0x000fe20004800000 */
[----:B------:R-:W5:Y:S01]  /*21e0*/  LD.E R28, desc[UR8][R28.64] ;  /* 0x000000081c1c7980 */ /* 0x000f62000c101900 */
[----:B---3--:R-:W-:Y:S01]  /*21f0*/  ISETP.GE.AND P1, PT, R21, R8, PT ;  /* 0x000000081500720c */ /* 0x008fe20003f26270 */
[--C-:B------:R-:W-:Y:S01]  /*2200*/  IMAD.WIDE R6, R15, 0x4, R16.reuse ;  /* 0x000000040f067825 */ /* 0x100fe200078e0210 */
[----:B------:R-:W-:Y:S01]  /*2210*/  SEL R5, R31, R26, !P2 ;  /* 0x0000001a1f057207 */ /* 0x000fe20005000000 */
[----:B------:R-:W5:Y:S01]  /*2220*/  LD.E R45, desc[UR8][R44.64] ;  /* 0x000000082c2d7980 */ /* 0x000f62000c101900 */
[----:B------:R-:W-:Y:S01]  /*2230*/  SEL R26, R26, R31, !P2 ;  /* 0x0000001f1a1a7207 */ /* 0x000fe20005000000 */
[----:B------:R-:W-:-:S02]  /*2240*/  IMAD.WIDE R8, R12, 0x4, R16 ;  /* 0x000000040c087825 */ /* 0x000fc400078e0210 */
[----:B------:R-:W3:Y:S02]  /*2250*/  LD.E R6, desc[UR8][R6.64] ;  /* 0x0000000806067980 */ /* 0x000ee4000c101900 */
[--C-:B------:R-:W-:Y:S02]  /*2260*/  IMAD.WIDE R20, R11, 0x4, R16.reuse ;  /* 0x000000040b147825 */ /* 0x100fe400078e0210 */
[----:B------:R0:W3:Y:S04]  /*2270*/  LD.E R9, desc[UR8][R8.64] ;  /* 0x0000000808097980 */ /* 0x0000e8000c101900 */
[----:B------:R-:W3:Y:S01]  /*2280*/  LD.E R20, desc[UR8][R20.64] ;  /* 0x0000000814147980 */ /* 0x000ee2000c101900 */
[----:B----4-:R-:W-:Y:S01]  /*2290*/  ISETP.GE.AND P2, PT, R43, R10, PT ;  /* 0x0000000a2b00720c */ /* 0x010fe20003f46270 */
[----:B------:R-:W-:Y:S01]  /*22a0*/  IMAD.WIDE R42, R26, 0x4, R16 ;  /* 0x000000041a2a7825 */ /* 0x000fe200078e0210 */
[----:B------:R-:W-:-:S05]  /*22b0*/  SEL R25, R37, R30, !P4 ;  /* 0x0000001e25197207 */ /* 0x000fca0006000000 */
[----:B------:R-:W4:Y:S01]  /*22c0*/  LD.E R43, desc[UR8][R42.64] ;  /* 0x000000082a2b7980 */ /* 0x000f22000c101900 */
[----:B0-----:R-:W-:Y:S02]  /*22d0*/  SEL R8, R33, R14, !P0 ;  /* 0x0000000e21087207 */ /* 0x001fe40004000000 */
[----:B--2---:R-:W-:Y:S01]  /*22e0*/  ISETP.GE.AND P6, PT, R41, R34, PT ;  /* 0x000000222900720c */ /* 0x004fe20003fc6270 */
[----:B------:R-:W-:-:S04]  /*22f0*/  IMAD.WIDE R34, R25, 0x4, R16 ;  /* 0x0000000419227825 */ /* 0x000fc800078e0210 */
[--C-:B------:R-:W-:Y:S02]  /*2300*/  IMAD.WIDE R40, R8, 0x4, R16.reuse ;  /* 0x0000000408287825 */ /* 0x100fe400078e0210 */
[----:B------:R-:W2:Y:S04]  /*2310*/  LD.E R34, desc[UR8][R34.64] ;  /* 0x0000000822227980 */ /* 0x000ea8000c101900 */
[----:B------:R-:W2:Y:S01]  /*2320*/  LD.E R41, desc[UR8][R40.64] ;  /* 0x0000000828297980 */ /* 0x000ea2000c101900 */
[----:B-----5:R-:W-:Y:S01]  /*2330*/  ISETP.GE.AND P3, PT, R45, R28, PT ;  /* 0x0000001c2d00720c */ /* 0x020fe20003f66270 */
[----:B------:R-:W-:-:S06]  /*2340*/  IMAD.WIDE R28, R5, 0x4, R16 ;  /* 0x00000004051c7825 */ /* 0x000fcc00078e0210 */
[----:B------:R0:W5:Y:S01]  /*2350*/  LD.E R28, desc[UR8][R28.64] ;  /* 0x000000081c1c7980 */ /* 0x000162000c101900 */
[----:B---3--:R-:W-:Y:S02]  /*2360*/  ISETP.GE.AND P5, PT, R9, R6, PT ;  /* 0x000000060900720c */ /* 0x008fe40003fa6270 */
[----:B------:R-:W-:Y:S02]  /*2370*/  SEL R9, R23, R24, !P2 ;  /* 0x0000001817097207 */ /* 0x000fe40005000000 */
[----:B------:R-:W-:Y:S02]  /*2380*/  SEL R24, R24, R23, !P2 ;  /* 0x0000001718187207 */ /* 0x000fe40005000000 */
[----:B0-----:R-:W-:Y:S02]  /*2390*/  SEL R29, R13, R36, !P1 ;  /* 0x000000240d1d7207 */ /* 0x001fe40004800000 */
[----:B------:R-:W-:-:S03]  /*23a0*/  SEL R30, R30, R37, !P4 ;  /* 0x000000251e1e7207 */ /* 0x000fc60006000000 */
[----:B------:R-:W-:Y:S01]  /*23b0*/  IMAD.WIDE R6, R29, 0x4, R16 ;  /* 0x000000041d067825 */ /* 0x000fe200078e0210 */
[----:B----4-:R-:W-:-:S03]  /*23c0*/  ISETP.GE.AND P2, PT, R43, R20, PT ;  /* 0x000000142b00720c */ /* 0x010fc60003f46270 */
[--C-:B------:R-:W-:Y:S02]  /*23d0*/  IMAD.WIDE R20, R24, 0x4, R16.reuse ;  /* 0x0000000418147825 */ /* 0x100fe400078e0210 */
[----:B------:R-:W3:Y:S01]  /*23e0*/  LD.E R6, desc[UR8][R6.64] ;  /* 0x0000000806067980 */ /* 0x000ee2000c101900 */
[----:B------:R-:W-:Y:S01]  /*23f0*/  SEL R10, R38, R27, !P3 ;  /* 0x0000001b260a7207 */ /* 0x000fe20005800000 */
[--C-:B------:R-:W-:Y:S02]  /*2400*/  IMAD.WIDE R44, R30, 0x4, R16.reuse ;  /* 0x000000041e2c7825 */ /* 0x100fe400078e0210 */
[----:B------:R0:W3:Y:S01]  /*2410*/  LD.E R21, desc[UR8][R20.64] ;  /* 0x0000000814157980 */ /* 0x0000e2000c101900 */
[----:B------:R-:W-:Y:S02]  /*2420*/  SEL R23, R27, R38, !P3 ;  /* 0x000000261b177207 */ /* 0x000fe40005800000 */
[----:B------:R-:W-:Y:S01]  /*2430*/  SEL R22, R18, R19, !P6 ;  /* 0x0000001312167207 */ /* 0x000fe20007000000 */
[----:B------:R-:W5:Y:S01]  /*2440*/  LD.E R45, desc[UR8][R44.64] ;  /* 0x000000082c2d7980 */ /* 0x000f62000c101900 */
[----:B------:R-:W-:-:S04]  /*2450*/  IMAD.WIDE R38, R9, 0x4, R16 ;  /* 0x0000000409267825 */ /* 0x000fc800078e0210 */
[--C-:B------:R-:W-:Y:S02]  /*2460*/  IMAD.WIDE R42, R10, 0x4, R16.reuse ;  /* 0x000000040a2a7825 */ /* 0x100fe400078e0210 */
[----:B------:R-:W4:Y:S04]  /*2470*/  LD.E R38, desc[UR8][R38.64] ;  /* 0x0000000826267980 */ /* 0x000f28000c101900 */
[----:B------:R-:W4:Y:S01]  /*2480*/  LD.E R43, desc[UR8][R42.64] ;  /* 0x000000082a2b7980 */ /* 0x000f22000c101900 */
[----:B--2---:R-:W-:Y:S01]  /*2490*/  ISETP.GE.AND P3, PT, R41, R34, PT ;  /* 0x000000222900720c */ /* 0x004fe20003f66270 */
[----:B------:R-:W-:-:S04]  /*24a0*/  IMAD.WIDE R34, R23, 0x4, R16 ;  /* 0x0000000417227825 */ /* 0x000fc800078e0210 */
[----:B------:R-:W-:Y:S02]  /*24b0*/  IMAD.WIDE R40, R22, 0x4, R16 ;  /* 0x0000000416287825 */ /* 0x000fe400078e0210 */
[----:B------:R-:W2:Y:S04]  /*24c0*/  LD.E R34, desc[UR8][R34.64] ;  /* 0x0000000822227980 */ /* 0x000ea8000c101900 */
[----:B------:R-:W2:Y:S01]  /*24d0*/  LD.E R41, desc[UR8][R40.64] ;  /* 0x0000000828297980 */ /* 0x000ea2000c101900 */
[----:B------:R-:W-:Y:S02]  /*24e0*/  SEL R27, R19, R18, !P6 ;  /* 0x00000012131b7207 */ /* 0x000fe40007000000 */
[----:B0-----:R-:W-:Y:S02]  /*24f0*/  SEL R20, R12, R15, !P5 ;  /* 0x0000000f0c147207 */ /* 0x001fe40006800000 */
[----:B------:R-:W-:-:S02]  /*2500*/  SEL R33, R14, R33, !P0 ;  /* 0x000000210e217207 */ /* 0x000fc40004000000 */
[----:B---3--:R-:W-:Y:S01]  /*2510*/  ISETP.GE.AND P0, PT, R21, R6, PT ;  /* 0x000000061500720c */ /* 0x008fe20003f06270 */
[----:B------:R-:W-:Y:S01]  /*2520*/  IMAD.WIDE R6, R27, 0x4, R16 ;  /* 0x000000041b067825 */ /* 0x000fe200078e0210 */
[----:B------:R-:W-:-:S03]  /*2530*/  SEL R21, R15, R12, !P5 ;  /* 0x0000000c0f157207 */ /* 0x000fc60006800000 */
[----:B------:R-:W-:Y:S01]  /*2540*/  IMAD.WIDE R14, R20, 0x4, R16 ;  /* 0x00000004140e7825 */ /* 0x000fe200078e0210 */
[----:B-----5:R-:W-:Y:S01]  /*2550*/  ISETP.GE.AND P4, PT, R45, R28, PT ;  /* 0x0000001c2d00720c */ /* 0x020fe20003f86270 */
[----:B------:R-:W3:Y:S01]  /*2560*/  LD.E R6, desc[UR8][R6.64] ;  /* 0x0000000806067980 */ /* 0x000ee2000c101900 */
[----:B------:R-:W-:-:S03]  /*2570*/  SEL R12, R26, R11, !P2 ;  /* 0x0000000b1a0c7207 */ /* 0x000fc60005000000 */
[----:B------:R0:W3:Y:S01]  /*2580*/  LD.E R15, desc[UR8][R14.64] ;  /* 0x000000080e0f7980 */ /* 0x0000e2000c101900 */
[----:B------:R-:W-:Y:S02]  /*2590*/  SEL R11, R11, R26, !P2 ;  /* 0x0000001a0b0b7207 */ /* 0x000fe40005000000 */
[----:B------:R-:W-:Y:S01]  /*25a0*/  SEL R26, R30, R5, !P4 ;  /* 0x000000051e1a7207 */ /* 0x000fe20006000000 */
[--C-:B------:R-:W-:Y:S01]  /*25b0*/  IMAD.WIDE R18, R21, 0x4, R16.reuse ;  /* 0x0000000415127825 */ /* 0x100fe200078e0210 */
[----:B----4-:R-:W-:Y:S02]  /*25c0*/  ISETP.GE.AND P5, PT, R43, R38, PT ;  /* 0x000000262b00720c */ /* 0x010fe40003fa6270 */
[----:B------:R-:W-:Y:S01]  /*25d0*/  SEL R5, R5, R30, !P4 ;  /* 0x0000001e05057207 */ /* 0x000fe20006000000 */
[--C-:B------:R-:W-:Y:S02]  /*25e0*/  IMAD.WIDE R38, R12, 0x4, R16.reuse ;  /* 0x000000040c267825 */ /* 0x100fe400078e0210 */
[----:B------:R1:W4:Y:S02]  /*25f0*/  LD.E R18, desc[UR8][R18.64] ;  /* 0x0000000812127980 */ /* 0x000324000c101900 */
[----:B------:R-:W-:-:S02]  /*2600*/  IMAD.WIDE R30, R11, 0x4, R16 ;  /* 0x000000040b1e7825 */ /* 0x000fc400078e0210 */
[----:B------:R-:W4:Y:S04]  /*2610*/  LD.E R39, desc[UR8][R38.64] ;  /* 0x0000000826277980 */ /* 0x000f28000c101900 */
[----:B------:R-:W5:Y:S01]  /*2620*/  LD.E R30, desc[UR8][R30.64] ;  /* 0x000000081e1e7980 */ /* 0x000f62000c101900 */
[----:B--2---:R-:W-:Y:S01]  /*2630*/  ISETP.GE.AND P2, PT, R41, R34, PT ;  /* 0x000000222900720c */ /* 0x004fe20003f46270 */
[----:B------:R-:W-:-:S06]  /*2640*/  IMAD.WIDE R34, R26, 0x4, R16 ;  /* 0x000000041a227825 */ /* 0x000fcc00078e0210 */
[----:B------:R-:W5:Y:S01]  /*2650*/  LD.E R35, desc[UR8][R34.64] ;  /* 0x0000000822237980 */ /* 0x000f62000c101900 */
[----:B------:R-:W-:Y:S02]  /*2660*/  SEL R28, R25, R8, !P3 ;  /* 0x00000008191c7207 */ /* 0x000fe40005800000 */
[----:B0-----:R-:W-:Y:S02]  /*2670*/  SEL R14, R8, R25, !P3 ;  /* 0x00000019080e7207 */ /* 0x001fe40005800000 */
[----:B-1----:R-:W-:Y:S02]  /*2680*/  SEL R19, R29, R24, !P0 ;  /* 0x000000181d137207 */ /* 0x002fe40004000000 */
[----:B------:R-:W-:Y:S02]  /*2690*/  SEL R24, R24, R29, !P0 ;  /* 0x0000001d18187207 */ /* 0x000fe40004000000 */
[----:B------:R-:W-:Y:S02]  /*26a0*/  SEL R25, R9, R10, !P5 ;  /* 0x0000000a09197207 */ /* 0x000fe40006800000 */
[----:B------:R-:W-:Y:S01]  /*26b0*/  SEL R10, R10, R9, !P5 ;  /* 0x000000090a0a7207 */ /* 0x000fe20006800000 */
[----:B------:R-:W-:Y:S01]  /*26c0*/  IMAD.WIDE R8, R33, 0x4, R16 ;  /* 0x0000000421087825 */ /* 0x000fe200078e0210 */
[----:B------:R-:W-:-:S03]  /*26d0*/  SEL R13, R36, R13, !P1 ;  /* 0x0000000d240d7207 */ /* 0x000fc60004800000 */
[--C-:B------:R-:W-:Y:S02]  /*26e0*/  IMAD.WIDE R42, R14, 0x4, R16.reuse ;  /* 0x000000040e2a7825 */ /* 0x100fe400078e0210 */
[----:B------:R-:W2:Y:S02]  /*26f0*/  LD.E R8, desc[UR8][R8.64] ;  /* 0x0000000808087980 */ /* 0x000ea4000c101900 */
[--C-:B------:R-:W-:Y:S02]  /*2700*/  IMAD.WIDE R40, R5, 0x4, R16.reuse ;  /* 0x0000000405287825 */ /* 0x100fe400078e0210 */
[----:B------:R-:W2:Y:S01]  /*2710*/  LD.E R42, desc[UR8][R42.64] ;  /* 0x000000082a2a7980 */ /* 0x000ea2000c101900 */
[----:B---3--:R-:W-:Y:S01]  /*2720*/  ISETP.GE.AND P0, PT, R15, R6, PT ;  /* 0x000000060f00720c */ /* 0x008fe20003f06270 */
[--C-:B------:R-:W-:Y:S02]  /*2730*/  IMAD.WIDE R6, R28, 0x4, R16.reuse ;  /* 0x000000041c067825 */ /* 0x100fe400078e0210 */
[----:B------:R-:W3:Y:S04]  /*2740*/  LD.E R41, desc[UR8][R40.64] ;  /* 0x0000000828297980 */ /* 0x000ee8000c101900 */
[----:B------:R-:W2:Y:S01]  /*2750*/  LD.E R7, desc[UR8][R6.64] ;  /* 0x0000000806077980 */ /* 0x000ea2000c101900 */
[----:B------:R-:W-:Y:S01]  /*2760*/  IMAD.WIDE R36, R13, 0x4, R16 ;  /* 0x000000040d247825 */ /* 0x000fe200078e0210 */
[----:B----4-:R-:W-:-:S03]  /*2770*/  ISETP.GE.AND P1, PT, R39, R18, PT ;  /* 0x000000122700720c */ /* 0x010fc60003f26270 */
[--C-:B------:R-:W-:Y:S02]  /*2780*/  IMAD.WIDE R38, R24, 0x4, R16.reuse ;  /* 0x0000000418267825 */ /* 0x100fe400078e0210 */
[----:B------:R-:W4:Y:S04]  /*2790*/  LD.E R36, desc[UR8][R36.64] ;  /* 0x0000000824247980 */ /* 0x000f28000c101900 */
[----:B------:R-:W4:Y:S01]  /*27a0*/  LD.E R39, desc[UR8][R38.64] ;  /* 0x0000000826277980 */ /* 0x000f22000c101900 */
[----:B-----5:R-:W-:Y:S01]  /*27b0*/  ISETP.GE.AND P4, PT, R35, R30, PT ;  /* 0x0000001e2300720c */ /* 0x020fe20003f86270 */
        /* <DEDUP_REMOVED lines=9> */
[----:B------:R-:W-:Y:S02]  /*2850*/  SEL R12, R12, R21, !P1 ;  /* 0x000000150c0c7207 */ /* 0x000fe40004800000 */
[----:B------:R-:W-:Y:S02]  /*2860*/  SEL R21, R11, R26, !P4 ;  /* 0x0000001a0b157207 */ /* 0x000fe40006000000 */
[----:B------:R-:W-:Y:S02]  /*2870*/  SEL R26, R26, R11, !P4 ;  /* 0x0000000b1a1a7207 */ /* 0x000fe40006000000 */
[----:B--2---:R-:W-:Y:S01]  /*2880*/  ISETP.GE.AND P0, PT, R8, R7, PT ;  /* 0x000000070800720c */ /* 0x004fe20003f06270 */
[----:B------:R-:W-:-:S04]  /*2890*/  IMAD.WIDE R6, R23, 0x4, R16 ;  /* 0x0000000417067825 */ /* 0x000fc800078e0210 */
[--C-:B------:R-:W-:Y:S01]  /*28a0*/  IMAD.WIDE R8, R20, 0x4, R16.reuse ;  /* 0x0000000414087825 */ /* 0x100fe200078e0210 */
[----:B---3--:R-:W-:Y:S01]  /*28b0*/  ISETP.GE.AND P3, PT, R42, R41, PT ;  /* 0x000000292a00720c */ /* 0x008fe20003f66270 */
[----:B------:R-:W2:Y:S02]  /*28c0*/  LD.E R6, desc[UR8][R6.64] ;  /* 0x0000000806067980 */ /* 0x000ea4000c101900 */
[--C-:B------:R-:W-:Y:S02]  /*28d0*/  IMAD.WIDE R40, R25, 0x4, R16.reuse ;  /* 0x0000000419287825 */ /* 0x100fe400078e0210 */
[----:B------:R0:W2:Y:S02]  /*28e0*/  LD.E R9, desc[UR8][R8.64] ;  /* 0x0000000808097980 */ /* 0x0000a4000c101900 */
[--C-:B------:R-:W-:Y:S01]  /*28f0*/  IMAD.WIDE R42, R18, 0x4, R16.reuse ;  /* 0x00000004122a7825 */ /* 0x100fe200078e0210 */
[----:B----4-:R-:W-:Y:S01]  /*2900*/  ISETP.GE.AND P1, PT, R39, R36, PT ;  /* 0x000000242700720c */ /* 0x010fe20003f26270 */
[----:B------:R-:W3:Y:S02]  /*2910*/  LD.E R40, desc[UR8][R40.64] ;  /* 0x0000000828287980 */ /* 0x000ee4000c101900 */
[----:B------:R-:W-:-:S02]  /*2920*/  IMAD.WIDE R36, R15, 0x4, R16 ;  /* 0x000000040f247825 */ /* 0x000fc400078e0210 */
[----:B------:R-:W3:Y:S02]  /*2930*/  LD.E R43, desc[UR8][R42.64] ;  /* 0x000000082a2b7980 */ /* 0x000ee4000c101900 */
        /* <DEDUP_REMOVED lines=8> */
[----:B0-----:R-:W-:Y:S02]  /*29c0*/  SEL R8, R14, R5, !P3 ;  /* 0x000000050e087207 */ /* 0x001fe40005800000 */
[----:B------:R-:W-:Y:S02]  /*29d0*/  SEL R5, R5, R14, !P3 ;  /* 0x0000000e05057207 */ /* 0x000fe40005800000 */
[----:B------:R-:W-:-:S02]  /*29e0*/  SEL R14, R33, R28, !P0 ;  /* 0x0000001c210e7207 */ /* 0x000fc40004000000 */
[----:B------:R-:W-:Y:S02]  /*29f0*/  SEL R22, R13, R24, !P1 ;  /* 0x000000180d167207 */ /* 0x000fe40004800000 */
[----:B--2---:R-:W-:Y:S02]  /*2a00*/  ISETP.GE.AND P6, PT, R9, R6, PT ;  /* 0x000000060900720c */ /* 0x004fe40003fc6270 */
[----:B------:R-:W-:Y:S01]  /*2a10*/  SEL R9, R19, R10, !P4 ;  /* 0x0000000a13097207 */ /* 0x000fe20006000000 */
[----:B------:R-:W-:Y:S01]  /*2a20*/  IMAD.WIDE R6, R5, 0x4, R16 ;  /* 0x0000000405067825 */ /* 0x000fe200078e0210 */
[----:B------:R-:W-:-:S03]  /*2a30*/  SEL R19, R10, R19, !P4 ;  /* 0x000000130a137207 */ /* 0x000fc60006000000 */
[--C-:B------:R-:W-:Y:S01]  /*2a40*/  IMAD.WIDE R10, R14, 0x4, R16.reuse ;  /* 0x000000040e0a7825 */ /* 0x100fe200078e0210 */
[----:B---3--:R-:W-:Y:S01]  /*2a50*/  ISETP.GE.AND P2, PT, R43, R40, PT ;  /* 0x000000282b00720c */ /* 0x008fe20003f46270 */
[----:B------:R-:W2:Y:S02]  /*2a60*/  LD.E R6, desc[UR8][R6.64] ;  /* 0x0000000806067980 */ /* 0x000ea4000c101900 */
[--C-:B------:R-:W-:Y:S01]  /*2a70*/  IMAD.WIDE R40, R21, 0x4, R16.reuse ;  /* 0x0000000415287825 */ /* 0x100fe200078e0210 */
[----:B------:R-:W-:Y:S01]  /*2a80*/  SEL R32, R18, R25, !P2 ;  /* 0x0000001912207207 */ /* 0x000fe20005000000 */
[----:B------:R-:W2:Y:S02]  /*2a90*/  LD.E R11, desc[UR8][R10.64] ;  /* 0x000000080a0b7980 */ /* 0x000ea4000c101900 */
[--C-:B------:R-:W-:Y:S01]  /*2aa0*/  IMAD.WIDE R42, R8, 0x4, R16.reuse ;  /* 0x00000004082a7825 */ /* 0x100fe200078e0210 */
[----:B----4-:R-:W-:Y:S01]  /*2ab0*/  ISETP.GE.AND P3, PT, R39, R36, PT ;  /* 0x000000242700720c */ /* 0x010fe20003f66270 */
[----:B------:R0:W3:Y:S02]  /*2ac0*/  LD.E R40, desc[UR8][R40.64] ;  /* 0x0000000828287980 */ /* 0x0000e4000c101900 */
        /* <DEDUP_REMOVED lines=14> */
[----:B0-----:R-:W-:Y:S02]  /*2bb0*/  SEL R41, R27, R26, !P5 ;  /* 0x0000001a1b297207 */ /* 0x001fe40006800000 */
[----:B------:R-:W-:Y:S02]  /*2bc0*/  SEL R20, R12, R15, !P3 ;  /* 0x0000000f0c147207 */ /* 0x000fe40005800000 */
[----:B------:R-:W-:Y:S01]  /*2bd0*/  SEL R15, R15, R12, !P3 ;  /* 0x0000000c0f0f7207 */ /* 0x000fe20005800000 */
[--C-:B------:R-:W-:Y:S01]  /*2be0*/  IMAD.WIDE R28, R23, 0x4, R16.reuse ;  /* 0x00000004171c7825 */ /* 0x100fe200078e0210 */
[----:B------:R-:W-:Y:S02]  /*2bf0*/  SEL R12, R26, R27, !P5 ;  /* 0x0000001b1a0c7207 */ /* 0x000fe40006800000 */
[----:B--2---:R-:W-:Y:S01]  /*2c00*/  ISETP.GE.AND P0, PT, R11, R6, PT ;  /* 0x000000060b00720c */ /* 0x004fe20003f06270 */
[----:B------:R-:W-:-:S02]  /*2c10*/  IMAD.WIDE R10, R18, 0x4, R16 ;  /* 0x00000004120a7825 */ /* 0x000fc400078e0210 */
[----:B------:R-:W2:Y:S04]  /*2c20*/  LD.E R28, desc[UR8][R28.64] ;  /* 0x000000081c1c7980 */ /* 0x000ea8000c101900 */
[----:B------:R0:W2:Y:S01]  /*2c30*/  LD.E R11, desc[UR8][R10.64] ;  /* 0x000000080a0b7980 */ /* 0x0000a2000c101900 */
[----:B---3--:R-:W-:Y:S01]  /*2c40*/  ISETP.GE.AND P4, PT, R43, R40, PT ;  /* 0x000000282b00720c */ /* 0x008fe20003f86270 */
[--C-:B------:R-:W-:Y:S01]  /*2c50*/  IMAD.WIDE R6, R25, 0x4, R16.reuse ;  /* 0x0000000419067825 */ /* 0x100fe200078e0210 */
[----:B----4-:R-:W-:Y:S02]  /*2c60*/  ISETP.GE.AND P2, PT, R39, R36, PT ;  /* 0x000000242700720c */ /* 0x010fe40003f46270 */
[----:B0-----:R-:W-:Y:S01]  /*2c70*/  SEL R10, R8, R21, !P4 ;  /* 0x00000015080a7207 */ /* 0x001fe20006000000 */
[----:B------:R-:W-:-:S02]  /*2c80*/  IMAD.WIDE R36, R41, 0x4, R16 ;  /* 0x0000000429247825 */ /* 0x000fc400078e0210 */
[----:B------:R-:W2:Y:S02]  /*2c90*/  LD.E R6, desc[UR8][R6.64] ;  /* 0x0000000806067980 */ /* 0x000ea4000c101900 */
[--C-:B------:R-:W-:Y:S02]  /*2ca0*/  IMAD.WIDE R38, R10, 0x4, R16.reuse ;  /* 0x000000040a267825 */ /* 0x100fe400078e0210 */
[----:B------:R-:W3:Y:S02]  /*2cb0*/  LD.E R37, desc[UR8][R36.64] ;  /* 0x0000000824257980 */ /* 0x000ee4000c101900 */
[--C-:B------:R-:W-:Y:S02]  /*2cc0*/  IMAD.WIDE R26, R15, 0x4, R16.reuse ;  /* 0x000000040f1a7825 */ /* 0x100fe400078e0210 */
[----:B------:R-:W3:Y:S04]  /*2cd0*/  LD.E R38, desc[UR8][R38.64] ;  /* 0x0000000826267980 */ /* 0x000ee8000c101900 */
[----:B------:R-:W4:Y:S01]  /*2ce0*/  LD.E R26, desc[UR8][R26.64] ;  /* 0x000000081a1a7980 */ /* 0x000f22000c101900 */
[----:B-----5:R-:W-:Y:S01]  /*2cf0*/  ISETP.GE.AND P6, PT, R35, R30, PT ;  /* 0x0000001e2300720c */ /* 0x020fe20003fc6270 */
[----:B------:R-:W-:-:S04]  /*2d00*/  IMAD.WIDE R30, R20, 0x4, R16 ;  /* 0x00000004141e7825 */ /* 0x000fc800078e0210 */
[----:B------:R-:W-:Y:S02]  /*2d10*/  IMAD.WIDE R34, R12, 0x4, R16 ;  /* 0x000000040c227825 */ /* 0x000fe400078e0210 */
[----:B------:R-:W5:Y:S04]  /*2d20*/  LD.E R31, desc[UR8][R30.64] ;  /* 0x000000081e1f7980 */ /* 0x000f68000c101900 */
[----:B------:R-:W4:Y:S01]  /*2d30*/  LD.E R35, desc[UR8][R34.64] ;  /* 0x0000000822237980 */ /* 0x000f22000c101900 */
[----:B------:R-:W-:Y:S02]  /*2d40*/  SEL R21, R21, R8, !P4 ;  /* 0x0000000815157207 */ /* 0x000fe40006000000 */
[----:B------:R-:W-:Y:S02]  /*2d50*/  SEL R8, R5, R14, !P0 ;  /* 0x0000000e05087207 */ /* 0x000fe40004000000 */
[----:B------:R-:W-:-:S02]  /*2d60*/  SEL R13, R24, R13, !P1 ;  /* 0x0000000d180d7207 */ /* 0x000fc40004800000 */
[----:B------:R-:W-:Y:S02]  /*2d70*/  SEL R14, R14, R5, !P0 ;  /* 0x000000050e0e7207 */ /* 0x000fe40004000000 */
[----:B------:R-:W-:Y:S02]  /*2d80*/  SEL R5, R22, R19, !P6 ;  /* 0x0000001316057207 */ /* 0x000fe40007000000 */
[----:B------:R-:W-:Y:S01]  /*2d90*/  SEL R24, R32, R9, !P2 ;  /* 0x0000000920187207 */ /* 0x000fe20005000000 */
[----:B------:R-:W-:Y:S01]  /*2da0*/  IMAD.WIDE R42, R14, 0x4, R16 ;  /* 0x000000040e2a7825 */ /* 0x000fe200078e0210 */
[----:B------:R-:W-:-:S05]  /*2db0*/  SEL R22, R19, R22, !P6 ;  /* 0x0000001613167207 */ /* 0x000fca0007000000 */
[----:B------:R-:W4:Y:S01]  /*2dc0*/  LD.E R43, desc[UR8][R42.64] ;  /* 0x000000082a2b7980 */ /* 0x000f22000c101900 */
[----:B--2---:R-:W-:Y:S01]  /*2dd0*/  ISETP.GE.AND P1, PT, R11, R6, PT ;  /* 0x000000060b00720c */ /* 0x004fe20003f26270 */
[----:B------:R-:W-:-:S06]  /*2de0*/  IMAD.WIDE R6, R21, 0x4, R16 ;  /* 0x0000000415067825 */ /* 0x000fcc00078e0210 */
[----:B------:R-:W2:Y:S01]  /*2df0*/  LD.E R6, desc[UR8][R6.64] ;  /* 0x0000000806067980 */ /* 0x000ea2000c101900 */
[----:B---3--:R-:W-:Y:S01]  /*2e00*/  ISETP.GE.AND P0, PT, R38, R37, PT ;  /* 0x000000252600720c */ /* 0x008fe20003f06270 */
[----:B------:R-:W-:-:S04]  /*2e10*/  IMAD.WIDE R36, R5, 0x4, R16 ;  /* 0x0000000405247825 */ /* 0x000fc800078e0210 */
[--C-:B------:R-:W-:Y:S02]  /*2e20*/  IMAD.WIDE R38, R24, 0x4, R16.reuse ;  /* 0x0000000418267825 */ /* 0x100fe400078e0210 */
[----:B------:R-:W3:Y:S04]  /*2e30*/  LD.E R36, desc[UR8][R36.64] ;  /* 0x0000000824247980 */ /* 0x000ee8000c101900 */
[----:B------:R-:W3:Y:S01]  /*2e40*/  LD.E R39, desc[UR8][R38.64] ;  /* 0x0000000826277980 */ /* 0x000ee2000c101900 */
[----:B-----5:R-:W-:Y:S01]  /*2e50*/  ISETP.GE.AND P3, PT, R31, R28, PT ;  /* 0x0000001c1f00720c */ /* 0x020fe20003f66270 */
[----:B------:R-:W-:-:S04]  /*2e60*/  IMAD.WIDE R30, R33, 0x4, R16 ;  /* 0x00000004211e7825 */ /* 0x000fc800078e0210 */
[--C-:B------:R-:W-:Y:S01]  /*2e70*/  IMAD.WIDE R28, R8, 0x4, R16.reuse ;  /* 0x00000004081c7825 */ /* 0x100fe200078e0210 */
[----:B----4-:R-:W-:Y:S01]  /*2e80*/  ISETP.GE.AND P4, PT, R35, R26, PT ;  /* 0x0000001a2300720c */ /* 0x010fe20003f86270 */
[----:B------:R-:W4:Y:S02]  /*2e90*/  LD.E R30, desc[UR8][R30.64] ;  /* 0x000000081e1e7980 */ /* 0x000f24000c101900 */
[--C-:B------:R-:W-:Y:S02]  /*2ea0*/  IMAD.WIDE R26, R13, 0x4, R16.reuse ;  /* 0x000000040d1a7825 */ /* 0x100fe400078e0210 */
[----:B------:R0:W4:Y:S02]  /*2eb0*/  LD.E R29, desc[UR8][R28.64] ;  /* 0x000000081c1d7980 */ /* 0x000124000c101900 */
[----:B------:R-:W-:Y:S02]  /*2ec0*/  IMAD.WIDE R34, R22, 0x4, R16 ;  /* 0x0000000416227825 */ /* 0x000fe400078e0210 */
[----:B------:R-:W5:Y:S04]  /*2ed0*/  LD.E R26, desc[UR8][R26.64] ;  /* 0x000000081a1a7980 */ /* 0x000f68000c101900 */
[----:B------:R-:W5:Y:S01]  /*2ee0*/  LD.E R35, desc[UR8][R34.64] ;  /* 0x0000000822237980 */ /* 0x000f62000c101900 */
[----:B0-----:R-:W-:-:S02]  /*2ef0*/  SEL R28, R18, R25, !P1 ;  /* 0x00000019121c7207 */ /* 0x001fc40004800000 */
[----:B------:R-:W-:-:S03]  /*2f00*/  SEL R11, R25, R18, !P1 ;  /* 0x00000012190b7207 */ /* 0x000fc60004800000 */
[----:B------:R-:W-:Y:S01]  /*2f10*/  IMAD.WIDE R18, R28, 0x4, R16 ;  /* 0x000000041c127825 */ /* 0x000fe200078e0210 */
[----:B------:R-:W-:Y:S02]  /*2f20*/  SEL R25, R23, R20, !P3 ;  /* 0x0000001417197207 */ /* 0x000fe40005800000 */
[----:B------:R-:W-:Y:S02]  /*2f30*/  SEL R20, R20, R23, !P3 ;  /* 0x0000001714147207 */ /* 0x000fe40005800000 */
[----:B------:R-:W-:Y:S01]  /*2f40*/  SEL R9, R9, R32, !P2 ;  /* 0x0000002009097207 */ /* 0x000fe20005000000 */
[----:B------:R0:W5:Y:S01]  /*2f50*/  LD.E R19, desc[UR8][R18.64] ;  /* 0x0000000812137980 */ /* 0x000162000c101900 */
[----:B------:R-:W-:Y:S02]  /*2f60*/  SEL R23, R15, R12, !P4 ;  /* 0x0000000c0f177207 */ /* 0x000fe40006000000 */
[----:B------:R-:W-:Y:S02]  /*2f70*/  SEL R12, R12, R15, !P4 ;  /* 0x0000000f0c0c7207 */ /* 0x000fe40006000000 */
[----:B0-----:R-:W-:-:S02]  /*2f80*/  SEL R18, R10, R41, !P0 ;  /* 0x000000290a127207 */ /* 0x001fc40004000000 */
[----:B--2---:R-:W-:Y:S01]  /*2f90*/  ISETP.GE.AND P3, PT, R43, R6, PT ;  /* 0x000000062b00720c */ /* 0x004fe20003f66270 */
[----:B------:R-:W-:-:S04]  /*2fa0*/  IMAD.WIDE R6, R9, 0x4, R16 ;  /* 0x0000000409067825 */ /* 0x000fc800078e0210 */
[--C-:B------:R-:W-:Y:S02]  /*2fb0*/  IMAD.WIDE R42, R20, 0x4, R16.reuse ;  /* 0x00000004142a7825 */ /* 0x100fe400078e0210 */
[----:B------:R-:W2:Y:S04]  /*2fc0*/  LD.E R6, desc[UR8][R6.64] ;  /* 0x0000000806067980 */ /* 0x000ea8000c101900 */
[----:B------:R-:W2:Y:S01]  /*2fd0*/  LD.E R43, desc[UR8][R42.64] ;  /* 0x000000082a2b7980 */ /* 0x000ea2000c101900 */
[----:B---3--:R-:W-:Y:S01]  /*2fe0*/  ISETP.GE.AND P1, PT, R39, R36, PT ;  /* 0x000000242700720c */ /* 0x008fe20003f26270 */
[----:B------:R-:W-:-:S04]  /*2ff0*/  IMAD.WIDE R36, R23, 0x4, R16 ;  /* 0x0000000417247825 */ /* 0x000fc800078e0210 */
[--C-:B------:R-:W-:Y:S02]  /*3000*/  IMAD.WIDE R38, R18, 0x4, R16.reuse ;  /* 0x0000000412267825 */ /* 0x100fe400078e0210 */
[----:B------:R-:W3:Y:S04]  /*3010*/  LD.E R36, desc[UR8][R36.64] ;  /* 0x0000000824247980 */ /* 0x000ee8000c101900 */
[----:B------:R-:W3:Y:S01]  /*3020*/  LD.E R39, desc[UR8][R38.64] ;  /* 0x0000000826277980 */ /* 0x000ee2000c101900 */
[----:B----4-:R-:W-:Y:S01]  /*3030*/  ISETP.GE.AND P4, PT, R30, R29, PT ;  /* 0x0000001d1e00720c */ /* 0x010fe20003f86270 */
[----:B------:R-:W-:-:S06]  /*3040*/  IMAD.WIDE R30, R11, 0x4, R16 ;  /* 0x000000040b1e7825 */ /* 0x000fcc00078e0210 */
        /* <DEDUP_REMOVED lines=9> */
[----:B------:R-:W-:Y:S01]  /*30e0*/  SEL R32, R33, R8, !P4 ;  /* 0x0000000821207207 */ /* 0x000fe20006000000 */
[----:B------:R-:W-:Y:S01]  /*30f0*/  IMAD.WIDE R44, R41, 0x4, R16 ;  /* 0x00000004292c7825 */ /* 0x000fe200078e0210 */
[----:B------:R-:W-:-:S03]  /*3100*/  SEL R21, R13, R22, !P2 ;  /* 0x000000160d157207 */ /* 0x000fc60005000000 */
[----:B------:R-:W-:Y:S01]  /*3110*/  IMAD.WIDE R14, R32, 0x4, R16 ;  /* 0x00000004200e7825 */ /* 0x000fe200078e0210 */
[----:B--2---:R-:W-:-:S03]  /*3120*/  ISETP.GE.AND P0, PT, R19, R6, PT ;  /* 0x000000061300720c */ /* 0x004fc60003f06270 */
[--C-:B------:R-:W-:Y:S01]  /*3130*/  IMAD.WIDE R6, R29, 0x4, R16.reuse ;  /* 0x000000041d067825 */ /* 0x100fe200078e0210 */
[----:B------:R-:W2:Y:S05]  /*3140*/  LD.E R19, desc[UR8][R44.64] ;  /* 0x000000082c137980 */ /* 0x000eaa000c101900 */
[----:B------:R0:W2:Y:S01]  /*3150*/  LD.E R6, desc[UR8][R6.64] ;  /* 0x0000000806067980 */ /* 0x0000a2000c101900 */
[----:B---3--:R-:W-:Y:S02]  /*3160*/  ISETP.GE.AND P6, PT, R39, R36, PT ;  /* 0x000000242700720c */ /* 0x008fe40003fc6270 */
[----:B------:R-:W-:Y:S02]  /*3170*/  SEL R36, R24, R5, !P1 ;  /* 0x0000000518247207 */ /* 0x000fe40004800000 */
[----:B----4-:R-:W-:Y:S01]  /*3180*/  ISETP.GE.AND P3, PT, R43, R30, PT ;  /* 0x0000001e2b00720c */ /* 0x010fe20003f66270 */
[----:B------:R-:W-:-:S04]  /*3190*/  IMAD.WIDE R42, R10, 0x4, R16 ;  /* 0x000000040a2a7825 */ /* 0x000fc800078e0210 */
[--C-:B------:R-:W-:Y:S01]  /*31a0*/  IMAD.WIDE R30, R36, 0x4, R16.reuse ;  /* 0x00000004241e7825 */ /* 0x100fe200078e0210 */
[----:B------:R-:W2:Y:S05]  /*31b0*/  LD.E R34, desc[UR8][R42.64] ;  /* 0x000000082a227980 */ /* 0x000eaa000c101900 */
[----:B------:R-:W3:Y:S01]  /*31c0*/  LD.E R31, desc[UR8][R30.64] ;  /* 0x000000081e1f7980 */ /* 0x000ee2000c101900 */
[----:B-----5:R-:W-:Y:S01]  /*31d0*/  ISETP.GE.AND P5, PT, R35, R26, PT ;  /* 0x0000001a2300720c */ /* 0x020fe20003fa6270 */
[----:B------:R-:W-:Y:S02]  /*31e0*/  IMAD.WIDE R26, R21, 0x4, R16 ;  /* 0x00000004151a7825 */ /* 0x000fe400078e0210 */
[----:B------:R1:W4:Y:S04]  /*31f0*/  LD.E R35, desc[UR8][R14.64] ;  /* 0x000000080e237980 */ /* 0x000328000c101900 */
[----:B------:R-:W3:Y:S01]  /*3200*/  LD.E R26, desc[UR8][R26.64] ;  /* 0x000000081a1a7980 */ /* 0x000ee2000c101900 */
[----:B------:R-:W-:-:S02]  /*3210*/  SEL R37, R9, R28, !P0 ;  /* 0x0000001c09257207 */ /* 0x000fc40004000000 */
[----:B------:R-:W-:Y:S02]  /*3220*/  SEL R5, R5, R24, !P1 ;  /* 0x0000001805057207 */ /* 0x000fe40004800000 */
[----:B------:R-:W-:Y:S02]  /*3230*/  SEL R28, R28, R9, !P0 ;  /* 0x000000091c1c7207 */ /* 0x000fe40004000000 */
[----:B0-----:R-:W-:Y:S01]  /*3240*/  SEL R7, R11, R20, !P3 ;  /* 0x000000140b077207 */ /* 0x001fe20005800000 */
[----:B-1----:R-:W-:Y:S01]  /*3250*/  IMAD.WIDE R14, R5, 0x4, R16 ;  /* 0x00000004050e7825 */ /* 0x002fe200078e0210 */
[----:B------:R-:W-:-:S03]  /*3260*/  SEL R20, R20, R11, !P3 ;  /* 0x0000000b14147207 */ /* 0x000fc60005800000 */
[--C-:B------:R-:W-:Y:S02]  /*3270*/  IMAD.WIDE R38, R28, 0x4, R16.reuse ;  /* 0x000000041c267825 */ /* 0x100fe400078e0210 */
[----:B------:R-:W5:Y:S02]  /*3280*/  LD.E R14, desc[UR8][R14.64] ;  /* 0x000000080e0e7980 */ /* 0x000f64000c101900 */
[----:B------:R-:W-:Y:S02]  /*3290*/  IMAD.WIDE R42, R20, 0x4, R16 ;  /* 0x00000004142a7825 */ /* 0x000fe400078e0210 */
[----:B------:R-:W5:Y:S04]  /*32a0*/  LD.E R39, desc[UR8][R38.64] ;  /* 0x0000000826277980 */ /* 0x000f68000c101900 */
[----:B------:R-:W5:Y:S01]  /*32b0*/  LD.E R43, desc[UR8][R42.64] ;  /* 0x000000082a2b7980 */ /* 0x000f62000c101900 */
[----:B--2---:R-:W-:-:S02]  /*32c0*/  ISETP.GE.AND P3, PT, R34, R19, PT ;  /* 0x000000132200720c */ /* 0x004fc40003f66270 */
[----:B----4-:R-:W-:Y:S01]  /*32d0*/  ISETP.GE.AND P0, PT, R35, R6, PT ;  /* 0x000000062300720c */ /* 0x010fe20003f06270 */
[--C-:B------:R-:W-:Y:S01]  /*32e0*/  IMAD.WIDE R34, R37, 0x4, R16.reuse ;  /* 0x0000000425227825 */ /* 0x100fe200078e0210 */
[----:B------:R-:W-:Y:S02]  /*32f0*/  SEL R6, R12, R25, !P5 ;  /* 0x000000190c067207 */ /* 0x000fe40006800000 */
[----:B---3--:R-:W-:Y:S01]  /*3300*/  ISETP.GE.AND P1, PT, R31, R26, PT ;  /* 0x0000001a1f00720c */ /* 0x008fe20003f26270 */
[--C-:B------:R-:W-:Y:S02]  /*3310*/  IMAD.WIDE R26, R7, 0x4, R16.reuse ;  /* 0x00000004071a7825 */ /* 0x100fe400078e0210 */
[----:B------:R-:W2:Y:S02]  /*3320*/  LD.E R34, desc[UR8][R34.64] ;  /* 0x0000000822227980 */ /* 0x000ea4000c101900 */
[----:B------:R-:W-:Y:S02]  /*3330*/  IMAD.WIDE R30, R6, 0x4, R16 ;  /* 0x00000004061e7825 */ /* 0x000fe400078e0210 */
[----:B------:R-:W3:Y:S04]  /*3340*/  LD.E R26, desc[UR8][R26.64] ;  /* 0x000000081a1a7980 */ /* 0x000ee8000c101900 */
[----:B------:R-:W3:Y:S01]  /*3350*/  LD.E R31, desc[UR8][R30.64] ;  /* 0x000000081e1f7980 */ /* 0x000ee2000c101900 */
[----:B------:R-:W-:-:S02]  /*3360*/  SEL R25, R25, R12, !P5 ;  /* 0x0000000c19197207 */ /* 0x000fc40006800000 */
[----:B------:R-:W-:Y:S02]  /*3370*/  SEL R12, R18, R23, !P6 ;  /* 0x00000017120c7207 */ /* 0x000fe40007000000 */
[----:B------:R-:W-:Y:S02]  /*3380*/  SEL R23, R23, R18, !P6 ;  /* 0x0000001217177207 */ /* 0x000fe40007000000 */
[----:B-----5:R-:W-:Y:S01]  /*3390*/  ISETP.GE.AND P6, PT, R39, R14, PT ;  /* 0x0000000e2700720c */ /* 0x020fe20003fc6270 */
[----:B------:R-:W-:Y:S01]  /*33a0*/  IMAD.WIDE R14, R25, 0x4, R16 ;  /* 0x00000004190e7825 */ /* 0x000fe200078e0210 */
[----:B------:R-:W-:-:S03]  /*33b0*/  SEL R24, R10, R41, !P3 ;  /* 0x000000290a187207 */ /* 0x000fc60005800000 */
[--C-:B------:R-:W-:Y:S01]  /*33c0*/  IMAD.WIDE R18, R12, 0x4, R16.reuse ;  /* 0x000000040c127825 */ /* 0x100fe200078e0210 */
[----:B------:R-:W-:Y:S01]  /*33d0*/  SEL R33, R8, R33, !P4 ;  /* 0x0000002108217207 */ /* 0x000fe20006000000 */
[----:B------:R-:W4:Y:S01]  /*33e0*/  LD.E R14, desc[UR8][R14.64] ;  /* 0x000000080e0e7980 */ /* 0x000f22000c101900 */
[----:B------:R-:W-:Y:S01]  /*33f0*/  SEL R38, R32, R29, !P0 ;  /* 0x0000001d20267207 */ /* 0x000fe20004000000 */
[----:B------:R-:W-:Y:S01]  /*3400*/  IMAD.WIDE R8, R24, 0x4, R16 ;  /* 0x0000000418087825 */ /* 0x000fe200078e0210 */
[----:B------:R-:W-:Y:S01]  /*3410*/  SEL R32, R29, R32, !P0 ;  /* 0x000000201d207207 */ /* 0x000fe20004000000 */
[----:B------:R-:W4:Y:S01]  /*3420*/  LD.E R19, desc[UR8][R18.64] ;  /* 0x0000000812137980 */ /* 0x000f22000c101900 */
[----:B------:R-:W-:-:S03]  /*3430*/  SEL R41, R41, R10, !P3 ;  /* 0x0000000a29297207 */ /* 0x000fc60005800000 */
[----:B------:R-:W5:Y:S02]  /*3440*/  LD.E R9, desc[UR8][R8.64] ;  /* 0x0000000808097980 */ /* 0x000f64000c101900 */
[----:B------:R-:W-:-:S05]  /*3450*/  IMAD.WIDE R10, R41, 0x4, R16 ;  /* 0x00000004290a7825 */ /* 0x000fca00078e0210 */
[----:B------:R0:W5:Y:S01]  /*3460*/  LD.E R15, desc[UR8][R10.64] ;  /* 0x000000080a0f7980 */ /* 0x000162000c101900 */
[----:B--2---:R-:W-:Y:S01]  /*3470*/  ISETP.GE.AND P5, PT, R43, R34, PT ;  /* 0x000000222b00720c */ /* 0x004fe20003fa6270 */
[----:B------:R-:W-:-:S04]  /*3480*/  IMAD.WIDE R34, R23, 0x4, R16 ;  /* 0x0000000417227825 */ /* 0x000fc800078e0210 */
[--C-:B------:R-:W-:Y:S02]  /*3490*/  IMAD.WIDE R42, R32, 0x4, R16.reuse ;  /* 0x00000004202a7825 */ /* 0x100fe400078e0210 */
[----:B------:R-:W5:Y:S01]  /*34a0*/  LD.E R34, desc[UR8][R34.64] ;  /* 0x0000000822227980 */ /* 0x000f62000c101900 */
[----:B---3--:R-:W-:Y:S01]  /*34b0*/  ISETP.GE.AND P3, PT, R31, R26, PT ;  /* 0x0000001a1f00720c */ /* 0x008fe20003f66270 */
[--C-:B------:R-:W-:Y:S02]  /*34c0*/  IMAD.WIDE R30, R33, 0x4, R16.reuse ;  /* 0x00000004211e7825 */ /* 0x100fe400078e0210 */
[----:B------:R-:W2:Y:S02]  /*34d0*/  LD.E R43, desc[UR8][R42.64] ;  /* 0x000000082a2b7980 */ /* 0x000ea4000c101900 */
[----:B------:R-:W-:Y:S02]  /*34e0*/  IMAD.WIDE R26, R38, 0x4, R16 ;  /* 0x00000004261a7825 */ /* 0x000fe400078e0210 */
[----:B------:R-:W2:Y:S04]  /*34f0*/  LD.E R30, desc[UR8][R30.64] ;  /* 0x000000081e1e7980 */ /* 0x000ea8000c101900 */
[----:B------:R-:W3:Y:S01]  /*3500*/  LD.E R26, desc[UR8][R26.64] ;  /* 0x000000081a1a7980 */ /* 0x000ee2000c101900 */
[----:B------:R-:W-:-:S02]  /*3510*/  SEL R29, R22, R13, !P2 ;  /* 0x0000000d161d7207 */ /* 0x000fc40005000000 */
[----:B------:R-:W-:Y:S02]  /*3520*/  SEL R13, R21, R36, !P1 ;  /* 0x00000024150d7207 */ /* 0x000fe40004800000 */
[----:B------:R-:W-:Y:S02]  /*3530*/  SEL R36, R36, R21, !P1 ;  /* 0x0000001524247207 */ /* 0x000fe40004800000 */
[----:B----4-:R-:W-:Y:S02]  /*3540*/  ISETP.GE.AND P1, PT, R19, R14, PT ;  /* 0x0000000e1300720c */ /* 0x010fe40003f26270 */
[----:B------:R-:W-:Y:S01]  /*3550*/  SEL R21, R5, R28, !P6 ;  /* 0x0000001c05157207 */ /* 0x000fe20007000000 */
[--C-:B------:R-:W-:Y:S01]  /*3560*/  IMAD.WIDE R18, R36, 0x4, R16.reuse ;  /* 0x0000000424127825 */ /* 0x100fe200078e0210 */
[----:B------:R-:W-:Y:S02]  /*3570*/  SEL R28, R28, R5, !P6 ;  /* 0x000000051c1c7207 */ /* 0x000fe40007000000 */
[----:B------:R-:W-:Y:S01]  /*3580*/  SEL R5, R37, R20, !P5 ;  /* 0x0000001425057207 */ /* 0x000fe20006800000 */
[----:B0-----:R-:W-:-:S02]  /*3590*/  IMAD.WIDE R10, R29, 0x4, R16 ;  /* 0x000000041d0a7825 */ /* 0x001fc400078e0210 */
[----:B------:R0:W4:Y:S01]  /*35a0*/  LD.E R19, desc[UR8][R18.64] ;  /* 0x0000000812137980 */ /* 0x000122000c101900 */
[----:B------:R-:W-:-:S03]  /*35b0*/  SEL R20, R20, R37, !P5 ;  /* 0x0000002514147207 */ /* 0x000fc60006800000 */
[----:B------:R-:W4:Y:S01]  /*35c0*/  LD.E R10, desc[UR8][R10.64] ;  /* 0x000000080a0a7980 */ /* 0x000f22000c101900 */
[----:B0-----:R-:W-:Y:S02]  /*35d0*/  SEL R18, R6, R7, !P3 ;  /* 0x0000000706127207 */ /* 0x001fe40005800000 */
[----:B-----5:R-:W-:Y:S01]  /*35e0*/  ISETP.GE.AND P2, PT, R9, R34, PT ;  /* 0x000000220900720c */ /* 0x020fe20003f46270 */
[----:B------:R-:W-:-:S04]  /*35f0*/  IMAD.WIDE R8, R13, 0x4, R16 ;  /* 0x000000040d087825 */ /* 0x000fc800078e0210 */
[--C-:B------:R-:W-:Y:S02]  /*3600*/  IMAD.WIDE R34, R28, 0x4, R16.reuse ;  /* 0x000000041c227825 */ /* 0x100fe400078e0210 */
[----:B------:R0:W5:Y:S01]  /*3610*/  LD.E R8, desc[UR8][R8.64] ;  /* 0x0000000808087980 */ /* 0x000162000c101900 */
[----:B--2---:R-:W-:Y:S01]  /*3620*/  ISETP.GE.AND P0, PT, R30, R43, PT ;  /* 0x0000002b1e00720c */ /* 0x004fe20003f06270 */
[--C-:B------:R-:W-:Y:S02]  /*3630*/  IMAD.WIDE R30, R5, 0x4, R16.reuse ;  /* 0x00000004051e7825 */ /* 0x100fe400078e0210 */
[----:B------:R-:W5:Y:S02]  /*3640*/  LD.E R35, desc[UR8][R34.64] ;  /* 0x0000000822237980 */ /* 0x000f64000c101900 */
[--C-:B------:R-:W-:Y:S01]  /*3650*/  IMAD.WIDE R42, R18, 0x4, R16.reuse ;  /* 0x00000004122a7825 */ /* 0x100fe200078e0210 */
[----:B---3--:R-:W-:Y:S01]  /*3660*/  ISETP.GE.AND P4, PT, R26, R15, PT ;  /* 0x0000000f1a00720c */ /* 0x008fe20003f86270 */
[----:B------:R-:W2:Y:S02]  /*3670*/  LD.E R30, desc[UR8][R30.64] ;  /* 0x000000081e1e7980 */ /* 0x000ea4000c101900 */
[----:B------:R-:W-:-:S02]  /*3680*/  IMAD.WIDE R14, R21, 0x4, R16 ;  /* 0x00000004150e7825 */ /* 0x000fc400078e0210 */
[----:B------:R-:W2:Y:S02]  /*3690*/  LD.E R43, desc[UR8][R42.64] ;  /* 0x000000082a2b7980 */ /* 0x000ea4000c101900 */
[----:B------:R-:W-:Y:S02]  /*36a0*/  IMAD.WIDE R26, R20, 0x4, R16 ;  /* 0x00000004141a7825 */ /* 0x000fe400078e0210 */
[----:B------:R1:W3:Y:S04]  /*36b0*/  LD.E R14, desc[UR8][R14.64] ;  /* 0x000000080e0e7980 */ /* 0x0002e8000c101900 */
[----:B------:R-:W3:Y:S01]  /*36c0*/  LD.E R27, desc[UR8][R26.64] ;  /* 0x000000081a1b7980 */ /* 0x000ee2000c101900 */
[----:B0-----:R-:W-:Y:S02]  /*36d0*/  SEL R9, R25, R12, !P1 ;  /* 0x0000000c19097207 */ /* 0x001fe40004800000 */
[----:B------:R-:W-:-:S02]  /*36e0*/  SEL R37, R7, R6, !P3 ;  /* 0x0000000607257207 */ /* 0x000fc40005800000 */
[----:B------:R-:W-:Y:S02]  /*36f0*/  SEL R12, R12, R25, !P1 ;  /* 0x000000190c0c7207 */ /* 0x000fe40004800000 */
[----:B-1----:R-:W-:Y:S01]  /*3700*/  SEL R15, R23, R24, !P2 ;  /* 0x00000018170f7207 */ /* 0x002fe20005000000 */
[--C-:B------:R-:W-:Y:S01]  /*3710*/  IMAD.WIDE R6, R37, 0x4, R16.reuse ;  /* 0x0000000425067825 */ /* 0x100fe200078e0210 */
[----:B------:R-:W-:Y:S02]  /*3720*/  SEL R24, R24, R23, !P2 ;  /* 0x0000001718187207 */ /* 0x000fe40005000000 */
[----:B----4-:R-:W-:Y:S01]  /*3730*/  ISETP.GE.AND P1, PT, R19, R10, PT ;  /* 0x0000000a1300720c */ /* 0x010fe20003f26270 */
[--C-:B------:R-:W-:Y:S01]  /*3740*/  IMAD.WIDE R10, R12, 0x4, R16.reuse ;  /* 0x000000040c0a7825 */ /* 0x100fe200078e0210 */
[----:B------:R-:W-:Y:S01]  /*3750*/  SEL R23, R41, R38, !P4 ;  /* 0x0000002629177207 */ /* 0x000fe20006000000 */
[----:B------:R-:W4:Y:S01]  /*3760*/  LD.E R6, desc[UR8][R6.64] ;  /* 0x0000000806067980 */ /* 0x000f22000c101900 */
[----:B------:R-:W-:Y:S01]  /*3770*/  SEL R38, R38, R41, !P4 ;  /* 0x0000002926267207 */ /* 0x000fe20006000000 */
[----:B------:R-:W-:-:S02]  /*3780*/  IMAD.WIDE R40, R24, 0x4, R16 ;  /* 0x0000000418287825 */ /* 0x000fc400078e0210 */
[----:B------:R-:W4:Y:S02]  /*3790*/  LD.E R11, desc[UR8][R10.64] ;  /* 0x000000080a0b7980 */ /* 0x000f24000c101900 */
[--C-:B------:R-:W-:Y:S02]  /*37a0*/  IMAD.WIDE R44, R38, 0x4, R16.reuse ;  /* 0x00000004262c7825 */ /* 0x100fe400078e0210 */
[----:B------:R-:W4:Y:S04]  /*37b0*/  LD.E R41, desc[UR8][R40.64] ;  /* 0x0000000828297980 */ /* 0x000f28000c101900 */
[----:B------:R-:W4:Y:S01]  /*37c0*/  LD.E R45, desc[UR8][R44.64] ;  /* 0x000000082c2d7980 */ /* 0x000f22000c101900 */
[----:B-----5:R-:W-:Y:S02]  /*37d0*/  ISETP.GE.AND P2, PT, R35, R8, PT ;  /* 0x000000082300720c */ /* 0x020fe40003f46270 */
[----:B------:R-:W-:Y:S01]  /*37e0*/  SEL R8, R33, R32, !P0 ;  /* 0x0000002021087207 */ /* 0x000fe20004000000 */
[----:B------:R-:W-:Y:S01]  /*37f0*/  IMAD.WIDE R34, R9, 0x4, R16 ;  /* 0x0000000409227825 */ /* 0x000fe200078e0210 */
[----:B--2---:R-:W-:-:S03]  /*3800*/  ISETP.GE.AND P6, PT, R43, R30, PT ;  /* 0x0000001e2b00720c */ /* 0x004fc60003fc6270 */
[--C-:B------:R-:W-:Y:S02]  /*3810*/  IMAD.WIDE R30, R23, 0x4, R16.reuse ;  /* 0x00000004171e7825 */ /* 0x100fe400078e0210 */
[----:B------:R-:W2:Y:S02]  /*3820*/  LD.E R34, desc[UR8][R34.64] ;  /* 0x0000000822227980 */ /* 0x000ea4000c101900 */
[--C-:B------:R-:W-:Y:S02]  /*3830*/  IMAD.WIDE R42, R8, 0x4, R16.reuse ;  /* 0x00000004082a7825 */ /* 0x100fe400078e0210 */
[----:B------:R-:W5:Y:S01]  /*3840*/  LD.E R30, desc[UR8][R30.64] ;  /* 0x000000081e1e7980 */ /* 0x000f62000c101900 */
[----:B---3--:R-:W-:Y:S01]  /*3850*/  ISETP.GE.AND P3, PT, R27, R14, PT ;  /* 0x0000000e1b00720c */ /* 0x008fe20003f66270 */
[----:B------:R-:W-:Y:S02]  /*3860*/  IMAD.WIDE R26, R15, 0x4, R16 ;  /* 0x000000040f1a7825 */ /* 0x000fe400078e0210 */
[----:B------:R-:W5:Y:S04]  /*3870*/  LD.E R43, desc[UR8][R42.64] ;  /* 0x000000082a2b7980 */ /* 0x000f68000c101900 */
[----:B------:R-:W3:Y:S01]  /*3880*/  LD.E R26, desc[UR8][R26.64] ;  /* 0x000000081a1a7980 */ /* 0x000ee2000c101900 */
[----:B------:R-:W-:-:S02]  /*3890*/  SEL R19, R13, R28, !P2 ;  /* 0x0000001c0d137207 */ /* 0x000fc40005000000 */
[----:B------:R-:W-:Y:S02]  /*38a0*/  SEL R28, R28, R13, !P2 ;  /* 0x0000000d1c1c7207 */ /* 0x000fe40005000000 */
[----:B------:R-:W-:Y:S02]  /*38b0*/  SEL R13, R29, R36, !P1 ;  /* 0x000000241d0d7207 */ /* 0x000fe40004800000 */
[----:B------:R-:W-:Y:S02]  /*38c0*/  SEL R25, R21, R20, !P3 ;  /* 0x0000001415197207 */ /* 0x000fe40005800000 */
[----:B------:R-:W-:Y:S02]  /*38d0*/  SEL R22, R18, R5, !P6 ;  /* 0x0000000512167207 */ /* 0x000fe40007000000 */
[----:B----4-:R-:W-:Y:S01]  /*38e0*/  ISETP.GE.AND P5, PT, R11, R6, PT ;  /* 0x000000060b00720c */ /* 0x010fe20003fa6270 */
[----:B------:R-:W-:-:S04]  /*38f0*/  IMAD.WIDE R6, R13, 0x4, R16 ;  /* 0x000000040d067825 */ /* 0x000fc800078e0210 */
[--C-:B------:R-:W-:Y:S01]  /*3900*/  IMAD.WIDE R10, R28, 0x4, R16.reuse ;  /* 0x000000041c0a7825 */ /* 0x100fe200078e0210 */
[----:B------:R-:W-:Y:S01]  /*3910*/  SEL R14, R20, R21, !P3 ;  /* 0x00000015140e7207 */ /* 0x000fe20005800000 */
[----:B------:R-:W4:Y:S04]  /*3920*/  LD.E R6, desc[UR8][R6.64] ;  /* 0x0000000806067980 */ /* 0x000f28000c101900 */
[----:B------:R-:W4:Y:S01]  /*3930*/  LD.E R11, desc[UR8][R10.64] ;  /* 0x000000080a0b7980 */ /* 0x000f22000c101900 */
[----:B------:R-:W-:-:S06]  /*3940*/  IMAD.WIDE R20, R19, 0x4, R16 ;  /* 0x0000000413147825 */ /* 0x000fcc00078e0210 */
[----:B------:R-:W4:Y:S01]  /*3950*/  LD.E R20, desc[UR8][R20.64] ;  /* 0x0000000814147980 */ /* 0x000f22000c101900 */
[----:B--2---:R-:W-:Y:S01]  /*3960*/  ISETP.GE.AND P2, PT, R41, R34, PT ;  /* 0x000000222900720c */ /* 0x004fe20003f46270 */
[----:B------:R-:W-:-:S06]  /*3970*/  IMAD.WIDE R34, R22, 0x4, R16 ;  /* 0x0000000416227825 */ /* 0x000fcc00078e0210 */
[----:B------:R-:W2:Y:S01]  /*3980*/  LD.E R35, desc[UR8][R34.64] ;  /* 0x0000000822237980 */ /* 0x000ea2000c101900 */
[----:B-----5:R-:W-:Y:S01]  /*3990*/  ISETP.GE.AND P3, PT, R43, R30, PT ;  /* 0x0000001e2b00720c */ /* 0x020fe20003f66270 */
[----:B------:R-:W-:Y:S01]  /*39a0*/  IMAD.WIDE R30, R25, 0x4, R16 ;  /* 0x00000004191e7825 */ /* 0x000fe200078e0210 */
[----:B---3--:R-:W-:-:S03]  /*39b0*/  ISETP.GE.AND P4, PT, R45, R26, PT ;  /* 0x0000001a2d00720c */ /* 0x008fc60003f86270 */
[----:B------:R-:W-:Y:S02]  /*39c0*/  IMAD.WIDE R26, R14, 0x4, R16 ;  /* 0x000000040e1a7825 */ /* 0x000fe400078e0210 */
[----:B------:R-:W2:Y:S04]  /*39d0*/  LD.E R30, desc[UR8][R30.64] ;  /* 0x000000081e1e7980 */ /* 0x000ea8000c101900 */
[----:B------:R-:W3:Y:S01]  /*39e0*/  LD.E R27, desc[UR8][R26.64] ;  /* 0x000000081a1b7980 */ /* 0x000ee2000c101900 */
[----:B------:R-:W-:Y:S02]  /*39f0*/  SEL R5, R5, R18, !P6 ;  /* 0x0000001205057207 */ /* 0x000fe40007000000 */
[----:B------:R-:W-:Y:S02]  /*3a00*/  SEL R18, R12, R37, !P5 ;  /* 0x000000250c127207 */ /* 0x000fe40006800000 */
[----:B------:R-:W-:-:S02]  /*3a10*/  SEL R33, R32, R33, !P0 ;  /* 0x0000002120217207 */ /* 0x000fc40004000000 */
[----:B------:R-:W-:Y:S02]  /*3a20*/  SEL R37, R37, R12, !P5 ;  /* 0x0000000c25257207 */ /* 0x000fe40006800000 */
[----:B------:R-:W-:Y:S02]  /*3a30*/  SEL R12, R24, R9, !P2 ;  /* 0x00000009180c7207 */ /* 0x000fe40005000000 */
[----:B------:R-:W-:Y:S02]  /*3a40*/  SEL R9, R9, R24, !P2 ;  /* 0x0000001809097207 */ /* 0x000fe40005000000 */
[----:B------:R-:W-:Y:S02]  /*3a50*/  SEL R24, R38, R15, !P4 ;  /* 0x0000000f26187207 */ /* 0x000fe40006000000 */
[----:B----4-:R-:W-:Y:S01]  /*3a60*/  ISETP.GE.AND P0, PT, R11, R6, PT ;  /* 0x000000060b00720c */ /* 0x010fe20003f06270 */
[----:B------:R-:W-:Y:S01]  /*3a70*/  IMAD.WIDE R10, R18, 0x4, R16 ;  /* 0x00000004120a7825 */ /* 0x000fe200078e0210 */
[----:B------:R-:W-:-:S03]  /*3a80*/  SEL R15, R15, R38, !P4 ;  /* 0x000000260f0f7207 */ /* 0x000fc60006000000 */
[--C-:B------:R-:W-:Y:S02]  /*3a90*/  IMAD.WIDE R6, R5, 0x4, R16.reuse ;  /* 0x0000000405067825 */ /* 0x100fe400078e0210 */
[----:B------:R0:W4:Y:S02]  /*3aa0*/  LD.E R11, desc[UR8][R10.64] ;  /* 0x000000080a0b7980 */ /* 0x000124000c101900 */
[----:B------:R-:W-:Y:S02]  /*3ab0*/  IMAD.WIDE R38, R15, 0x4, R16 ;  /* 0x000000040f267825 */ /* 0x000fe400078e0210 */
[----:B------:R-:W4:Y:S04]  /*3ac0*/  LD.E R6, desc[UR8][R6.64] ;  /* 0x0000000806067980 */ /* 0x000f28000c101900 */
[----:B------:R-:W5:Y:S01]  /*3ad0*/  LD.E R39, desc[UR8][R38.64] ;  /* 0x0000000826277980 */ /* 0x000f62000c101900 */
[----:B0-----:R-:W-:-:S05]  /*3ae0*/  SEL R10, R8, R23, !P3 ;  /* 0x00000017080a7207 */ /* 0x001fca0005800000 */
[----:B------:R-:W-:-:S06]  /*3af0*/  IMAD.WIDE R40, R10, 0x4, R16 ;  /* 0x000000040a287825 */ /* 0x000fcc00078e0210 */
[----:B------:R-:W5:Y:S01]  /*3b00*/  LD.E R40, desc[UR8][R40.64] ;  /* 0x0000000828287980 */ /* 0x000f62000c101900 */
[----:B--2---:R-:W-:Y:S01]  /*3b10*/  ISETP.GE.AND P2, PT, R35, R30, PT ;  /* 0x0000001e2300720c */ /* 0x004fe20003f46270 */
[----:B------:R-:W-:-:S04]  /*3b20*/  IMAD.WIDE R30, R9, 0x4, R16 ;  /* 0x00000004091e7825 */ /* 0x000fc800078e0210 */
[--C-:B------:R-:W-:Y:S01]  /*3b30*/  IMAD.WIDE R34, R24, 0x4, R16.reuse ;  /* 0x0000000418227825 */ /* 0x100fe200078e0210 */
[----:B---3--:R-:W-:Y:S01]  /*3b40*/  ISETP.GE.AND P5, PT, R27, R20, PT ;  /* 0x000000141b00720c */ /* 0x008fe20003fa6270 */
[----:B------:R-:W2:Y:S02]  /*3b50*/  LD.E R30, desc[UR8][R30.64] ;  /* 0x000000081e1e7980 */ /* 0x000ea4000c101900 */
[--C-:B------:R-:W-:Y:S02]  /*3b60*/  IMAD.WIDE R20, R37, 0x4, R16.reuse ;  /* 0x0000000425147825 */ /* 0x100fe400078e0210 */
[----:B------:R-:W2:Y:S02]  /*3b70*/  LD.E R35, desc[UR8][R34.64] ;  /* 0x0000000822237980 */ /* 0x000ea4000c101900 */
[----:B------:R-:W-:Y:S02]  /*3b80*/  IMAD.WIDE R26, R12, 0x4, R16 ;  /* 0x000000040c1a7825 */ /* 0x000fe400078e0210 */
[----:B------:R0:W3:Y:S04]  /*3b90*/  LD.E R20, desc[UR8][R20.64] ;  /* 0x0000000814147980 */ /* 0x0000e8000c101900 */
[----:B------:R1:W3:Y:S01]  /*3ba0*/  LD.E R27, desc[UR8][R26.64] ;  /* 0x000000081a1b7980 */ /* 0x0002e2000c101900 */
[----:B------:R-:W-:-:S02]  /*3bb0*/  SEL R8, R23, R8, !P3 ;  /* 0x0000000817087207 */ /* 0x000fc40005800000 */
[----:B------:R-:W-:Y:S02]  /*3bc0*/  SEL R23, R13, R28, !P0 ;  /* 0x0000001c0d177207 */ /* 0x000fe40004000000 */
[----:B0-----:R-:W-:Y:S02]  /*3bd0*/  SEL R21, R36, R29, !P1 ;  /* 0x0000001d24157207 */ /* 0x001fe40004800000 */
[----:B-1----:R-:W-:Y:S01]  /*3be0*/  SEL R26, R28, R13, !P0 ;  /* 0x0000000d1c1a7207 */ /* 0x002fe20004000000 */
[--C-:B------:R-:W-:Y:S01]  /*3bf0*/  IMAD.WIDE R28, R33, 0x4, R16.reuse ;  /* 0x00000004211c7825 */ /* 0x100fe200078e0210 */
[----:B----4-:R-:W-:Y:S02]  /*3c00*/  ISETP.GE.AND P3, PT, R11, R6, PT ;  /* 0x000000060b00720c */ /* 0x010fe40003f66270 */
[----:B------:R-:W-:Y:S01]  /*3c10*/  SEL R13, R19, R14, !P5 ;  /* 0x0000000e130d7207 */ /* 0x000fe20006800000 */
[--C-:B------:R-:W-:Y:S01]  /*3c20*/  IMAD.WIDE R6, R21, 0x4, R16.reuse ;  /* 0x0000000415067825 */ /* 0x100fe200078e0210 */
[----:B------:R-:W-:Y:S01]  /*3c30*/  SEL R14, R14, R19, !P5 ;  /* 0x000000130e0e7207 */ /* 0x000fe20006800000 */
[----:B------:R-:W4:Y:S02]  /*3c40*/  LD.E R28, desc[UR8][R28.64] ;  /* 0x000000081c1c7980 */ /* 0x000f24000c101900 */
[----:B------:R-:W-:-:S02]  /*3c50*/  IMAD.WIDE R42, R8, 0x4, R16 ;  /* 0x00000004082a7825 */ /* 0x000fc400078e0210 */
[----:B------:R-:W4:Y:S04]  /*3c60*/  LD.E R6, desc[UR8][R6.64] ;  /* 0x0000000806067980 */ /* 0x000f28000c101900 */
[----:B------:R-:W4:Y:S01]  /*3c70*/  LD.E R43, desc[UR8][R42.64] ;  /* 0x000000082a2b7980 */ /* 0x000f22000c101900 */
[----:B-----5:R-:W-:Y:S01]  /*3c80*/  ISETP.GE.AND P1, PT, R40, R39, PT ;  /* 0x000000272800720c */ /* 0x020fe20003f26270 */
[----:B------:R-:W-:-:S04]  /*3c90*/  IMAD.WIDE R40, R14, 0x4, R16 ;  /* 0x000000040e287825 */ /* 0x000fc800078e0210 */
[--C-:B------:R-:W-:Y:S02]  /*3ca0*/  IMAD.WIDE R38, R13, 0x4, R16.reuse ;  /* 0x000000040d267825 */ /* 0x100fe400078e0210 */
[----:B------:R-:W5:Y:S04]  /*3cb0*/  LD.E R41, desc[UR8][R40.64] ;  /* 0x0000000828297980 */ /* 0x000f68000c101900 */
[----:B------:R-:W5:Y:S01]  /*3cc0*/  LD.E R38, desc[UR8][R38.64] ;  /* 0x0000000826267980 */ /* 0x000f62000c101900 */
[----:B--2---:R-:W-:Y:S01]  /*3cd0*/  ISETP.GE.AND P0, PT, R35, R30, PT ;  /* 0x0000001e2300720c */ /* 0x004fe20003f06270 */
[----:B------:R-:W-:-:S04]  /*3ce0*/  IMAD.WIDE R34, R26, 0x4, R16 ;  /* 0x000000041a227825 */ /* 0x000fc800078e0210 */
[--C-:B------:R-:W-:Y:S02]  /*3cf0*/  IMAD.WIDE R30, R23, 0x4, R16.reuse ;  /* 0x00000004171e7825 */ /* 0x100fe400078e0210 */
[----:B------:R-:W2:Y:S01]  /*3d00*/  LD.E R35, desc[UR8][R34.64] ;  /* 0x0000000822237980 */ /* 0x000ea2000c101900 */
[----:B---3--:R-:W-:Y:S02]  /*3d10*/  ISETP.GE.AND P4, PT, R27, R20, PT ;  /* 0x000000141b00720c */ /* 0x008fe40003f86270 */
[----:B------:R-:W-:Y:S01]  /*3d20*/  SEL R20, R22, R25, !P2 ;  /* 0x0000001916147207 */ /* 0x000fe20005000000 */
[----:B------:R-:W5:Y:S04]  /*3d30*/  LD.E R30, desc[UR8][R30.64] ;  /* 0x000000081e1e7980 */ /* 0x000f68000c101900 */
[----:B------:R-:W-:-:S06]  /*3d40*/  IMAD.WIDE R44, R20, 0x4, R16 ;  /* 0x00000004142c7825 */ /* 0x000fcc00078e0210 */
[----:B------:R-:W3:Y:S01]  /*3d50*/  LD.E R45, desc[UR8][R44.64] ;  /* 0x000000082c2d7980 */ /* 0x000ee2000c101900 */
[----:B------:R-:W-:Y:S02]  /*3d60*/  SEL R25, R25, R22, !P2 ;  /* 0x0000001619197207 */ /* 0x000fe40005000000 */
[----:B------:R-:W-:Y:S02]  /*3d70*/  SEL R22, R18, R5, !P3 ;  /* 0x0000000512167207 */ /* 0x000fe40005800000 */
[----:B------:R-:W-:Y:S02]  /*3d80*/  SEL R5, R5, R18, !P3 ;  /* 0x0000001205057207 */ /* 0x000fe40005800000 */
[----:B------:R-:W-:Y:S01]  /*3d90*/  SEL R32, R12, R37, !P4 ;  /* 0x000000250c207207 */ /* 0x000fe20006000000 */
[--C-:B------:R-:W-:Y:S01]  /*3da0*/  IMAD.WIDE R18, R25, 0x4, R16.reuse ;  /* 0x0000000419127825 */ /* 0x100fe200078e0210 */
[----:B------:R-:W-:Y:S02]  /*3db0*/  SEL R11, R37, R12, !P4 ;  /* 0x0000000c250b7207 */ /* 0x000fe40006000000 */
[----:B----4-:R-:W-:Y:S01]  /*3dc0*/  ISETP.GE.AND P2, PT, R28, R43, PT ;  /* 0x0000002b1c00720c */ /* 0x010fe20003f46270 */
[----:B------:R-:W-:Y:S01]  /*3dd0*/  IMAD.WIDE R28, R22, 0x4, R16 ;  /* 0x00000004161c7825 */ /* 0x000fe200078e0210 */
[----:B------:R-:W-:Y:S01]  /*3de0*/  SEL R12, R24, R9, !P0 ;  /* 0x00000009180c7207 */ /* 0x000fe20004000000 */
[----:B------:R-:W4:Y:S01]  /*3df0*/  LD.E R18, desc[UR8][R18.64] ;  /* 0x0000000812127980 */ /* 0x000f22000c101900 */
[----:B------:R-:W-:-:S02]  /*3e00*/  SEL R9, R9, R24, !P0 ;  /* 0x0000001809097207 */ /* 0x000fc40004000000 */
[----:B------:R-:W-:Y:S01]  /*3e10*/  SEL R24, R10, R15, !P1 ;  /* 0x0000000f0a187207 */ /* 0x000fe20004800000 */
[----:B------:R-:W4:Y:S01]  /*3e20*/  LD.E R29, desc[UR8][R28.64] ;  /* 0x000000081c1d7980 */ /* 0x000f22000c101900 */
[----:B------:R-:W-:Y:S01]  /*3e30*/  IMAD.WIDE R36, R12, 0x4, R16 ;  /* 0x000000040c247825 */ /* 0x000fe200078e0210 */
[----:B------:R-:W-:-:S03]  /*3e40*/  SEL R10, R15, R10, !P1 ;  /* 0x0000000a0f0a7207 */ /* 0x000fc60004800000 */
[--C-:B------:R-:W-:Y:S02]  /*3e50*/  IMAD.WIDE R42, R24, 0x4, R16.reuse ;  /* 0x00000004182a7825 */ /* 0x100fe400078e0210 */
[----:B------:R-:W4:Y:S04]  /*3e60*/  LD.E R37, desc[UR8][R36.64] ;  /* 0x0000000824257980 */ /* 0x000f28000c101900 */
[----:B------:R-:W4:Y:S01]  /*3e70*/  LD.E R43, desc[UR8][R42.64] ;  /* 0x000000082a2b7980 */ /* 0x000f22000c101900 */
[----:B--2---:R-:W-:Y:S01]  /*3e80*/  ISETP.GE.AND P3, PT, R35, R6, PT ;  /* 0x000000062300720c */ /* 0x004fe20003f66270 */
[----:B------:R-:W-:-:S04]  /*3e90*/  IMAD.WIDE R6, R5, 0x4, R16 ;  /* 0x0000000405067825 */ /* 0x000fc800078e0210 */
[--C-:B------:R-:W-:Y:S01]  /*3ea0*/  IMAD.WIDE R34, R32, 0x4, R16.reuse ;  /* 0x0000000420227825 */ /* 0x100fe200078e0210 */
[----:B-----5:R-:W-:Y:S01]  /*3eb0*/  ISETP.GE.AND P4, PT, R41, R30, PT ;  /* 0x0000001e2900720c */ /* 0x020fe20003f86270 */
[----:B------:R0:W2:Y:S02]  /*3ec0*/  LD.E R6, desc[UR8][R6.64] ;  /* 0x0000000806067980 */ /* 0x0000a4000c101900 */
[--C-:B------:R-:W-:Y:S02]  /*3ed0*/  IMAD.WIDE R30, R11, 0x4, R16.reuse ;  /* 0x000000040b1e7825 */ /* 0x100fe400078e0210 */
[----:B------:R-:W2:Y:S02]  /*3ee0*/  LD.E R35, desc[UR8][R34.64] ;  /* 0x0000000822237980 */ /* 0x000ea4000c101900 */
[--C-:B------:R-:W-:Y:S01]  /*3ef0*/  IMAD.WIDE R40, R10, 0x4, R16.reuse ;  /* 0x000000040a287825 */ /* 0x100fe200078e0210 */
[----:B---3--:R-:W-:Y:S01]  /*3f00*/  ISETP.GE.AND P5, PT, R45, R38, PT ;  /* 0x000000262d00720c */ /* 0x008fe20003fa6270 */
[----:B------:R-:W3:Y:S01]  /*3f10*/  LD.E R30, desc[UR8][R30.64] ;  /* 0x000000081e1e7980 */ /* 0x000ee2000c101900 */
[----:B0-----:R-:W-:Y:S01]  /*3f20*/  SEL R7, R33, R8, !P2 ;  /* 0x0000000821077207 */ /* 0x001fe20005000000 */
[----:B------:R-:W-:-:S02]  /*3f30*/  IMAD.WIDE R38, R9, 0x4, R16 ;  /* 0x0000000409267825 */ /* 0x000fc400078e0210 */
[----:B------:R-:W5:Y:S02]  /*3f40*/  LD.E R40, desc[UR8][R40.64] ;  /* 0x0000000828287980 */ /* 0x000f64000c101900 */
[----:B------:R-:W-:Y:S02]  /*3f50*/  IMAD.WIDE R16, R7, 0x4, R16 ;  /* 0x0000000407107825 */ /* 0x000fe400078e0210 */
[----:B------:R-:W5:Y:S04]  /*3f60*/  LD.E R38, desc[UR8][R38.64] ;  /* 0x0000000826267980 */ /* 0x000f68000c101900 */
[----:B------:R0:W5:Y:S01]  /*3f70*/  LD.E R17, desc[UR8][R16.64] ;  /* 0x0000000810117980 */ /* 0x000162000c101900 */
[----:B----4-:R-:W-:Y:S02]  /*3f80*/  ISETP.GE.AND P0, PT, R29, R18, PT ;  /* 0x000000121d00720c */ /* 0x010fe40003f06270 */
[----:B------:R-:W-:-:S02]  /*3f90*/  SEL R33, R8, R33, !P2 ;  /* 0x0000002108217207 */ /* 0x000fc40005000000 */
[----:B------:R-:W-:Y:S02]  /*3fa0*/  SEL R8, R21, R26, !P3 ;  /* 0x0000001a15087207 */ /* 0x000fe40005800000 */
[----:B------:R-:W-:Y:S02]  /*3fb0*/  SEL R15, R23, R14, !P4 ;  /* 0x0000000e170f7207 */ /* 0x000fe40006000000 */
[----:B------:R-:W-:Y:S02]  /*3fc0*/  SEL R21, R26, R21, !P3 ;  /* 0x000000151a157207 */ /* 0x000fe40005800000 */
[----:B------:R-:W-:Y:S02]  /*3fd0*/  SEL R14, R14, R23, !P4 ;  /* 0x000000170e0e7207 */ /* 0x000fe40006000000 */
[----:B------:R-:W-:Y:S02]  /*3fe0*/  SEL R18, R13, R20, !P5 ;  /* 0x000000140d127207 */ /* 0x000fe40006800000 */
[----:B------:R-:W-:-:S02]  /*3ff0*/  SEL R13, R20, R13, !P5 ;  /* 0x0000000d140d7207 */ /* 0x000fc40006800000 */
[----:B--2---:R-:W-:Y:S02]  /*4000*/  ISETP.GE.AND P1, PT, R35, R6, PT ;  /* 0x000000062300720c */ /* 0x004fe40003f26270 */
[----:B------:R-:W-:Y:S02]  /*4010*/  SEL R6, R25, R22, !P0 ;  /* 0x0000001619067207 */ /* 0x000fe40004000000 */
[----:B------:R-:W-:Y:S02]  /*4020*/  SEL R22, R22, R25, !P0 ;  /* 0x0000001916167207 */ /* 0x000fe40004000000 */
[----:B---3--:R-:W-:Y:S02]  /*4030*/  ISETP.GE.AND P0, PT, R37, R30, PT ;  /* 0x0000001e2500720c */ /* 0x008fe40003f06270 */
[----:B0-----:R-:W-:Y:S02]  /*4040*/  SEL R16, R5, R32, !P1 ;  /* 0x0000002005107207 */ /* 0x001fe40004800000 */
[----:B------:R-:W-:-:S02]  /*4050*/  SEL R5, R32, R5, !P1 ;  /* 0x0000000520057207 */ /* 0x000fc40004800000 */
[----:B------:R-:W-:Y:S02]  /*4060*/  SEL R19, R11, R12, !P0 ;  /* 0x0000000c0b137207 */ /* 0x000fe40004000000 */
[----:B-----5:R-:W-:Y:S02]  /*4070*/  ISETP.GE.AND P1, PT, R43, R38, PT ;  /* 0x000000262b00720c */ /* 0x020fe40003f26270 */
[----:B------:R-:W-:Y:S02]  /*4080*/  SEL R12, R12, R11, !P0 ;  /* 0x0000000b0c0c7207 */ /* 0x000fe40004000000 */
[----:B------:R-:W-:Y:S01]  /*4090*/  ISETP.GE.AND P0, PT, R17, R40, PT ;  /* 0x000000281100720c */ /* 0x000fe20003f06270 */
[----:B------:R-:W-:Y:S01]  /*40a0*/  IMAD.MOV.U32 R11, RZ, RZ, 0x44 ;  /* 0x00000044ff0b7424 */ /* 0x000fe200078e00ff */
[----:B------:R-:W-:Y:S02]  /*40b0*/  SEL R17, R9, R24, !P1 ;  /* 0x0000001809117207 */ /* 0x000fe40004800000 */
[----:B------:R-:W-:-:S02]  /*40c0*/  SEL R9, R24, R9, !P1 ;  /* 0x0000000918097207 */ /* 0x000fc40004800000 */
[----:B------:R-:W-:Y:S02]  /*40d0*/  SEL R27, R10, R7, !P0 ;  /* 0x000000070a1b7207 */ /* 0x000fe40004000000 */
[----:B------:R-:W-:Y:S01]  /*40e0*/  SEL R31, R7, R10, !P0 ;  /* 0x0000000a071f7207 */ /* 0x000fe20004000000 */
[----:B------:R-:W-:Y:S01]  /*40f0*/  IMAD R20, R0, R11, UR4 ;  /* 0x0000000400147e24 */ /* 0x000fe2000f8e020b */
[----:B------:R-:W-:-:S06]  /*4100*/  UMOV UR4, 0x2 ;  /* 0x0000000200047882 */ /* 0x000fcc0000000000 */
.L_x_1101:
[----:B------:R-:W-:Y:S01]  /*4110*/  BAR.SYNC.DEFER_BLOCKING 0x0 ;  /* 0x0000000000007b1d */ /* 0x000fe20000010000 */
[----:B------:R-:W-:Y:S02]  /*4120*/  UIADD3 UR5, UPT, UPT, -UR4, URZ, URZ ;  /* 0x000000ff04057290 */ /* 0x000fe4000fffe1ff */
[----:B------:R-:W-:-:S04]  /*4130*/  USHF.R.U32.HI UR6, URZ, 0x1, UR4 ;  /* 0x00000001ff067899 */ /* 0x000fc80008011604 */
[C---:B------:R-:W-:Y:S01]  /*4140*/  LOP3.LUT R7, R0.reuse, UR5, RZ, 0xc0, !PT ;  /* 0x0000000500077c12 */ /* 0x040fe2000f8ec0ff */
[----:B------:R-:W-:Y:S01]  /*4150*/  UIADD3 UR5, UPT, UPT, UR4, -0x1, URZ ;  /* 0xffffffff04057890 */ /* 0x000fe2000fffe0ff */
[----:B-----5:R-:W-:Y:S02]  /*4160*/  IMAD.U32 R11, RZ, RZ, UR6 ;  /* 0x00000006ff0b7e24 */ /* 0x020fe4000f8e00ff */
[----:B------:R-:W-:Y:S02]  /*4170*/  IMAD.U32 R28, RZ, RZ, UR6 ;  /* 0x00000006ff1c7e24 */ /* 0x000fe4000f8e00ff */
[----:B------:R-:W-:Y:S01]  /*4180*/  IMAD R7, R7, 0x11, RZ ;  /* 0x0000001107077824 */ /* 0x000fe200078e02ff */
[----:B------:R-:W-:-:S04]  /*4190*/  LOP3.LUT R10, R0, UR5, RZ, 0xc0, !PT ;  /* 0x00000005000a7c12 */ /* 0x000fc8000f8ec0ff */
[----:B------:R-:W-:Y:S01]  /*41a0*/  VIMNMX.U32 R24, PT, PT, R7, 0x1100, PT ;  /* 0x0000110007187848 */ /* 0x000fe20003fe0000 */
[----:B------:R-:W-:-:S04]  /*41b0*/  IMAD R26, R10, 0x11, RZ ;  /* 0x000000110a1a7824 */ /* 0x000fc800078e02ff */
[----:B------:R-:W-:Y:S01]  /*41c0*/  IMAD R7, R11, 0x11, R24 ;  /* 0x000000110b077824 */ /* 0x000fe200078e0218 */
[----:B------:R-:W-:Y:S01]  /*41d0*/  STS [R20], R21 ;  /* 0x0000001514007388 */ /* 0x000fe20000000800 */
[----:B------:R-:W0:Y:S01]  /*41e0*/  LDC.64 R10, c[0x4][RZ] ;  /* 0x01000000ff0a7b82 */ /* 0x000e220000000a00 */
[----:B------:R-:W-:Y:S02]  /*41f0*/  VIMNMX.U32 R26, PT, PT, R26, 0x1100, PT ;  /* 0x000011001a1a7848 */ /* 0x000fe40003fe0000 */
        /* <DEDUP_REMOVED lines=34> */
.L_x_1066:
        /* <DEDUP_REMOVED lines=14> */
[----:B--2---:R-:W-:-:S04]  /*4500*/  ISETP.GE.AND P0, PT, R8, R13, PT ;  /* 0x0000000d0800720c */ /* 0x004fc80003f06270 */
[----:B------:R-:W-:-:S09]  /*4510*/  SEL R6, R5, R6, !P0 ;  /* 0x0000000605067207 */ /* 0x000fd20004000000 */
[----:B------:R-:W-:-:S05]  /*4520*/  @P0 VIADD R21, R5, 0x1 ;  /* 0x0000000105150836 */ /* 0x000fca0000000000 */
[----:B------:R-:W-:-:S13]  /*4530*/  ISETP.GE.AND P0, PT, R21, R6, PT ;  /* 0x000000061500720c */ /* 0x000fda0003f06270 */
[----:B------:R-:W-:Y:S05]  /*4540*/  @!P0 BRA `(.L_x_1066) ;  /* 0xfffffffc00b48947 */ /* 0x000fea000383ffff */
.L_x_1065:
[----:B------:R-:W-:Y:S05]  /*4550*/  BSYNC.RECONVERGENT B0 ;  /* 0x0000000000007941 */ /* 0x000fea0003800200 */
.L_x_1064:
        /* <DEDUP_REMOVED lines=22> */
[----:B--2---:R-:W-:-:S13]  /*46c0*/  ISETP.LT.AND P0, PT, R8, R13, PT ;  /* 0x0000000d0800720c */ /* 0x004fda0003f01270 */
.L_x_1068:
[----:B------:R-:W-:Y:S05]  /*46d0*/  BSYNC.RECONVERGENT B0 ;  /* 0x0000000000007941 */ /* 0x000fea0003800200 */
.L_x_1067:
        /* <DEDUP_REMOVED lines=21> */
.L_x_1070:
[----:B------:R-:W-:Y:S05]  /*4830*/  BSYNC.RECONVERGENT B0 ;  /* 0x0000000000007941 */ /* 0x000fea0003800200 */
.L_x_1069:
        /* <DEDUP_REMOVED lines=21> */
.L_x_1072:
[----:B------:R-:W-:Y:S05]  /*4990*/  BSYNC.RECONVERGENT B0 ;  /* 0x0000000000007941 */ /* 0x000fea0003800200 */
.L_x_1071:
        /* <DEDUP_REMOVED lines=21> */
.L_x_1074:
[----:B------:R-:W-:Y:S05]  /*4af0*/  BSYNC.RECONVERGENT B0 ;  /* 0x0000000000007941 */ /* 0x000fea0003800200 */
.L_x_1073:
        /* <DEDUP_REMOVED lines=21> */
.L_x_1076:
[----:B------:R-:W-:Y:S05]  /*4c50*/  BSYNC.RECONVERGENT B0 ;  /* 0x0000000000007941 */ /* 0x000fea0003800200 */
.L_x_1075:
        /* <DEDUP_REMOVED lines=21> */
.L_x_1078:
[----:B------:R-:W-:Y:S05]  /*4db0*/  BSYNC.RECONVERGENT B0 ;  /* 0x0000000000007941 */ /* 0x000fea0003800200 */
.L_x_1077:
        /* <DEDUP_REMOVED lines=20> */
[----:B--2---:R-:W-:-:S13]  /*4f00*/  ISETP.LT.AND P0, PT, R16, R25, PT ;  /* 0x000000191000720c */ /* 0x004fda0003f01270 */
.L_x_1080:
[----:B------:R-:W-:Y:S05]  /*4f10*/  BSYNC.RECONVERGENT B0 ;  /* 0x0000000000007941 */ /* 0x000fea0003800200 */
.L_x_1079:
        /* <DEDUP_REMOVED lines=20> */
[----:B--2---:R-:W-:-:S13]  /*5060*/  ISETP.LT.AND P0, PT, R24, R17, PT ;  /* 0x000000111800720c */ /* 0x004fda0003f01270 */
.L_x_1082:
[----:B------:R-:W-:Y:S05]  /*5070*/  BSYNC.RECONVERGENT B0 ;  /* 0x0000000000007941 */ /* 0x000fea0003800200 */
.L_x_1081:
        /* <DEDUP_REMOVED lines=21> */
.L_x_1084:
[----:B------:R-:W-:Y:S05]  /*51d0*/  BSYNC.RECONVERGENT B0 ;  /* 0x0000000000007941 */ /* 0x000fea0003800200 */
.L_x_1083:
        /* <DEDUP_REMOVED lines=21> */
.L_x_1086:
[----:B------:R-:W-:Y:S05]  /*5330*/  BSYNC.RECONVERGENT B0 ;  /* 0x0000000000007941 */ /* 0x000fea0003800200 */
.L_x_1085:
        /* <DEDUP_REMOVED lines=21> */
.L_x_1088:
[----:B------:R-:W-:Y:S05]  /*5490*/  BSYNC.RECONVERGENT B0 ;  /* 0x0000000000007941 */ /* 0x000fea0003800200 */
.L_x_1087:
        /* <DEDUP_REMOVED lines=21> */
.L_x_1090:
[----:B------:R-:W-:Y:S05]  /*55f0*/  BSYNC.RECONVERGENT B0 ;  /* 0x0000000000007941 */ /* 0x000fea0003800200 */
.L_x_1089:
        /* <DEDUP_REMOVED lines=21> */
.L_x_1092:
[----:B------:R-:W-:Y:S05]  /*5750*/  BSYNC.RECONVERGENT B0 ;  /* 0x0000000000007941 */ /* 0x000fea0003800200 */
.L_x_1091:
        /* <DEDUP_REMOVED lines=20> */
.L_x_1094:
[----:B------:R-:W-:Y:S05]  /*58a0*/  BSYNC.RECONVERGENT B0 ;  /* 0x0000000000007941 */ /* 0x000fea0003800200 */
.L_x_1093:
        /* <DEDUP_REMOVED lines=20> */
.L_x_1096:
[----:B------:R-:W-:Y:S05]  /*59f0*/  BSYNC.RECONVERGENT B0 ;  /* 0x0000000000007941 */ /* 0x000fea0003800200 */
.L_x_1095:
        /* <DEDUP_REMOVED lines=21> */
.L_x_1098:
[----:B------:R-:W-:Y:S05]  /*5b50*/  BSYNC.RECONVERGENT B0 ;  /* 0x0000000000007941 */ /* 0x000fea0003800200 */
.L_x_1097:
        /* <DEDUP_REMOVED lines=22> */
.L_x_1100:
[----:B------:R-:W-:Y:S05]  /*5cc0*/  BSYNC.RECONVERGENT B0 ;  /* 0x0000000000007941 */ /* 0x000fea0003800200 */
.L_x_1099:
        /* <DEDUP_REMOVED lines=8> */
[----:B-1---5:R-:W-:Y:S01]  /*5d50*/  IMAD R10, R7, 0x40, R4 ;  /* 0x00000040070a7824 */ /* 0x022fe200078e0204 */
        /* <DEDUP_REMOVED lines=63> */
[----:B------:R-:W-:Y:S01]  /*6150*/  STG.E desc[UR8][R2.64+0x800], R37 ;  /* 0x0008002502007986 */ /* 0x000fe2000c101908 */
[----:B------:R-:W-:Y:S05]  /*6160*/  EXIT ;  /* 0x000000000000794d */ /* 0x000fea0003800000 */
.L_x_1102:
        /* <DEDUP_REMOVED lines=56> */
.L_x_1063:
        /* <DEDUP_REMOVED lines=52> */
[----:B------:R-:W5:Y:S01]  /*6830*/  @!P1 LDC.64 R10, c[0x0][0x388] ;  /* 0x0000e200ff0a9b82 */ /* 0x000f620000000a00 */
[----:B------:R-:W-:Y:S01]  /*6840*/  IMAD.MOV.U32 R33, RZ, RZ, R7 ;  /* 0x000000ffff217224 */ /* 0x000fe200078e0007 */
[----:B------:R-:W2:Y:S02]  /*6850*/  @!P3 LDG.E R35, desc[UR8][R16.64+0x100] ;  /* 0x000100081023b981 */ /* 0x000ea4000c1e1900 */
[----:B------:R-:W-:Y:S01]  /*6860*/  @!P4 IMAD.X R6, RZ, RZ, UR5, P5 ;  /* 0x00000005ff06ce24 */ /* 0x000fe2000a8e06ff */
[----:B0-----:R-:W-:-:S04]  /*6870*/  @!P4 LEA R18, P5, R4, R14, 0x2 ;  /* 0x0000000e0412c211 */ /* 0x001fc800078a10ff */
[----:B------:R-:W-:Y:S02]  /*6880*/  @!P4 LEA.HI.X R19, R4, R15, R6, 0x2, P5 ;  /* 0x0000000f0413c211 */ /* 0x000fe400028f1406 */
[----:B------:R-:W-:Y:S01]  /*6890*/  @!P0 IADD3 R4, P5, PT, R2, UR4, RZ ;  /* 0x0000000402048c10 */ /* 0x000fe2000ffbe0ff */
[----:B------:R-:W0:Y:S01]  /*68a0*/  @!P2 LDC.64 R14, c[0x0][0x388] ;  /* 0x0000e200ff0eab82 */ /* 0x000e220000000a00 */
[----:B------:R-:W-:Y:S01]  /*68b0*/  ISETP.GE.AND P3, PT, R0, UR7, PT ;  /* 0x0000000700007c0c */ /* 0x000fe2000bf66270 */
[----:B------:R-:W-:Y:S01]  /*68c0*/  VIADD R0, R2, 0x100 ;  /* 0x0000010002007836 */ /* 0x000fe20000000000 */
[----:B------:R5:W2:Y:S01]  /*68d0*/  @!P4 LDG.E R33, desc[UR8][R18.64+0x180] ;  /* 0x000180081221c981 */ /* 0x000aa2000c1e1900 */
[----:B------:R-:W-:Y:S01]  /*68e0*/  @!P0 IMAD.X R6, RZ, RZ, UR5, P5 ;  /* 0x00000005ff068e24 */ /* 0x000fe2000a8e06ff */
[----:B----4-:R-:W-:Y:S02]  /*68f0*/  @!P0 LEA R22, P5, R4, R8, 0x2 ;  /* 0x0000000804168211 */ /* 0x010fe400078a10ff */
[----:B------:R-:W-:-:S02]  /*6900*/  ISETP.GE.AND P4, PT, R0, UR7, PT ;  /* 0x0000000700007c0c */ /* 0x000fc4000bf86270 */
[----:B------:R-:W-:Y:S02]  /*6910*/  @!P0 LEA.HI.X R23, R4, R9, R6, 0x2, P5 ;  /* 0x0000000904178211 */ /* 0x000fe400028f1406 */
[C---:B------:R-:W-:Y:S01]  /*6920*/  @!P1 IADD3 R4, P5, PT, R2.reuse, UR4, RZ ;  /* 0x0000000402049c10 */ /* 0x040fe2000ffbe0ff */
[--C-:B-1----:R-:W-:Y:S02]  /*6930*/  IMAD.MOV.U32 R21, RZ, RZ, R7.reuse ;  /* 0x000000ffff157224 */ /* 0x102fe400078e0007 */
[----:B------:R-:W1:Y:S01]  /*6940*/  @!P3 LDC.64 R8, c[0x0][0x388] ;  /* 0x0000e200ff08bb82 */ /* 0x000e620000000a00 */
[----:B------:R-:W-:Y:S02]  /*6950*/  VIADD R0, R2, 0x120 ;  /* 0x0000012002007836 */ /* 0x000fe40000000000 */
[----:B------:R-:W-:Y:S01]  /*6960*/  @!P1 IMAD.X R6, RZ, RZ, UR5, P5 ;  /* 0x00000005ff069e24 */ /* 0x000fe2000a8e06ff */
[----:B-----5:R-:W-:Y:S01]  /*6970*/  @!P1 LEA R26, P5, R4, R10, 0x2 ;  /* 0x0000000a041a9211 */ /* 0x020fe200078a10ff */
[----:B------:R4:W5:Y:S01]  /*6980*/  @!P0 LDG.E R21, desc[UR8][R22.64+0x200] ;  /* 0x0002000816158981 */ /* 0x000962000c1e1900 */
[----:B------:R-:W-:Y:S01]  /*6990*/  ISETP.GE.AND P0, PT, R0, UR7, PT ;  /* 0x0000000700007c0c */ /* 0x000fe2000bf06270 */
[----:B------:R-:W-:Y:S01]  /*69a0*/  IMAD.MOV.U32 R19, RZ, RZ, R7 ;  /* 0x000000ffff137224 */ /* 0x000fe200078e0007 */
[----:B------:R-:W-:-:S02]  /*69b0*/  @!P1 LEA.HI.X R27, R4, R11, R6, 0x2, P5 ;  /* 0x0000000b041b9211 */ /* 0x000fc400028f1406 */
[----:B------:R-:W1:Y:S01]  /*69c0*/  @!P4 LDC.64 R10, c[0x0][0x388] ;  /* 0x0000e200ff0acb82 */ /* 0x000e620000000a00 */
[C---:B------:R-:W-:Y:S01]  /*69d0*/  @!P2 IADD3 R4, P5, PT, R2.reuse, UR4, RZ ;  /* 0x000000040204ac10 */ /* 0x040fe2000ffbe0ff */
[----:B------:R-:W-:Y:S01]  /*69e0*/  VIADD R0, R2, 0x140 ;  /* 0x0000014002007836 */ /* 0x000fe20000000000 */
[----:B------:R1:W5:Y:S03]  /*69f0*/  @!P1 LDG.E R19, desc[UR8][R26.64+0x280] ;  /* 0x000280081a139981 */ /* 0x000366000c1e1900 */
[----:B------:R-:W-:Y:S01]  /*6a00*/  @!P2 IMAD.X R6, RZ, RZ, UR5, P5 ;  /* 0x00000005ff06ae24 */ /* 0x000fe2000a8e06ff */
[----:B0-----:R-:W-:Y:S02]  /*6a10*/  @!P2 LEA R28, P5, R4, R14, 0x2 ;  /* 0x0000000e041ca211 */ /* 0x001fe400078a10ff */
[----:B------:R-:W-:Y:S01]  /*6a20*/  ISETP.GE.AND P1, PT, R0, UR7, PT ;  /* 0x0000000700007c0c */ /* 0x000fe2000bf26270 */
[----:B----4-:R-:W0:Y:S01]  /*6a30*/  @!P0 LDC.64 R22, c[0x0][0x388] ;  /* 0x0000e200ff168b82 */ /* 0x010e220000000a00 */
[----:B------:R-:W-:-:S02]  /*6a40*/  @!P2 LEA.HI.X R29, R4, R15, R6, 0x2, P5 ;  /* 0x0000000f041da211 */ /* 0x000fc400028f1406 */
[C---:B------:R-:W-:Y:S01]  /*6a50*/  @!P3 IADD3 R4, P5, PT, R2.reuse, UR4, RZ ;  /* 0x000000040204bc10 */ /* 0x040fe2000ffbe0ff */
[--C-:B------:R-:W-:Y:S02]  /*6a60*/  IMAD.MOV.U32 R17, RZ, RZ, R7.reuse ;  /* 0x000000ffff117224 */ /* 0x100fe400078e0007 */
[C---:B------:R-:W-:Y:S01]  /*6a70*/  VIADD R0, R2.reuse, 0x160 ;  /* 0x0000016002007836 */ /* 0x040fe20000000000 */
[----:B------:R-:W-:Y:S01]  /*6a80*/  @!P4 IADD3 R13, P6, PT, R2, UR4, RZ ;  /* 0x00000004020dcc10 */ /* 0x000fe2000ffde0ff */
[----:B------:R-:W-:Y:S01]  /*6a90*/  @!P3 IMAD.X R6, RZ, RZ, UR5, P5 ;  /* 0x00000005ff06be24 */ /* 0x000fe2000a8e06ff */
[----:B-1----:R-:W-:Y:S01]  /*6aa0*/  @!P3 LEA R24, P5, R4, R8, 0x2 ;  /* 0x000000080418b211 */ /* 0x002fe200078a10ff */
[----:B------:R-:W4:Y:S01]  /*6ab0*/  @!P2 LDG.E R17, desc[UR8][R28.64+0x300] ;  /* 0x000300081c11a981 */ /* 0x000f22000c1e1900 */
[----:B------:R-:W-:Y:S01]  /*6ac0*/  ISETP.GE.AND P2, PT, R0, UR7, PT ;  /* 0x0000000700007c0c */ /* 0x000fe2000bf46270 */
[----:B------:R-:W1:Y:S01]  /*6ad0*/  @!P1 LDC.64 R26, c[0x0][0x388] ;  /* 0x0000e200ff1a9b82 */ /* 0x000e620000000a00 */
[----:B------:R-:W-:Y:S01]  /*6ae0*/  @!P3 LEA.HI.X R25, R4, R9, R6, 0x2, P5 ;  /* 0x000000090419b211 */ /* 0x000fe200028f1406 */
[----:B------:R-:W-:Y:S01]  /*6af0*/  IMAD.MOV.U32 R15, RZ, RZ, R7 ;  /* 0x000000ffff0f7224 */ /* 0x000fe200078e0007 */
[----:B------:R-:W-:Y:S01]  /*6b00*/  @!P4 LEA R8, P5, R13, R10, 0x2 ;  /* 0x0000000a0d08c211 */ /* 0x000fe200078a10ff */
[----:B------:R-:W-:-:S02]  /*6b10*/  @!P4 IMAD.X R4, RZ, RZ, UR5, P6 ;  /* 0x00000005ff04ce24 */ /* 0x000fc4000b0e06ff */
[----:B------:R-:W-:Y:S02]  /*6b20*/  VIADD R0, R2, 0x180 ;  /* 0x0000018002007836 */ /* 0x000fe40000000000 */
[----:B------:R-:W4:Y:S01]  /*6b30*/  @!P3 LDG.E R15, desc[UR8][R24.64+0x380] ;  /* 0x00038008180fb981 */ /* 0x000f22000c1e1900 */
[----:B------:R-:W-:Y:S01]  /*6b40*/  @!P4 LEA.HI.X R9, R13, R11, R4, 0x2, P5 ;  /* 0x0000000b0d09c211 */ /* 0x000fe200028f1404 */
[--C-:B------:R-:W-:Y:S01]  /*6b50*/  IMAD.MOV.U32 R13, RZ, RZ, R7.reuse ;  /* 0x000000ffff0d7224 */ /* 0x100fe200078e0007 */
[----:B------:R-:W-:Y:S01]  /*6b60*/  ISETP.GE.AND P3, PT, R0, UR7, PT ;  /* 0x0000000700007c0c */ /* 0x000fe2000bf66270 */
[C---:B------:R-:W-:Y:S01]  /*6b70*/  VIADD R0, R2.reuse, 0x1a0 ;  /* 0x000001a002007836 */ /* 0x040fe20000000000 */
[----:B------:R-:W-:Y:S01]  /*6b80*/  @!P0 IADD3 R4, P5, PT, R2, UR4, RZ ;  /* 0x0000000402048c10 */ /* 0x000fe2000ffbe0ff */
[----:B------:R-:W1:Y:S02]  /*6b90*/  @!P2 LDC.64 R38, c[0x0][0x388] ;  /* 0x0000e200ff26ab82 */ /* 0x000e640000000a00 */
[----:B------:R1:W4:Y:S01]  /*6ba0*/  @!P4 LDG.E R13, desc[UR8][R8.64+0x400] ;  /* 0x00040008080dc981 */ /* 0x000322000c1e1900 */
        /* <DEDUP_REMOVED lines=10> */
[----:B-1----:R-:W-:Y:S01]  /*6c50*/  @!P1 LEA R26, P6, R10, R26, 0x2 ;  /* 0x0000001a0a1a9211 */ /* 0x002fe200078c10ff */
[----:B------:R-:W-:Y:S01]  /*6c60*/  VIADD R0, R2, 0x1e0 ;  /* 0x000001e002007836 */ /* 0x000fe20000000000 */
[----:B------:R1:W4:Y:S01]  /*6c70*/  @!P0 LDG.E R11, desc[UR8][R22.64+0x480] ;  /* 0x00048008160b8981 */ /* 0x000322000c1e1900 */
[--C-:B------:R-:W-:Y:S01]  /*6c80*/  IMAD.MOV.U32 R9, RZ, RZ, R7.reuse ;  /* 0x000000ffff097224 */ /* 0x100fe200078e0007 */
[----:B------:R-:W-:Y:S01]  /*6c90*/  @!P1 LEA.HI.X R27, R10, R27, R4, 0x2, P6 ;  /* 0x0000001b0a1b9211 */ /* 0x000fe200030f1404 */
[----:B------:R-:W0:Y:S01]  /*6ca0*/  @!P4 LDC.64 R28, c[0x0][0x388] ;  /* 0x0000e200ff1ccb82 */ /* 0x000e220000000a00 */
[----:B------:R-:W-:Y:S01]  /*6cb0*/  ISETP.GE.AND P0, PT, R0, UR7, PT ;  /* 0x0000000700007c0c */ /* 0x000fe2000bf06270 */
[C---:B------:R-:W-:Y:S01]  /*6cc0*/  VIADD R0, R2.reuse, 0x200 ;  /* 0x0000020002007836 */ /* 0x040fe20000000000 */
[----:B------:R-:W-:Y:S01]  /*6cd0*/  @!P2 IADD3 R4, P6, PT, R2, UR4, RZ ;  /* 0x000000040204ac10 */ /* 0x000fe2000ffde0ff */
[----:B------:R0:W4:Y:S03]  /*6ce0*/  @!P1 LDG.E R9, desc[UR8][R26.64+0x500] ;  /* 0x000500081a099981 */ /* 0x000126000c1e1900 */
[----:B------:R-:W-:Y:S01]  /*6cf0*/  ISETP.GE.AND P1, PT, R0, UR7, PT ;  /* 0x0000000700007c0c */ /* 0x000fe2000bf26270 */
[----:B------:R-:W-:Y:S01]  /*6d00*/  @!P2 IMAD.X R0, RZ, RZ, UR5, P6 ;  /* 0x00000005ff00ae24 */ /* 0x000fe2000b0e06ff */
[----:B------:R-:W-:Y:S01]  /*6d10*/  @!P2 LEA R38, P6, R4, R38, 0x2 ;  /* 0x000000260426a211 */ /* 0x000fe200078c10ff */
[----:B------:R-:W0:Y:S01]  /*6d20*/  @!P5 LDC.64 R24, c[0x0][0x388] ;  /* 0x0000e200ff18db82 */ /* 0x000e220000000a00 */
[----:B------:R-:W-:-:S02]  /*6d30*/  IMAD.MOV.U32 R37, RZ, RZ, R7 ;  /* 0x000000ffff257224 */ /* 0x000fc400078e0007 */
[----:B------:R-:W-:Y:S02]  /*6d40*/  @!P2 LEA.HI.X R39, R4, R39, R0, 0x2, P6 ;  /* 0x000000270427a211 */ /* 0x000fe400030f1400 */
[----:B------:R-:W-:-:S03]  /*6d50*/  @!P3 IADD3 R0, P6, PT, R2, UR4, RZ ;  /* 0x000000040200bc10 */ /* 0x000fc6000ffde0ff */
[----:B-1----:R-:W1:Y:S01]  /*6d60*/  @!P0 LDC.64 R22, c[0x0][0x388] ;  /* 0x0000e200ff168b82 */ /* 0x002e620000000a00 */
[----:B------:R0:W4:Y:S01]  /*6d70*/  @!P2 LDG.E R37, desc[UR8][R38.64+0x580] ;  /* 0x000580082625a981 */ /* 0x000122000c1e1900 */
[----:B------:R-:W-:Y:S01]  /*6d80*/  @!P3 IMAD.X R4, RZ, RZ, UR5, P6 ;  /* 0x00000005ff04be24 */ /* 0x000fe2000b0e06ff */
[----:B0-----:R-:W-:Y:S02]  /*6d90*/  @!P3 LEA R30, P2, R0, R30, 0x2 ;  /* 0x0000001e001eb211 */ /* 0x001fe400078410ff */
[----:B------:R-:W-:-:S03]  /*6da0*/  @!P4 IADD3 R6, P6, PT, R2, UR4, RZ ;  /* 0x000000040206cc10 */ /* 0x000fc6000ffde0ff */
[----:B------:R-:W0:Y:S01]  /*6db0*/  @!P1 LDC.64 R26, c[0x0][0x388] ;  /* 0x0000e200ff1a9b82 */ /* 0x000e220000000a00 */
[--C-:B------:R-:W-:Y:S01]  /*6dc0*/  IMAD.MOV.U32 R41, RZ, RZ, R7.reuse ;  /* 0x000000ffff297224 */ /* 0x100fe200078e0007 */
[----:B------:R-:W-:Y:S01]  /*6dd0*/  @!P3 LEA.HI.X R31, R0, R31, R4, 0x2, P2 ;  /* 0x0000001f001fb211 */ /* 0x000fe200010f1404 */
[----:B------:R-:W-:Y:S01]  /*6de0*/  @!P4 IMAD.X R0, RZ, RZ, UR5, P6 ;  /* 0x00000005ff00ce24 */ /* 0x000fe2000b0e06ff */
[----:B------:R-:W-:Y:S01]  /*6df0*/  @!P4 LEA R28, P2, R6, R28, 0x2 ;  /* 0x0000001c061cc211 */ /* 0x000fe200078410ff */
[----:B------:R-:W-:Y:S02]  /*6e00*/  IMAD.MOV.U32 R39, RZ, RZ, R7 ;  /* 0x000000ffff277224 */ /* 0x000fe400078e0007 */
[----:B------:R-:W4:Y:S01]  /*6e10*/  @!P3 LDG.E R41, desc[UR8][R30.64+0x600] ;  /* 0x000600081e29b981 */ /* 0x000f22000c1e1900 */
[----:B------:R-:W-:Y:S02]  /*6e20*/  @!P5 IADD3 R4, P3, PT, R2, UR4, RZ ;  /* 0x000000040204dc10 */ /* 0x000fe4000ff7e0ff */
[----:B------:R-:W-:-:S02]  /*6e30*/  @!P4 LEA.HI.X R29, R6, R29, R0, 0x2, P2 ;  /* 0x0000001d061dc211 */ /* 0x000fc400010f1400 */
[----:B------:R-:W-:Y:S01]  /*6e40*/  @!P0 IADD3 R0, P2, PT, R2, UR4, RZ ;  /* 0x0000000402008c10 */ /* 0x000fe2000ff5e0ff */
[----:B------:R-:W-:Y:S01]  /*6e50*/  @!P5 IMAD.X R6, RZ, RZ, UR5, P3 ;  /* 0x00000005ff06de24 */ /* 0x000fe200098e06ff */
[----:B------:R-:W-:Y:S01]  /*6e60*/  @!P5 LEA R24, P3, R4, R24, 0x2 ;  /* 0x000000180418d211 */ /* 0x000fe200078610ff */
[----:B------:R0:W4:Y:S01]  /*6e70*/  @!P4 LDG.E R39, desc[UR8][R28.64+0x680] ;  /* 0x000680081c27c981 */ /* 0x000122000c1e1900 */
[----:B------:R-:W-:Y:S02]  /*6e80*/  @!P1 IADD3 R8, P4, PT, R2, UR4, RZ ;  /* 0x0000000402089c10 */ /* 0x000fe4000ff9e0ff */
[----:B------:R-:W-:Y:S01]  /*6e90*/  @!P5 LEA.HI.X R25, R4, R25, R6, 0x2, P3 ;  /* 0x000000190419d211 */ /* 0x000fe200018f1406 */
[----:B------:R-:W-:Y:S01]  /*6ea0*/  @!P0 IMAD.X R4, RZ, RZ, UR5, P2 ;  /* 0x00000005ff048e24 */ /* 0x000fe200090e06ff */
[----:B-1----:R-:W-:Y:S01]  /*6eb0*/  @!P0 LEA R22, P2, R0, R22, 0x2 ;  /* 0x0000001600168211 */ /* 0x002fe200078410ff */
        /* <DEDUP_REMOVED lines=10> */
[----:B------:R-:W1:Y:S01]  /*6f60*/  S2UR UR5, SR_CgaCtaId ;  /* 0x00000000000579c3 */ /* 0x000e620000008800 */
[----:B------:R-:W-:Y:S01]  /*6f70*/  SHF.R.U32.HI R29, RZ, 0x5, R12 ;  /* 0x00000005ff1d7819 */ /* 0x000fe2000001160c */
[----:B------:R-:W-:-:S02]  /*6f80*/  UMOV UR4, 0x400 ;  /* 0x0000040000047882 */ /* 0x000fc40000000000 */
[----:B-1----:R-:W-:Y:S02]  /*6f90*/  ULEA UR4, UR5, UR4, 0x18 ;  /* 0x0000000405047291 */ /* 0x002fe4000f8ec0ff */
[----:B0-----:R-:W-:-:S04]  /*6fa0*/  IMAD R29, R29, 0x220, R14 ;  /* 0x000002201d1d7824 */ /* 0x001fc800078e020e */
[----:B------:R-:W-:Y:S01]  /*6fb0*/  IMAD R14, R14, 0x10, R29 ;  /* 0x000000100e0e7824 */ /* 0x000fe200078e021d */
[----:B------:R-:W-:-:S04]  /*6fc0*/  LEA R18, R29, UR4, 0x2 ;  /* 0x000000041d127c11 */ /* 0x000fc8000f8e10ff */
[----:B------:R-:W-:Y:S01]  /*6fd0*/  LEA R14, R14, UR4, 0x2 ;  /* 0x000000040e0e7c11 */ /* 0x000fe2000f8e10ff */
[----:B---3--:R-:W-:Y:S04]  /*6fe0*/  STS [R18], R5 ;  /* 0x0000000512007388 */ /* 0x008fe80000000800 */
[----:B--2---:R-:W-:Y:S04]  /*6ff0*/  STS [R18+0x80], R3 ;  /* 0x0000800312007388 */ /* 0x004fe80000000800 */
[----:B------:R-:W-:Y:S04]  /*7000*/  STS [R18+0x100], R35 ;  /* 0x0001002312007388 */ /* 0x000fe80000000800 */
[----:B------:R-:W-:Y:S04]  /*7010*/  STS [R18+0x180], R33 ;  /* 0x0001802112007388 */ /* 0x000fe80000000800 */
[----:B-----5:R0:W-:Y:S04]  /*7020*/  STS [R18+0x200], R21 ;  /* 0x0002001512007388 */ /* 0x0201e80000000800 */
        /* <DEDUP_REMOVED lines=13> */
[----:B------:R-:W1:Y:S04]  /*7100*/  LDS R10, [R14] ;  /* 0x000000000e0a7984 */ /* 0x000e680000000800 */
[----:B------:R-:W2:Y:S04]  /*7110*/  LDS R31, [R14+0x4] ;  /* 0x000004000e1f7984 */ /* 0x000ea80000000800 */
        /* <DEDUP_REMOVED lines=14> */
[----:B------:R-:W5:Y:S01]  /*7200*/  LDS R17, [R14+0x40] ;  /* 0x000040000e117984 */ /* 0x000f620000000800 */
[----:B------:R-:W-:Y:S08]  /*7210*/  BAR.SYNC.DEFER_BLOCKING 0x0 ;  /* 0x0000000000007b1d */ /* 0x000ff00000010000 */
[----:B0-----:R-:W0:Y:S08]  /*7220*/  LDC.64 R20, c[0x4][RZ] ;  /* 0x01000000ff147b82 */ /* 0x001e300000000a00 */
[----:B------:R-:W-:Y:S01]  /*7230*/  PREEXIT ;  /* 0x000000000000782d */ /* 0x000fe20000000000 */
[----:B0-----:R-:W1:Y:S01]  /*7240*/  LDG.E.64 R20, desc[UR8][R20.64] ;  /* 0x0000000814147981 */ /* 0x001e62000c1e1b00 */
[----:B------:R-:W-:-:S04]  /*7250*/  IMAD R3, R12, 0x11, RZ ;  /* 0x000000110c037824 */ /* 0x000fc800078e02ff */
[----:B------:R-:W-:-:S05]  /*7260*/  VIADD R0, R3, 0x1 ;  /* 0x0000000103007836 */ /* 0x000fca0000000000 */
[----:B------:R-:W-:-:S13]  /*7270*/  ISETP.GE.U32.AND P2, PT, R0, UR7, PT ;  /* 0x0000000700007c0c */ /* 0x000fda000bf46070 */
[----:B-1----:R-:W-:-:S04]  /*7280*/  @!P2 IMAD.WIDE R38, R10, 0x4, R20 ;  /* 0x000000040a26a825 */ /* 0x002fc800078e0214 */
[----:B--2---:R-:W-:Y:S02]  /*7290*/  @!P2 IMAD.WIDE R22, R31, 0x4, R20 ;  /* 0x000000041f16a825 */ /* 0x004fe400078e0214 */
[----:B------:R-:W2:Y:S04]  /*72a0*/  @!P2 LD.E R38, desc[UR8][R38.64] ;  /* 0x000000082626a980 */ /* 0x000ea8000c101900 */
[----:B------:R-:W2:Y:S01]  /*72b0*/  @!P2 LD.E R23, desc[UR8][R22.64] ;  /* 0x000000081617a980 */ /* 0x000ea2000c101900 */
[----:B------:R-:W-:Y:S02]  /*72c0*/  VIADD R0, R3, 0x2 ;  /* 0x0000000203007836 */ /* 0x000fe40000000000 */
[----:B------:R-:W-:-:S03]  /*72d0*/  IMAD.MOV.U32 R8, RZ, RZ, R10 ;  /* 0x000000ffff087224 */ /* 0x000fc600078e000a */
[----:B------:R-:W-:-:S13]  /*72e0*/  ISETP.GE.U32.AND P1, PT, R0, UR7, PT ;  /* 0x0000000700007c0c */ /* 0x000fda000bf26070 */
[----:B---3--:R-:W-:-:S06]  /*72f0*/  @!P1 IMAD.WIDE R4, R15, 0x4, R20 ;  /* 0x000000040f049825 */ /* 0x008fcc00078e0214 */
[----:B------:R-:W3:Y:S01]  /*7300*/  @!P1 LD.E R5, desc[UR8][R4.64] ;  /* 0x0000000804059980 */ /* 0x000ee2000c101900 */
[----:B--2---:R-:W-:-:S04]  /*7310*/  @!P2 ISETP.GE.AND P0, PT, R38, R23, PT ;  /* 0x000000172600a20c */ /* 0x004fc80003f06270 */
[----:B------:R-:W-:-:S05]  /*7320*/  @!P2 SEL R8, R31, R10, !P0 ;  /* 0x0000000a1f08a207 */ /* 0x000fca0004000000 */
[----:B------:R-:W-:-:S06]  /*7330*/  @!P1 IMAD.WIDE R6, R8, 0x4, R20 ;  /* 0x0000000408069825 */ /* 0x000fcc00078e0214 */
[----:B------:R-:W3:Y:S01]  /*7340*/  @!P1 LD.E R6, desc[UR8][R6.64] ;  /* 0x0000000806069980 */ /* 0x000ee2000c101900 */
[----:B------:R-:W-:-:S05]  /*7350*/  VIADD R0, R3, 0x3 ;  /* 0x0000000303007836 */ /* 0x000fca0000000000 */
[----:B------:R-:W-:Y:S01]  /*7360*/  ISETP.GE.U32.AND P4, PT, R0, UR7, PT ;  /* 0x0000000700007c0c */ /* 0x000fe2000bf86070 */
[----:B------:R-:W-:-:S12]  /*7370*/  IMAD.MOV.U32 R11, RZ, RZ, R8 ;  /* 0x000000ffff0b7224 */ /* 0x000fd800078e0008 */
[----:B----4-:R-:W-:-:S06]  /*7380*/  @!P4 IMAD.WIDE R22, R27, 0x4, R20 ;  /* 0x000000041b16c825 */ /* 0x010fcc00078e0214 */
[----:B------:R-:W2:Y:S01]  /*7390*/  @!P4 LD.E R23, desc[UR8][R22.64] ;  /* 0x000000081617c980 */ /* 0x000ea2000c101900 */
[----:B---3--:R-:W-:-:S04]  /*73a0*/  @!P1 ISETP.GE.AND P0, PT, R6, R5, PT ;  /* 0x000000050600920c */ /* 0x008fc80003f06270 */
[----:B------:R-:W-:-:S05]  /*73b0*/  @!P1 SEL R11, R15, R8, !P0 ;  /* 0x000000080f0b9207 */ /* 0x000fca0004000000 */
[----:B------:R-:W-:-:S06]  /*73c0*/  @!P4 IMAD.WIDE R38, R11, 0x4, R20 ;  /* 0x000000040b26c825 */ /* 0x000fcc00078e0214 */
[----:B------:R-:W2:Y:S01]  /*73d0*/  @!P4 LD.E R38, desc[UR8][R38.64] ;  /* 0x000000082626c980 */ /* 0x000ea2000c101900 */
[----:B------:R-:W-:-:S05]  /*73e0*/  VIADD R0, R3, 0x4 ;  /* 0x0000000403007836 */ /* 0x000fca0000000000 */
[----:B------:R-:W-:Y:S01]  /*73f0*/  ISETP.GE.U32.AND P0, PT, R0, UR7, PT ;  /* 0x0000000700007c0c */ /* 0x000fe2000bf06070 */
[----:B------:R-:W-:-:S12]  /*7400*/  IMAD.MOV.U32 R6, RZ, RZ, R11 ;  /* 0x000000ffff067224 */ /* 0x000fd800078e000b */
[----:B-----5:R-:W-:-:S06]  /*7410*/  @!P0 IMAD.WIDE R4, R25, 0x4, R20 ;  /* 0x0000000419048825 */ /* 0x020fcc00078e0214 */
        /* <DEDUP_REMOVED lines=8> */
[----:B------:R-:W-:-:S06]  /*74a0*/  @!P6 IMAD.WIDE R22, R35, 0x4, R20 ;  /* 0x000000042316e825 */ /* 0x000fcc00078e0214 */
        /* <DEDUP_REMOVED lines=8> */
[----:B------:R-:W-:-:S06]  /*7530*/  @!P5 IMAD.WIDE R4, R33, 0x4, R20 ;  /* 0x000000042104d825 */ /* 0x000fcc00078e0214 */
[----:B------:R-:W3:Y:S01]  /*7540*/  @!P5 LD.E R5, desc[UR8][R4.64] ;  /* 0x000000080405d980 */ /* 0x000ee2000c101900 */
[----:B--2---:R-:W-:-:S04]  /*7550*/  @!P6 ISETP.GE.AND P3, PT, R38, R23, PT ;  /* 0x000000172600e20c */ /* 0x004fc80003f66270 */
[----:B------:R-:W-:-:S05]  /*7560*/  @!P6 SEL R0, R35, R9, !P3 ;  /* 0x000000092300e207 */ /* 0x000fca0005800000 */
[----:B------:R-:W-:-:S06]  /*7570*/  @!P5 IMAD.WIDE R40, R0, 0x4, R20 ;  /* 0x000000040028d825 */ /* 0x000fcc00078e0214 */
[----:B------:R-:W3:Y:S01]  /*7580*/  @!P5 LD.E R40, desc[UR8][R40.64] ;  /* 0x000000082828d980 */ /* 0x000ee2000c101900 */
[----:B------:R-:W-:Y:S02]  /*7590*/  VIADD R13, R3, 0x7 ;  /* 0x00000007030d7836 */ /* 0x000fe40000000000 */
[----:B------:R-:W-:Y:S01]  /*75a0*/  IMAD.MOV.U32 R7, RZ, RZ, R0 ;  /* 0x000000ffff077224 */ /* 0x000fe200078e0000 */
[----:B---3--:R-:W-:-:S04]  /*75b0*/  @!P5 ISETP.GE.AND P3, PT, R40, R5, PT ;  /* 0x000000052800d20c */ /* 0x008fc80003f66270 */
[----:B------:R-:W-:Y:S02]  /*75c0*/  @!P5 SEL R7, R33, R0, !P3 ;  /* 0x000000002107d207 */ /* 0x000fe40005800000 */
[----:B------:R-:W-:-:S13]  /*75d0*/  ISETP.GE.U32.AND P3, PT, R13, UR7, PT ;  /* 0x000000070d007c0c */ /* 0x000fda000bf66070 */
[----:B------:R-:W-:-:S04]  /*75e0*/  @!P3 IMAD.WIDE R22, R28, 0x4, R20 ;  /* 0x000000041c16b825 */ /* 0x000fc800078e0214 */
[----:B------:R-:W-:Y:S02]  /*75f0*/  @!P3 IMAD.WIDE R38, R7, 0x4, R20 ;  /* 0x000000040726b825 */ /* 0x000fe400078e0214 */
[----:B------:R-:W2:Y:S04]  /*7600*/  @!P3 LD.E R23, desc[UR8][R22.64] ;  /* 0x000000081617b980 */ /* 0x000ea8000c101900 */
[----:B------:R-:W2:Y:S01]  /*7610*/  @!P3 LD.E R38, desc[UR8][R38.64] ;  /* 0x000000082626b980 */ /* 0x000ea2000c101900 */
[----:B------:R-:W-:Y:S02]  /*7620*/  IMAD.MOV.U32 R13, RZ, RZ, R10 ;  /* 0x000000ffff0d7224 */ /* 0x000fe400078e000a */
[----:B------:R-:W-:Y:S02]  /*7630*/  @!P2 IMAD.MOV.U32 R13, RZ, RZ, R31 ;  /* 0x000000ffff0da224 */ /* 0x000fe400078e001f */
[----:B------:R-:W-:-:S02]  /*7640*/  VIADD R4, R3, 0x8 ;  /* 0x0000000803047836 */ /* 0x000fc40000000000 */
[----:B------:R-:W-:Y:S01]  /*7650*/  IMAD.MOV.U32 R16, RZ, RZ, R7 ;  /* 0x000000ffff107224 */ /* 0x000fe200078e0007 */
[----:B--2---:R-:W-:-:S04]  /*7660*/  @!P3 ISETP.GE.AND P2, PT, R38, R23, PT ;  /* 0x000000172600b20c */ /* 0x004fc80003f46270 */
[----:B------:R-:W-:Y:S02]  /*7670*/  @!P3 SEL R16, R28, R7, !P2 ;  /* 0x000000071c10b207 */ /* 0x000fe40005000000 */
[----:B------:R-:W-:-:S13]  /*7680*/  ISETP.GE.U32.AND P2, PT, R4, UR7, PT ;  /* 0x0000000704007c0c */ /* 0x000fda000bf46070 */
[----:B------:R-:W-:-:S04]  /*7690*/  @!P2 IMAD.WIDE R4, R16, 0x4, R20 ;  /* 0x000000041004a825 */ /* 0x000fc800078e0214 */
[----:B------:R-:W-:Y:S02]  /*76a0*/  @!P2 IMAD.WIDE R30, R37, 0x4, R20 ;  /* 0x00000004251ea825 */ /* 0x000fe400078e0214 */
[----:B------:R-:W2:Y:S04]  /*76b0*/  @!P2 LD.E R4, desc[UR8][R4.64] ;  /* 0x000000080404a980 */ /* 0x000ea8000c101900 */
[----:B------:R-:W2:Y:S01]  /*76c0*/  @!P2 LD.E R31, desc[UR8][R30.64] ;  /* 0x000000081e1fa980 */ /* 0x000ea2000c101900 */
[----:B------:R-:W-:Y:S02]  /*76d0*/  @!P1 IMAD.MOV.U32 R8, RZ, RZ, R15 ;  /* 0x000000ffff089224 */ /* 0x000fe400078e000f */
[----:B------:R-:W-:Y:S02]  /*76e0*/  VIADD R22, R3, 0x9 ;  /* 0x0000000903167836 */ /* 0x000fe40000000000 */
        /* <DEDUP_REMOVED lines=68> */
[----:B------:R-:W-:Y:S01]  /*7b30*/  @!P1 IMAD.MOV.U32 R15, RZ, RZ, R34 ;  /* 0x000000ffff0f9224 */ /* 0x000fe200078e0022 */
[C---:B------:R-:W-:Y:S01]  /*7b40*/  ISETP.GE.U32.AND P1, PT, R3.reuse, UR7, PT ;  /* 0x0000000703007c0c */ /* 0x040fe2000bf26070 */
[----:B------:R-:W-:Y:S02]  /*7b50*/  @!P4 IMAD.MOV.U32 R27, RZ, RZ, R36 ;  /* 0x000000ffff1bc224 */ /* 0x000fe400078e0024 */
[----:B------:R-:W-:-:S02]  /*7b60*/  VIADD R3, R3, 0x10 ;  /* 0x0000001003037836 */ /* 0x000fc40000000000 */
[----:B------:R-:W-:Y:S02]  /*7b70*/  IMAD.MOV.U32 R30, RZ, RZ, R37 ;  /* 0x000000ffff1e7224 */ /* 0x000fe400078e0025 */
[----:B------:R-:W-:Y:S01]  /*7b80*/  @!P0 IMAD.MOV.U32 R25, RZ, RZ, R19 ;  /* 0x000000ffff198224 */ /* 0x000fe200078e0013 */
[----:B------:R-:W-:Y:S01]  /*7b90*/  ISETP.GE.U32.AND P0, PT, R3, UR7, PT ;  /* 0x0000000703007c0c */ /* 0x000fe2000bf06070 */
[----:B------:R-:W-:Y:S01]  /*7ba0*/  BSSY.RECONVERGENT B0, `(.L_x_1103) ;  /* 0x00003c1000007945 */ /* 0x000fe20003800200 */
[----:B------:R-:W-:Y:S02]  /*7bb0*/  @!P6 IMAD.MOV.U32 R35, RZ, RZ, R32 ;  /* 0x000000ffff23e224 */ /* 0x000fe400078e0020 */
[----:B------:R-:W-:Y:S02]  /*7bc0*/  @!P5 IMAD.MOV.U32 R33, RZ, RZ, R26 ;  /* 0x000000ffff21d224 */ /* 0x000fe400078e001a */
[----:B------:R-:W-:Y:S01]  /*7bd0*/  @!P3 IMAD.MOV.U32 R28, RZ, RZ, R29 ;  /* 0x000000ffff1cb224 */ /* 0x000fe200078e001d */
[----:B--2---:R-:W-:-:S04]  /*7be0*/  @!P2 ISETP.GE.AND P4, PT, R22, R5, PT ;  /* 0x000000051600a20c */ /* 0x004fc80003f86270 */
[----:B------:R-:W-:Y:S01]  /*7bf0*/  @!P2 SEL R30, R24, R37, !P4 ;  /* 0x00000025181ea207 */ /* 0x000fe20006000000 */
[----:B------:R-:W-:-:S03]  /*7c00*/  @!P2 IMAD.MOV.U32 R37, RZ, RZ, R24 ;  /* 0x000000ffff25a224 */ /* 0x000fc600078e0018 */
[----:B------:R-:W-:Y:S01]  /*7c10*/  SEL R17, R17, R30, !P0 ;  /* 0x0000001e11117207 */ /* 0x000fe20004000000 */
[----:B------:R-:W-:Y:S06]  /*7c20*/  @P1 BRA `(.L_x_1104) ;  /* 0x0000003800e01947 */ /* 0x000fec0003800000 */
[----:B------:R-:W-:-:S04]  /*7c30*/  IMAD.WIDE R30, R10, 0x4, R20 ;  /* 0x000000040a1e7825 */ /* 0x000fc800078e0214 */
[--C-:B------:R-:W-:Y:S01]  /*7c40*/  IMAD.WIDE R40, R11, 0x4, R20.reuse ;  /* 0x000000040b287825 */ /* 0x100fe200078e0214 */
[----:B------:R0:W2:Y:S03]  /*7c50*/  LD.E R19, desc[UR8][R30.64] ;  /* 0x000000081e137980 */ /* 0x0000a6000c101900 */
[--C-:B------:R-:W-:Y:S01]  /*7c60*/  IMAD.WIDE R38, R13, 0x4, R20.reuse ;  /* 0x000000040d267825 */ /* 0x100fe200078e0214 */
[----:B------:R-:W3:Y:S04]  /*7c70*/  LD.E R4, desc[UR8][R40.64] ;  /* 0x0000000828047980 */ /* 0x000ee8000c101900 */
[----:B------:R1:W2:Y:S01]  /*7c80*/  LD.E R26, desc[UR8][R38.64] ;  /* 0x00000008261a7980 */ /* 0x0002a2000c101900 */
[----:B0-----:R-:W-:-:S05]  /*7c90*/  IMAD.WIDE R30, R8, 0x4, R20 ;  /* 0x00000004081e7825 */ /* 0x001fca00078e0214 */
[----:B------:R0:W3:Y:S01]  /*7ca0*/  LD.E R5, desc[UR8][R30.64] ;  /* 0x000000081e057980 */ /* 0x0000e2000c101900 */
[----:B------:R-:W-:-:S04]  /*7cb0*/  IMAD.WIDE R22, R9, 0x4, R20 ;  /* 0x0000000409167825 */ /* 0x000fc800078e0214 */
[--C-:B------:R-:W-:Y:S02]  /*7cc0*/  IMAD.WIDE R44, R6, 0x4, R20.reuse ;  /* 0x00000004062c7825 */ /* 0x100fe400078e0214 */
[----:B------:R-:W4:Y:S04]  /*7cd0*/  LD.E R23, desc[UR8][R22.64] ;  /* 0x0000000816177980 */ /* 0x000f28000c101900 */
[----:B------:R5:W4:Y:S01]  /*7ce0*/  LD.E R24, desc[UR8][R44.64] ;  /* 0x000000082c187980 */ /* 0x000b22000c101900 */
[----:B------:R-:W-:-:S04]  /*7cf0*/  IMAD.WIDE R42, R7, 0x4, R20 ;  /* 0x00000004072a7825 */ /* 0x000fc800078e0214 */
[--C-:B-1----:R-:W-:Y:S01]  /*7d00*/  IMAD.WIDE R38, R0, 0x4, R20.reuse ;  /* 0x0000000400267825 */ /* 0x102fe200078e0214 */
[----:B------:R-:W4:Y:S03]  /*7d10*/  LD.E R22, desc[UR8][R42.64] ;  /* 0x000000082a167980 */ /* 0x000f26000c101900 */
[--C-:B------:R-:W-:Y:S01]  /*7d20*/  IMAD.WIDE R40, R15, 0x4, R20.reuse ;  /* 0x000000040f287825 */ /* 0x100fe200078e0214 */
[----:B------:R1:W4:Y:S03]  /*7d30*/  LD.E R3, desc[UR8][R38.64] ;  /* 0x0000000826037980 */ /* 0x000326000c101900 */
[--C-:B0-----:R-:W-:Y:S01]  /*7d40*/  IMAD.WIDE R30, R16, 0x4, R20.reuse ;  /* 0x00000004101e7825 */ /* 0x101fe200078e0214 */
[----:B------:R0:W4:Y:S03]  /*7d50*/  LD.E R32, desc[UR8][R40.64] ;  /* 0x0000000828207980 */ /* 0x000126000c101900 */
[----:B-----5:R-:W-:-:S04]  /*7d60*/  IMAD.WIDE R44, R27, 0x4, R20 ;  /* 0x000000041b2c7825 */ /* 0x020fc800078e0214 */
[----:B-1----:R-:W-:-:S04]  /*7d70*/  IMAD.WIDE R38, R33, 0x4, R20 ;  /* 0x0000000421267825 */ /* 0x002fc800078e0214 */
[----:B------:R-:W-:-:S04]  /*7d80*/  IMAD.WIDE R42, R35, 0x4, R20 ;  /* 0x00000004232a7825 */ /* 0x000fc800078e0214 */
[----:B0-----:R-:W-:-:S05]  /*7d90*/  IMAD.WIDE R40, R37, 0x4, R20 ;  /* 0x0000000425287825 */ /* 0x001fca00078e0214 */
[----:B------:R-:W5:Y:S01]  /*7da0*/  LD.E R29, desc[UR8][R40.64] ;  /* 0x00000008281d7980 */ /* 0x000f62000c101900 */
[----:B--2---:R-:W-:-:S03]  /*7db0*/  ISETP.GE.AND P0, PT, R26, R19, PT ;  /* 0x000000131a00720c */ /* 0x004fc60003f06270 */
[----:B------:R0:W2:Y:S04]  /*7dc0*/  LD.E R19, desc[UR8][R30.64] ;  /* 0x000000081e137980 */ /* 0x0000a8000c101900 */
[----:B------:R-:W5:Y:S01]  /*7dd0*/  LD.E R26, desc[UR8][R42.64] ;  /* 0x000000082a1a7980 */ /* 0x000f62000c101900 */
[----:B---3--:R-:W-:Y:S01]  /*7de0*/  ISETP.GE.AND P1, PT, R4, R5, PT ;  /* 0x000000050400720c */ /* 0x008fe20003f26270 */
[----:B------:R-:W-:-:S06]  /*7df0*/  IMAD.WIDE R4, R25, 0x4, R20 ;  /* 0x0000000419047825 */ /* 0x000fcc00078e0214 */
[----:B------:R-:W3:Y:S04]  /*7e00*/  LD.E R4, desc[UR8][R4.64] ;  /* 0x0000000804047980 */ /* 0x000ee8000c101900 */
[----:B------:R-:W3:Y:S01]  /*7e10*/  LD.E R5, desc[UR8][R44.64] ;  /* 0x000000082c057980 */ /* 0x000ee2000c101900 */
[----:B----4-:R-:W-:Y:S01]  /*7e20*/  ISETP.GE.AND P5, PT, R23, R24, PT ;  /* 0x000000181700720c */ /* 0x010fe20003fa6270 */
[----:B0-----:R-:W-:Y:S02]  /*7e30*/  IMAD.WIDE R30, R28, 0x4, R20 ;  /* 0x000000041c1e7825 */ /* 0x001fe400078e0214 */
[----:B------:R0:W5:Y:S04]  /*7e40*/  LD.E R23, desc[UR8][R38.64] ;  /* 0x0000000826177980 */ /* 0x000168000c101900 */
[----:B------:R1:W4:Y:S01]  /*7e50*/  LD.E R24, desc[UR8][R30.64] ;  /* 0x000000081e187980 */ /* 0x000322000c101900 */
[----:B------:R-:W-:-:S02]  /*7e60*/  ISETP.GE.AND P6, PT, R22, R3, PT ;  /* 0x000000031600720c */ /* 0x000fc40003fc6270 */
[----:B------:R-:W-:-:S05]  /*7e70*/  SEL R3, R10, R13, !P0 ;  /* 0x0000000d0a037207 */ /* 0x000fca0004000000 */
[--C-:B0-----:R-:W-:Y:S01]  /*7e80*/  IMAD.WIDE R38, R3, 0x4, R20.reuse ;  /* 0x0000000403267825 */ /* 0x101fe200078e0214 */
[----:B--2---:R-:W-:Y:S02]  /*7e90*/  ISETP.GE.AND P4, PT, R32, R19, PT ;  /* 0x000000132000720c */ /* 0x004fe40003f86270 */
[----:B------:R-:W-:Y:S02]  /*7ea0*/  SEL R32, R11, R8, !P1 ;  /* 0x000000080b207207 */ /* 0x000fe40004800000 */
[----:B------:R0:W2:Y:S03]  /*7eb0*/  LD.E R19, desc[UR8][R38.64] ;  /* 0x0000000826137980 */ /* 0x0000a6000c101900 */
[----:B------:R-:W-:-:S05]  /*7ec0*/  IMAD.WIDE R42, R32, 0x4, R20 ;  /* 0x00000004202a7825 */ /* 0x000fca00078e0214 */
[----:B------:R-:W2:Y:S01]  /*7ed0*/  LD.E R22, desc[UR8][R42.64] ;  /* 0x000000082a167980 */ /* 0x000ea2000c101900 */
[----:B---3--:R-:W-:Y:S02]  /*7ee0*/  ISETP.GE.AND P2, PT, R4, R5, PT ;  /* 0x000000050400720c */ /* 0x008fe40003f46270 */
[----:B------:R-:W-:Y:S02]  /*7ef0*/  SEL R5, R8, R11, !P1 ;  /* 0x0000000b08057207 */ /* 0x000fe40004800000 */
[----:B------:R-:W-:Y:S02]  /*7f00*/  SEL R4, R9, R6, !P5 ;  /* 0x0000000609047207 */ /* 0x000fe40006800000 */
[----:B------:R-:W-:Y:S01]  /*7f10*/  SEL R6, R6, R9, !P5 ;  /* 0x0000000906067207 */ /* 0x000fe20006800000 */
[----:B-1----:R-:W-:Y:S01]  /*7f20*/  IMAD.WIDE R30, R5, 0x4, R20 ;  /* 0x00000004051e7825 */ /* 0x002fe200078e0214 */
[----:B------:R-:W-:-:S03]  /*7f30*/  SEL R9, R7, R0, !P6 ;  /* 0x0000000007097207 */ /* 0x000fc60007000000 */
[--C-:B------:R-:W-:Y:S01]  /*7f40*/  IMAD.WIDE R40, R4, 0x4, R20.reuse ;  /* 0x0000000404287825 */ /* 0x100fe200078e0214 */
[----:B-----5:R-:W-:Y:S02]  /*7f50*/  ISETP.GE.AND P3, PT, R23, R26, PT ;  /* 0x0000001a1700720c */ /* 0x020fe40003f66270 */
[----:B------:R1:W3:Y:S01]  /*7f60*/  LD.E R26, desc[UR8][R30.64] ;  /* 0x000000081e1a7980 */ /* 0x0002e2000c101900 */
[----:B0-----:R-:W-:-:S03]  /*7f70*/  IMAD.WIDE R38, R6, 0x4, R20 ;  /* 0x0000000406267825 */ /* 0x001fc600078e0214 */
[----:B------:R-:W3:Y:S01]  /*7f80*/  LD.E R23, desc[UR8][R40.64] ;  /* 0x0000000828177980 */ /* 0x000ee2000c101900 */
[----:B------:R-:W-:Y:S01]  /*7f90*/  IMAD.WIDE R44, R9, 0x4, R20 ;  /* 0x00000004092c7825 */ /* 0x000fe200078e0214 */
[----:B----4-:R-:W-:Y:S02]  /*7fa0*/  ISETP.GE.AND P1, PT, R29, R24, PT ;  /* 0x000000181d00720c */ /* 0x010fe40003f26270 */
[----:B------:R0:W4:Y:S04]  /*7fb0*/  LD.E R29, desc[UR8][R38.64] ;  /* 0x00000008261d7980 */ /* 0x000128000c101900 */
[----:B------:R5:W4:Y:S01]  /*7fc0*/  LD.E R24, desc[UR8][R44.64] ;  /* 0x000000082c187980 */ /* 0x000b22000c101900 */
[----:B------:R-:W-:Y:S02]  /*7fd0*/  SEL R8, R0, R7, !P6 ;  /* 0x0000000700087207 */ /* 0x000fe40007000000 */
[----:B------:R-:W-:-:S03]  /*7fe0*/  SEL R7, R15, R16, !P4 ;  /* 0x000000100f077207 */ /* 0x000fc60006000000 */
[----:B-1----:R-:W-:-:S04]  /*7ff0*/  IMAD.WIDE R30, R8, 0x4, R20 ;  /* 0x00000004081e7825 */ /* 0x002fc800078e0214 */
[----:B0-----:R-:W-:Y:S01]  /*8000*/  IMAD.WIDE R38, R7, 0x4, R20 ;  /* 0x0000000407267825 */ /* 0x001fe200078e0214 */
[----:B------:R0:W4:Y:S04]  /*8010*/  LD.E R11, desc[UR8][R30.64] ;  /* 0x000000081e0b7980 */ /* 0x000128000c101900 */
[----:B------:R1:W4:Y:S01]  /*8020*/  LD.E R0, desc[UR8][R38.64] ;  /* 0x0000000826007980 */ /* 0x000322000c101900 */
[----:B------:R-:W-:Y:S02]  /*8030*/  SEL R15, R16, R15, !P4 ;  /* 0x0000000f100f7207 */ /* 0x000fe40006000000 */
[----:B------:R-:W-:-:S03]  /*8040*/  SEL R16, R25, R27, !P2 ;  /* 0x0000001b19107207 */ /* 0x000fc60005000000 */
[----:B------:R-:W-:-:S04]  /*8050*/  IMAD.WIDE R42, R15, 0x4, R20 ;  /* 0x000000040f2a7825 */ /* 0x000fc800078e0214 */
[--C-:B-----5:R-:W-:Y:S01]  /*8060*/  IMAD.WIDE R44, R16, 0x4, R20.reuse ;  /* 0x00000004102c7825 */ /* 0x120fe200078e0214 */
[----:B--2---:R-:W-:Y:S02]  /*8070*/  ISETP.GE.AND P5, PT, R22, R19, PT ;  /* 0x000000131600720c */ /* 0x004fe40003fa6270 */
[----:B------:R-:W-:Y:S02]  /*8080*/  SEL R19, R33, R35, !P3 ;  /* 0x0000002321137207 */ /* 0x000fe40005800000 */
[----:B------:R-:W-:Y:S02]  /*8090*/  SEL R22, R27, R25, !P2 ;  /* 0x000000191b167207 */ /* 0x000fe40005000000 */
[----:B------:R-:W-:Y:S01]  /*80a0*/  SEL R35, R35, R33, !P3 ;  /* 0x0000002123237207 */ /* 0x000fe20005800000 */
[----:B0-----:R-:W-:-:S04]  /*80b0*/  IMAD.WIDE R30, R19, 0x4, R20 ;  /* 0x00000004131e7825 */ /* 0x001fc800078e0214 */
[--C-:B-1----:R-:W-:Y:S02]  /*80c0*/  IMAD.WIDE R38, R22, 0x4, R20.reuse ;  /* 0x0000000416267825 */ /* 0x102fe400078e0214 */
[----:B------:R-:W2:Y:S02]  /*80d0*/  LD.E R30, desc[UR8][R30.64] ;  /* 0x000000081e1e7980 */ /* 0x000ea4000c101900 */
[----:B------:R-:W-:Y:S02]  /*80e0*/  IMAD.WIDE R40, R35, 0x4, R20 ;  /* 0x0000000423287825 */ /* 0x000fe400078e0214 */
[----:B------:R-:W2:Y:S04]  /*80f0*/  LD.E R25, desc[UR8][R38.64] ;  /* 0x0000000826197980 */ /* 0x000ea8000c101900 */
[----:B------:R-:W5:Y:S01]  /*8100*/  LD.E R34, desc[UR8][R40.64] ;  /* 0x0000000828227980 */ /* 0x000f62000c101900 */
[----:B---3--:R-:W-:-:S02]  /*8110*/  ISETP.GE.AND P4, PT, R23, R26, PT ;  /* 0x0000001a1700720c */ /* 0x008fc40003f86270 */
[----:B------:R-:W-:Y:S01]  /*8120*/  SEL R26, R37, R28, !P1 ;  /* 0x0000001c251a7207 */ /* 0x000fe20004800000 */
[----:B------:R0:W3:Y:S01]  /*8130*/  LD.E R23, desc[UR8][R42.64] ;  /* 0x000000082a177980 */ /* 0x0000e2000c101900 */
[----:B----4-:R-:W-:-:S03]  /*8140*/  ISETP.GE.AND P6, PT, R24, R29, PT ;  /* 0x0000001d1800720c */ /* 0x010fc60003fc6270 */
[----:B------:R-:W3:Y:S01]  /*8150*/  LD.E R24, desc[UR8][R44.64] ;  /* 0x000000082c187980 */ /* 0x000ee2000c101900 */
[----:B0-----:R-:W-:-:S05]  /*8160*/  IMAD.WIDE R42, R26, 0x4, R20 ;  /* 0x000000041a2a7825 */ /* 0x001fca00078e0214 */
[----:B------:R-:W5:Y:S01]  /*8170*/  LD.E R27, desc[UR8][R42.64] ;  /* 0x000000082a1b7980 */ /* 0x000f62000c101900 */
[----:B------:R-:W-:Y:S02]  /*8180*/  ISETP.GE.AND P2, PT, R0, R11, PT ;  /* 0x0000000b0000720c */ /* 0x000fe40003f46270 */
[----:B------:R-:W-:Y:S01]  /*8190*/  SEL R0, R28, R37, !P1 ;  /* 0x000000251c007207 */ /* 0x000fe20004800000 */
[----:B------:R-:W-:-:S04]  /*81a0*/  IMAD.WIDE R36, R17, 0x4, R20 ;  /* 0x0000000411247825 */ /* 0x000fc800078e0214 */
[----:B------:R-:W-:Y:S02]  /*81b0*/  IMAD.WIDE R38, R0, 0x4, R20 ;  /* 0x0000000400267825 */ /* 0x000fe400078e0214 */
[----:B------:R-:W4:Y:S01]  /*81c0*/  LD.E R37, desc[UR8][R36.64] ;  /* 0x0000000824257980 */ /* 0x000f22000c101900 */
[----:B------:R-:W-:-:S03]  /*81d0*/  SEL R33, R3, R32, !P5 ;  /* 0x0000002003217207 */ /* 0x000fc60006800000 */
[----:B------:R0:W4:Y:S01]  /*81e0*/  LD.E R28, desc[UR8][R38.64] ;  /* 0x00000008261c7980 */ /* 0x000122000c101900 */
[----:B------:R-:W-:Y:S02]  /*81f0*/  SEL R11, R13, R10, !P0 ;  /* 0x0000000a0d0b7207 */ /* 0x000fe40004000000 */
[----:B------:R-:W-:-:S03]  /*8200*/  SEL R32, R32, R3, !P5 ;  /* 0x0000000320207207 */ /* 0x000fc60006800000 */
[----:B------:R-:W-:-:S04]  /*8210*/  IMAD.WIDE R40, R11, 0x4, R20 ;  /* 0x000000040b287825 */ /* 0x000fc800078e0214 */
[--C-:B0-----:R-:W-:Y:S01]  /*8220*/  IMAD.WIDE R38, R32, 0x4, R20.reuse ;  /* 0x0000000420267825 */ /* 0x101fe200078e0214 */
[----:B------:R-:W-:Y:S01]  /*8230*/  SEL R29, R5, R4, !P4 ;  /* 0x00000004051d7207 */ /* 0x000fe20006000000 */
[----:B------:R0:W4:Y:S01]  /*8240*/  LD.E R3, desc[UR8][R40.64] ;  /* 0x0000000828037980 */ /* 0x000122000c101900 */
[----:B------:R-:W-:Y:S02]  /*8250*/  SEL R31, R6, R9, !P6 ;  /* 0x00000009061f7207 */ /* 0x000fe40007000000 */
[----:B------:R-:W-:Y:S01]  /*8260*/  SEL R4, R4, R5, !P4 ;  /* 0x0000000504047207 */ /* 0x000fe20006000000 */
[----:B------:R-:W4:Y:S01]  /*8270*/  LD.E R10, desc[UR8][R38.64] ;  /* 0x00000008260a7980 */ /* 0x000f22000c101900 */
[----:B------:R-:W-:Y:S01]  /*8280*/  SEL R6, R9, R6, !P6 ;  /* 0x0000000609067207 */ /* 0x000fe20007000000 */
[----:B------:R-:W-:-:S04]  /*8290*/  IMAD.WIDE R42, R29, 0x4, R20 ;  /* 0x000000041d2a7825 */ /* 0x000fc800078e0214 */
[--C-:B------:R-:W-:Y:S01]  /*82a0*/  IMAD.WIDE R44, R4, 0x4, R20.reuse ;  /* 0x00000004042c7825 */ /* 0x100fe200078e0214 */
[----:B------:R-:W4:Y:S03]  /*82b0*/  LD.E R9, desc[UR8][R42.64] ;  /* 0x000000082a097980 */ /* 0x000f26000c101900 */
[--C-:B0-----:R-:W-:Y:S01]  /*82c0*/  IMAD.WIDE R40, R6, 0x4, R20.reuse ;  /* 0x0000000406287825 */ /* 0x101fe200078e0214 */
[----:B--2---:R-:W-:Y:S02]  /*82d0*/  ISETP.GE.AND P3, PT, R30, R25, PT ;  /* 0x000000191e00720c */ /* 0x004fe40003f66270 */
[----:B------:R-:W2:Y:S01]  /*82e0*/  LD.E R30, desc[UR8][R44.64] ;  /* 0x000000082c1e7980 */ /* 0x000ea2000c101900 */
[----:B---3--:R-:W-:Y:S01]  /*82f0*/  ISETP.GE.AND P1, PT, R24, R23, PT ;  /* 0x000000171800720c */ /* 0x008fe20003f26270 */
[----:B------:R-:W-:-:S05]  /*8300*/  IMAD.WIDE R24, R33, 0x4, R20 ;  /* 0x0000000421187825 */ /* 0x000fca00078e0214 */
[----:B------:R0:W2:Y:S01]  /*8310*/  LD.E R5, desc[UR8][R24.64] ;  /* 0x0000000818057980 */ /* 0x0000a2000c101900 */
[----:B-----5:R-:W-:-:S03]  /*8320*/  ISETP.GE.AND P4, PT, R27, R34, PT ;  /* 0x000000221b00720c */ /* 0x020fc60003f86270 */
[----:B------:R1:W3:Y:S01]  /*8330*/  LD.E R34, desc[UR8][R40.64] ;  /* 0x0000000828227980 */ /* 0x0002e2000c101900 */
[----:B------:R-:W-:Y:S02]  /*8340*/  SEL R23, R8, R7, !P2 ;  /* 0x0000000708177207 */ /* 0x000fe40005000000 */
[----:B0-----:R-:W-:Y:S02]  /*8350*/  SEL R24, R7, R8, !P2 ;  /* 0x0000000807187207 */ /* 0x001fe40005000000 */
[----:B------:R-:W-:Y:S02]  /*8360*/  SEL R25, R15, R16, !P1 ;  /* 0x000000100f197207 */ /* 0x000fe40004800000 */
[----:B------:R-:W-:Y:S01]  /*8370*/  SEL R8, R16, R15, !P1 ;  /* 0x0000000f10087207 */ /* 0x000fe20004800000 */
[--C-:B------:R-:W-:Y:S01]  /*8380*/  IMAD.WIDE R38, R31, 0x4, R20.reuse ;  /* 0x000000041f267825 */ /* 0x100fe200078e0214 */
[----:B------:R-:W-:Y:S02]  /*8390*/  SEL R16, R19, R22, !P3 ;  /* 0x0000001613107207 */ /* 0x000fe40005800000 */
[----:B----4-:R-:W-:Y:S01]  /*83a0*/  ISETP.GE.AND P0, PT, R37, R28, PT ;  /* 0x0000001c2500720c */ /* 0x010fe20003f06270 */
[--C-:B------:R-:W-:Y:S01]  /*83b0*/  IMAD.WIDE R36, R24, 0x4, R20.reuse ;  /* 0x0000000418247825 */ /* 0x100fe200078e0214 */
[----:B------:R-:W4:Y:S04]  /*83c0*/  LD.E R13, desc[UR8][R38.64] ;  /* 0x00000008260d7980 */ /* 0x000f28000c101900 */
[----:B------:R0:W4:Y:S01]  /*83d0*/  LD.E R28, desc[UR8][R36.64] ;  /* 0x00000008241c7980 */ /* 0x000122000c101900 */
[----:B------:R-:W-:-:S04]  /*83e0*/  IMAD.WIDE R44, R25, 0x4, R20 ;  /* 0x00000004192c7825 */ /* 0x000fc800078e0214 */
[--C-:B-1----:R-:W-:Y:S01]  /*83f0*/  IMAD.WIDE R40, R23, 0x4, R20.reuse ;  /* 0x0000000417287825 */ /* 0x102fe200078e0214 */
[----:B------:R-:W-:Y:S01]  /*8400*/  SEL R27, R35, R26, !P4 ;  /* 0x0000001a231b7207 */ /* 0x000fe20006000000 */
[----:B------:R-:W5:Y:S02]  /*8410*/  LD.E R15, desc[UR8][R44.64] ;  /* 0x000000082c0f7980 */ /* 0x000f64000c101900 */
[----:B0-----:R-:W-:-:S04]  /*8420*/  IMAD.WIDE R36, R16, 0x4, R20 ;  /* 0x0000000410247825 */ /* 0x001fc800078e0214 */
[--C-:B------:R-:W-:Y:S01]  /*8430*/  IMAD.WIDE R38, R8, 0x4, R20.reuse ;  /* 0x0000000408267825 */ /* 0x100fe200078e0214 */
[----:B------:R-:W-:Y:S01]  /*8440*/  ISETP.GE.AND P1, PT, R10, R3, PT ;  /* 0x000000030a00720c */ /* 0x000fe20003f26270 */
[----:B------:R-:W5:Y:S01]  /*8450*/  LD.E R36, desc[UR8][R36.64] ;  /* 0x0000000824247980 */ /* 0x000f62000c101900 */
[----:B------:R-:W-:Y:S02]  /*8460*/  SEL R7, R22, R19, !P3 ;  /* 0x0000001316077207 */ /* 0x000fe40005800000 */
[----:B------:R-:W-:Y:S01]  /*8470*/  SEL R26, R26, R35, !P4 ;  /* 0x000000231a1a7207 */ /* 0x000fe20006000000 */
[----:B------:R0:W5:Y:S04]  /*8480*/  LD.E R3, desc[UR8][R40.64] ;  /* 0x0000000828037980 */ /* 0x000168000c101900 */
[----:B------:R1:W5:Y:S01]  /*8490*/  LD.E R10, desc[UR8][R38.64] ;  /* 0x00000008260a7980 */ /* 0x000362000c101900 */
[----:B------:R-:W-:Y:S01]  /*84a0*/  IMAD.WIDE R42, R7, 0x4, R20 ;  /* 0x00000004072a7825 */ /* 0x000fe200078e0214 */
[----:B------:R-:W-:-:S03]  /*84b0*/  SEL R22, R17, R0, !P0 ;  /* 0x0000000011167207 */ /* 0x000fc60004000000 */
[----:B0-----:R-:W-:-:S04]  /*84c0*/  IMAD.WIDE R40, R26, 0x4, R20 ;  /* 0x000000041a287825 */ /* 0x001fc800078e0214 */
[----:B-1----:R-:W-:-:S05]  /*84d0*/  IMAD.WIDE R38, R27, 0x4, R20 ;  /* 0x000000041b267825 */ /* 0x002fca00078e0214 */
[----:B------:R-:W5:Y:S01]  /*84e0*/  LD.E R19, desc[UR8][R38.64] ;  /* 0x0000000826137980 */ /* 0x000f62000c101900 */
[----:B--2---:R-:W-:-:S03]  /*84f0*/  ISETP.GE.AND P2, PT, R30, R5, PT ;  /* 0x000000051e00720c */ /* 0x004fc60003f46270 */
[----:B------:R0:W2:Y:S01]  /*8500*/  LD.E R30, desc[UR8][R40.64] ;  /* 0x00000008281e7980 */ /* 0x0000a2000c101900 */
[----:B---3--:R-:W-:Y:S01]  /*8510*/  ISETP.GE.AND P3, PT, R34, R9, PT ;  /* 0x000000092200720c */ /* 0x008fe20003f66270 */
[----:B------:R-:W-:Y:S02]  /*8520*/  IMAD.WIDE R34, R22, 0x4, R20 ;  /* 0x0000000416227825 */ /* 0x000fe400078e0214 */
[----:B------:R1:W2:Y:S04]  /*8530*/  LD.E R9, desc[UR8][R42.64] ;  /* 0x000000082a097980 */ /* 0x0002a8000c101900 */
[----:B------:R-:W3:Y:S01]  /*8540*/  LD.E R34, desc[UR8][R34.64] ;  /* 0x0000000822227980 */ /* 0x000ee2000c101900 */
[----:B------:R-:W-:Y:S02]  /*8550*/  SEL R5, R4, R33, !P2 ;  /* 0x0000002104057207 */ /* 0x000fe40005000000 */
[----:B----4-:R-:W-:-:S02]  /*8560*/  ISETP.GE.AND P6, PT, R28, R13, PT ;  /* 0x0000000d1c00720c */ /* 0x010fc40003fc6270 */
[----:B------:R-:W-:Y:S02]  /*8570*/  SEL R28, R11, R32, !P1 ;  /* 0x000000200b1c7207 */ /* 0x000fe40004800000 */
[----:B------:R-:W-:-:S03]  /*8580*/  SEL R13, R33, R4, !P2 ;  /* 0x00000004210d7207 */ /* 0x000fc60005000000 */
[----:B0-----:R-:W-:Y:S01]  /*8590*/  IMAD.WIDE R40, R28, 0x4, R20 ;  /* 0x000000041c287825 */ /* 0x001fe200078e0214 */
[----:B-----5:R-:W-:-:S03]  /*85a0*/  ISETP.GE.AND P2, PT, R36, R15, PT ;  /* 0x0000000f2400720c */ /* 0x020fc60003f46270 */
[----:B------:R-:W-:Y:S01]  /*85b0*/  IMAD.WIDE R36, R5, 0x4, R20 ;  /* 0x0000000405247825 */ /* 0x000fe200078e0214 */
[----:B------:R-:W-:-:S05]  /*85c0*/  ISETP.GE.AND P5, PT, R10, R3, PT ;  /* 0x000000030a00720c */ /* 0x000fca0003fa6270 */
[----:B------:R-:W4:Y:S01]  /*85d0*/  LD.E R36, desc[UR8][R36.64] ;  /* 0x0000000824247980 */ /* 0x000f22000c101900 */
[----:B------:R-:W-:Y:S01]  /*85e0*/  SEL R10, R6, R29, !P3 ;  /* 0x0000001d060a7207 */ /* 0x000fe20005800000 */
[--C-:B-1----:R-:W-:Y:S01]  /*85f0*/  IMAD.WIDE R42, R13, 0x4, R20.reuse ;  /* 0x000000040d2a7825 */ /* 0x102fe200078e0214 */
[----:B------:R-:W-:Y:S02]  /*8600*/  SEL R3, R29, R6, !P3 ;  /* 0x000000061d037207 */ /* 0x000fe40005800000 */
[----:B------:R0:W4:Y:S01]  /*8610*/  LD.E R29, desc[UR8][R40.64] ;  /* 0x00000008281d7980 */ /* 0x000122000c101900 */
[----:B------:R-:W-:-:S03]  /*8620*/  IMAD.WIDE R38, R10, 0x4, R20 ;  /* 0x000000040a267825 */ /* 0x000fc600078e0214 */
[----:B------:R-:W5:Y:S01]  /*8630*/  LD.E R15, desc[UR8][R42.64] ;  /* 0x000000082a0f7980 */ /* 0x000f62000c101900 */
[----:B------:R-:W-:-:S05]  /*8640*/  IMAD.WIDE R44, R3, 0x4, R20 ;  /* 0x00000004032c7825 */ /* 0x000fca00078e0214 */
[----:B------:R-:W5:Y:S01]  /*8650*/  LD.E R6, desc[UR8][R44.64] ;  /* 0x000000082c067980 */ /* 0x000f62000c101900 */
[----:B--2---:R-:W-:-:S03]  /*8660*/  ISETP.GE.AND P4, PT, R30, R9, PT ;  /* 0x000000091e00720c */ /* 0x004fc60003f86270 */
[----:B------:R1:W5:Y:S01]  /*8670*/  LD.E R30, desc[UR8][R38.64] ;  /* 0x00000008261e7980 */ /* 0x000362000c101900 */
[----:B---3--:R-:W-:Y:S02]  /*8680*/  ISETP.GE.AND P3, PT, R34, R19, PT ;  /* 0x000000132200720c */ /* 0x008fe40003f66270 */
[----:B------:R-:W-:-:S05]  /*8690*/  SEL R34, R24, R31, !P6 ;  /* 0x0000001f18227207 */ /* 0x000fca0007000000 */
[----:B0-----:R-:W-:-:S05]  /*86a0*/  IMAD.WIDE R40, R34, 0x4, R20 ;  /* 0x0000000422287825 */ /* 0x001fca00078e0214 */
[----:B------:R0:W2:Y:S01]  /*86b0*/  LD.E R19, desc[UR8][R40.64] ;  /* 0x0000000828137980 */ /* 0x0000a2000c101900 */
[----:B------:R-:W-:Y:S02]  /*86c0*/  SEL R31, R31, R24, !P6 ;  /* 0x000000181f1f7207 */ /* 0x000fe40007000000 */
[----:B------:R-:W-:Y:S02]  /*86d0*/  SEL R4, R8, R23, !P5 ;  /* 0x0000001708047207 */ /* 0x000fe40006800000 */
[----:B------:R-:W-:Y:S01]  /*86e0*/  SEL R9, R0, R17, !P0 ;  /* 0x0000001100097207 */ /* 0x000fe20004000000 */
[--C-:B-1----:R-:W-:Y:S01]  /*86f0*/  IMAD.WIDE R38, R31, 0x4, R20.reuse ;  /* 0x000000041f267825 */ /* 0x102fe200078e0214 */
[----:B------:R-:W-:Y:S02]  /*8700*/  SEL R17, R23, R8, !P5 ;  /* 0x0000000817117207 */ /* 0x000fe40006800000 */
[----:B------:R-:W-:Y:S01]  /*8710*/  SEL R8, R16, R25, !P2 ;  /* 0x0000001910087207 */ /* 0x000fe20005000000 */
[--C-:B------:R-:W-:Y:S01]  /*8720*/  IMAD.WIDE R42, R4, 0x4, R20.reuse ;  /* 0x00000004042a7825 */ /* 0x100fe200078e0214 */
[----:B------:R-:W3:Y:S03]  /*8730*/  LD.E R0, desc[UR8][R38.64] ;  /* 0x0000000826007980 */ /* 0x000ee6000c101900 */
[----:B0-----:R-:W-:-:S05]  /*8740*/  IMAD.WIDE R40, R8, 0x4, R20 ;  /* 0x0000000408287825 */ /* 0x001fca00078e0214 */
[----:B------:R-:W3:Y:S01]  /*8750*/  LD.E R24, desc[UR8][R40.64] ;  /* 0x0000000828187980 */ /* 0x000ee2000c101900 */
[----:B------:R-:W-:Y:S02]  /*8760*/  SEL R25, R25, R16, !P2 ;  /* 0x0000001019197207 */ /* 0x000fe40005000000 */
[----:B----4-:R-:W-:Y:S01]  /*8770*/  ISETP.GE.AND P0, PT, R36, R29, PT ;  /* 0x0000001d2400720c */ /* 0x010fe20003f06270 */
[--C-:B------:R-:W-:Y:S01]  /*8780*/  IMAD.WIDE R36, R17, 0x4, R20.reuse ;  /* 0x0000000411247825 */ /* 0x100fe200078e0214 */
[----:B------:R0:W3:Y:S01]  /*8790*/  LD.E R29, desc[UR8][R42.64] ;  /* 0x000000082a1d7980 */ /* 0x0000e2000c101900 */
[----:B------:R-:W-:Y:S02]  /*87a0*/  SEL R16, R26, R7, !P4 ;  /* 0x000000071a107207 */ /* 0x000fe40006000000 */
[----:B------:R-:W-:Y:S01]  /*87b0*/  IMAD.WIDE R44, R25, 0x4, R20 ;  /* 0x00000004192c7825 */ /* 0x000fe200078e0214 */
[----:B------:R-:W-:-:S03]  /*87c0*/  SEL R7, R7, R26, !P4 ;  /* 0x0000001a07077207 */ /* 0x000fc60006000000 */
[----:B0-----:R-:W-:-:S05]  /*87d0*/  IMAD.WIDE R42, R16, 0x4, R20 ;  /* 0x00000004102a7825 */ /* 0x001fca00078e0214 */
[----:B------:R-:W4:Y:S01]  /*87e0*/  LD.E R26, desc[UR8][R42.64] ;  /* 0x000000082a1a7980 */ /* 0x000f22000c101900 */
[----:B-----5:R-:W-:-:S03]  /*87f0*/  ISETP.GE.AND P5, PT, R30, R15, PT ;  /* 0x0000000f1e00720c */ /* 0x020fc60003fa6270 */
[----:B------:R0:W5:Y:S01]  /*8800*/  LD.E R15, desc[UR8][R36.64] ;  /* 0x00000008240f7980 */ /* 0x000162000c101900 */
[----:B--2---:R-:W-:-:S03]  /*8810*/  ISETP.GE.AND P2, PT, R19, R6, PT ;  /* 0x000000061300720c */ /* 0x004fc60003f46270 */
[----:B------:R-:W4:Y:S01]  /*8820*/  LD.E R19, desc[UR8][R44.64] ;  /* 0x000000082c137980 */ /* 0x000f22000c101900 */
[----:B------:R-:W-:Y:S02]  /*8830*/  SEL R6, R22, R27, !P3 ;  /* 0x0000001b16067207 */ /* 0x000fe40005800000 */
[----:B------:R-:W-:-:S03]  /*8840*/  SEL R22, R27, R22, !P3 ;  /* 0x000000161b167207 */ /* 0x000fc60005800000 */
[--C-:B------:R-:W-:Y:S01]  /*8850*/  IMAD.WIDE R38, R6, 0x4, R20.reuse ;  /* 0x0000000406267825 */ /* 0x100fe200078e0214 */
[----:B------:R-:W-:Y:S02]  /*8860*/  SEL R11, R32, R11, !P1 ;  /* 0x0000000b200b7207 */ /* 0x000fe40004800000 */
[----:B------:R-:W-:Y:S01]  /*8870*/  SEL R27, R28, R5, !P0 ;  /* 0x000000051c1b7207 */ /* 0x000fe20004000000 */
[--C-:B0-----:R-:W-:Y:S01]  /*8880*/  IMAD.WIDE R36, R7, 0x4, R20.reuse ;  /* 0x0000000407247825 */ /* 0x101fe200078e0214 */
[----:B------:R0:W2:Y:S01]  /*8890*/  LD.E R23, desc[UR8][R38.64] ;  /* 0x0000000826177980 */ /* 0x0000a2000c101900 */
[----:B------:R-:W-:Y:S02]  /*88a0*/  SEL R28, R5, R28, !P0 ;  /* 0x0000001c051c7207 */ /* 0x000fe40004000000 */
[----:B------:R-:W-:Y:S01]  /*88b0*/  IMAD.WIDE R32, R22, 0x4, R20 ;  /* 0x0000000416207825 */ /* 0x000fe200078e0214 */
[----:B------:R1:W2:Y:S01]  /*88c0*/  LD.E R30, desc[UR8][R36.64] ;  /* 0x00000008241e7980 */ /* 0x0002a2000c101900 */
[----:B------:R-:W-:-:S02]  /*88d0*/  SEL R5, R13, R10, !P5 ;  /* 0x0000000a0d057207 */ /* 0x000fc40006800000 */
[--C-:B0-----:R-:W-:Y:S01]  /*88e0*/  IMAD.WIDE R38, R9, 0x4, R20.reuse ;  /* 0x0000000409267825 */ /* 0x101fe200078e0214 */
[----:B------:R-:W-:Y:S02]  /*88f0*/  SEL R10, R10, R13, !P5 ;  /* 0x0000000d0a0a7207 */ /* 0x000fe40006800000 */
[----:B------:R0:W2:Y:S01]  /*8900*/  LD.E R13, desc[UR8][R32.64] ;  /* 0x00000008200d7980 */ /* 0x0000a2000c101900 */
[----:B-1----:R-:W-:-:S04]  /*8910*/  IMAD.WIDE R36, R11, 0x4, R20 ;  /* 0x000000040b247825 */ /* 0x002fc800078e0214 */
[--C-:B------:R-:W-:Y:S01]  /*8920*/  IMAD.WIDE R44, R28, 0x4, R20.reuse ;  /* 0x000000041c2c7825 */ /* 0x100fe200078e0214 */
[----:B---3--:R-:W-:Y:S02]  /*8930*/  ISETP.GE.AND P0, PT, R29, R0, PT ;  /* 0x000000001d00720c */ /* 0x008fe40003f06270 */
[----:B------:R1:W3:Y:S01]  /*8940*/  LD.E R0, desc[UR8][R38.64] ;  /* 0x0000000826007980 */ /* 0x0002e2000c101900 */
[----:B------:R-:W-:-:S04]  /*8950*/  IMAD.WIDE R42, R27, 0x4, R20 ;  /* 0x000000041b2a7825 */ /* 0x000fc800078e0214 */
[----:B------:R-:W-:Y:S01]  /*8960*/  IMAD.WIDE R40, R10, 0x4, R20 ;  /* 0x000000040a287825 */ /* 0x000fe200078e0214 */
[----:B-----5:R-:W-:Y:S02]  /*8970*/  ISETP.GE.AND P1, PT, R24, R15, PT ;  /* 0x0000000f1800720c */ /* 0x020fe40003f26270 */
[----:B------:R5:W3:Y:S04]  /*8980*/  LD.E R15, desc[UR8][R36.64] ;  /* 0x00000008240f7980 */ /* 0x000ae8000c101900 */
[----:B------:R-:W3:Y:S01]  /*8990*/  LD.E R24, desc[UR8][R44.64] ;  /* 0x000000082c187980 */ /* 0x000ee2000c101900 */
[----:B----4-:R-:W-:-:S03]  /*89a0*/  ISETP.GE.AND P4, PT, R26, R19, PT ;  /* 0x000000131a00720c */ /* 0x010fc60003f86270 */
[----:B------:R-:W4:Y:S04]  /*89b0*/  LD.E R19, desc[UR8][R42.64] ;  /* 0x000000082a137980 */ /* 0x000f28000c101900 */
[----:B------:R2:W4:Y:S01]  /*89c0*/  LD.E R26, desc[UR8][R40.64] ;  /* 0x00000008281a7980 */ /* 0x000522000c101900 */
[----:B0-----:R-:W-:Y:S02]  /*89d0*/  SEL R32, R34, R3, !P2 ;  /* 0x0000000322207207 */ /* 0x001fe40005000000 */
[----:B------:R-:W-:Y:S02]  /*89e0*/  SEL R29, R31, R4, !P0 ;  /* 0x000000041f1d7207 */ /* 0x000fe40004000000 */
[----:B------:R-:W-:Y:S02]  /*89f0*/  SEL R3, R3, R34, !P2 ;  /* 0x0000002203037207 */ /* 0x000fe40005000000 */
[----:B------:R-:W-:Y:S01]  /*8a00*/  SEL R4, R4, R31, !P0 ;  /* 0x0000001f04047207 */ /* 0x000fe20004000000 */
[----:B-1----:R-:W-:Y:S01]  /*8a10*/  IMAD.WIDE R38, R5, 0x4, R20 ;  /* 0x0000000405267825 */ /* 0x002fe200078e0214 */
[----:B------:R-:W-:-:S02]  /*8a20*/  SEL R31, R17, R8, !P1 ;  /* 0x00000008111f7207 */ /* 0x000fc40004800000 */
[----:B------:R-:W-:Y:S01]  /*8a30*/  SEL R8, R8, R17, !P1 ;  /* 0x0000001108087207 */ /* 0x000fe20004800000 */
[--C-:B-----5:R-:W-:Y:S01]  /*8a40*/  IMAD.WIDE R36, R32, 0x4, R20.reuse ;  /* 0x0000000420247825 */ /* 0x120fe200078e0214 */
[----:B--2---:R-:W-:Y:S02]  /*8a50*/  ISETP.GE.AND P3, PT, R23, R30, PT ;  /* 0x0000001e1700720c */ /* 0x004fe40003f66270 */
[----:B------:R0:W2:Y:S01]  /*8a60*/  LD.E R23, desc[UR8][R38.64] ;  /* 0x0000000826177980 */ /* 0x0000a2000c101900 */
[----:B------:R-:W-:-:S03]  /*8a70*/  IMAD.WIDE R40, R3, 0x4, R20 ;  /* 0x0000000403287825 */ /* 0x000fc600078e0214 */
[----:B------:R-:W2:Y:S01]  /*8a80*/  LD.E R30, desc[UR8][R36.64] ;  /* 0x00000008241e7980 */ /* 0x000ea2000c101900 */
[----:B------:R-:W-:-:S04]  /*8a90*/  IMAD.WIDE R34, R4, 0x4, R20 ;  /* 0x0000000404227825 */ /* 0x000fc800078e0214 */
[----:B------:R-:W-:-:S04]  /*8aa0*/  IMAD.WIDE R44, R8, 0x4, R20 ;  /* 0x00000004082c7825 */ /* 0x000fc800078e0214 */
[----:B0-----:R-:W-:Y:S01]  /*8ab0*/  IMAD.WIDE R38, R29, 0x4, R20 ;  /* 0x000000041d267825 */ /* 0x001fe200078e0214 */
[----:B---3--:R-:W-:Y:S01]  /*8ac0*/  ISETP.GE.AND P0, PT, R0, R13, PT ;  /* 0x0000000d0000720c */ /* 0x008fe20003f06270 */
[----:B------:R0:W3:Y:S04]  /*8ad0*/  LD.E R36, desc[UR8][R40.64] ;  /* 0x0000000828247980 */ /* 0x0000e8000c101900 */
[----:B------:R1:W3:Y:S04]  /*8ae0*/  LD.E R13, desc[UR8][R34.64] ;  /* 0x00000008220d7980 */ /* 0x0002e8000c101900 */
[----:B------:R-:W5:Y:S01]  /*8af0*/  LD.E R38, desc[UR8][R38.64] ;  /* 0x0000000826267980 */ /* 0x000f62000c101900 */
[----:B------:R-:W-:-:S02]  /*8b00*/  SEL R17, R25, R16, !P4 ;  /* 0x0000001019117207 */ /* 0x000fc40006000000 */
[----:B------:R-:W-:-:S05]  /*8b10*/  SEL R16, R16, R25, !P4 ;  /* 0x0000001910107207 */ /* 0x000fca0006000000 */
[--C-:B------:R-:W-:Y:S01]  /*8b20*/  IMAD.WIDE R42, R16, 0x4, R20.reuse ;  /* 0x00000004102a7825 */ /* 0x100fe200078e0214 */
[----:B------:R-:W-:Y:S02]  /*8b30*/  ISETP.GE.AND P1, PT, R24, R15, PT ;  /* 0x0000000f1800720c */ /* 0x000fe40003f26270 */
[----:B------:R3:W5:Y:S01]  /*8b40*/  LD.E R15, desc[UR8][R44.64] ;  /* 0x000000082c0f7980 */ /* 0x000762000c101900 */
[----:B------:R-:W-:-:S06]  /*8b50*/  IMAD.WIDE R24, R31, 0x4, R20 ;  /* 0x000000041f187825 */ /* 0x000fcc00078e0214 */
[----:B------:R-:W5:Y:S01]  /*8b60*/  LD.E R24, desc[UR8][R24.64] ;  /* 0x0000000818187980 */ /* 0x000f62000c101900 */
[----:B----4-:R-:W-:-:S03]  /*8b70*/  ISETP.GE.AND P4, PT, R26, R19, PT ;  /* 0x000000131a00720c */ /* 0x010fc60003f86270 */
[----:B------:R4:W4:Y:S01]  /*8b80*/  LD.E R19, desc[UR8][R42.64] ;  /* 0x000000082a137980 */ /* 0x000922000c101900 */
[----:B------:R-:W-:Y:S01]  /*8b90*/  SEL R0, R6, R7, !P3 ;  /* 0x0000000706007207 */ /* 0x000fe20005800000 */
[----:B0-----:R-:W-:-:S04]  /*8ba0*/  IMAD.WIDE R40, R17, 0x4, R20 ;  /* 0x0000000411287825 */ /* 0x001fc800078e0214 */
[----:B-1----:R-:W-:Y:S01]  /*8bb0*/  IMAD.WIDE R34, R0, 0x4, R20 ;  /* 0x0000000400227825 */ /* 0x002fe200078e0214 */
[----:B------:R0:W4:Y:S05]  /*8bc0*/  LD.E R33, desc[UR8][R40.64] ;  /* 0x0000000828217980 */ /* 0x00012a000c101900 */
[----:B------:R-:W4:Y:S01]  /*8bd0*/  LD.E R34, desc[UR8][R34.64] ;  /* 0x0000000822227980 */ /* 0x000f22000c101900 */
[----:B------:R-:W-:Y:S02]  /*8be0*/  SEL R6, R7, R6, !P3 ;  /* 0x0000000607067207 */ /* 0x000fe40005800000 */
[----:B--2---:R-:W-:Y:S02]  /*8bf0*/  ISETP.GE.AND P2, PT, R30, R23, PT ;  /* 0x000000171e00720c */ /* 0x004fe40003f46270 */
[----:B------:R-:W-:-:S02]  /*8c00*/  SEL R30, R11, R28, !P1 ;  /* 0x0000001c0b1e7207 */ /* 0x000fc40004800000 */
[----:B---3--:R-:W-:Y:S02]  /*8c10*/  ISETP.GE.AND P6, PT, R13, R36, PT ;  /* 0x000000240d00720c */ /* 0x008fe40003fc6270 */
[----:B------:R-:W-:Y:S01]  /*8c20*/  SEL R13, R9, R22, !P0 ;  /* 0x00000016090d7207 */ /* 0x000fe20004000000 */
[----:B------:R-:W-:-:S05]  /*8c30*/  IMAD.WIDE R36, R6, 0x4, R20 ;  /* 0x0000000406247825 */ /* 0x000fca00078e0214 */
[----:B------:R1:W2:Y:S01]  /*8c40*/  LD.E R25, desc[UR8][R36.64] ;  /* 0x0000000824197980 */ /* 0x0002a2000c101900 */
[----:B------:R-:W-:Y:S01]  /*8c50*/  IMAD.WIDE R44, R30, 0x4, R20 ;  /* 0x000000041e2c7825 */ /* 0x000fe200078e0214 */
[----:B-----5:R-:W-:-:S03]  /*8c60*/  ISETP.GE.AND P3, PT, R15, R38, PT ;  /* 0x000000260f00720c */ /* 0x020fc60003f66270 */
[--C-:B------:R-:W-:Y:S01]  /*8c70*/  IMAD.WIDE R38, R13, 0x4, R20.reuse ;  /* 0x000000040d267825 */ /* 0x100fe200078e0214 */
[----:B------:R-:W-:Y:S02]  /*8c80*/  SEL R15, R27, R10, !P4 ;  /* 0x0000000a1b0f7207 */ /* 0x000fe40006000000 */
[----:B------:R-:W-:Y:S02]  /*8c90*/  SEL R27, R10, R27, !P4 ;  /* 0x0000001b0a1b7207 */ /* 0x000fe40006000000 */
[----:B------:R3:W2:Y:S03]  /*8ca0*/  LD.E R26, desc[UR8][R38.64] ;  /* 0x00000008261a7980 */ /* 0x0006a6000c101900 */
[----:B----4-:R-:W-:-:S05]  /*8cb0*/  IMAD.WIDE R42, R27, 0x4, R20 ;  /* 0x000000041b2a7825 */ /* 0x010fca00078e0214 */
[----:B------:R4:W5:Y:S01]  /*8cc0*/  LD.E R23, desc[UR8][R42.64] ;  /* 0x000000082a177980 */ /* 0x000962000c101900 */
[----:B------:R-:W-:-:S03]  /*8cd0*/  ISETP.GE.AND P5, PT, R19, R24, PT ;  /* 0x000000181300720c */ /* 0x000fc60003fa6270 */
[----:B------:R4:W5:Y:S01]  /*8ce0*/  LD.E R24, desc[UR8][R44.64] ;  /* 0x000000082c187980 */ /* 0x000962000c101900 */
[----:B0-----:R-:W-:Y:S01]  /*8cf0*/  IMAD.WIDE R40, R15, 0x4, R20 ;  /* 0x000000040f287825 */ /* 0x001fe200078e0214 */
[----:B------:R-:W-:-:S04]  /*8d00*/  ISETP.GE.AND P4, PT, R34, R33, PT ;  /* 0x000000212200720c */ /* 0x000fc80003f86270 */
[----:B------:R-:W5:Y:S01]  /*8d10*/  LD.E R7, desc[UR8][R40.64] ;  /* 0x0000000828077980 */ /* 0x000f62000c101900 */
[----:B------:R-:W-:-:S05]  /*8d20*/  SEL R34, R32, R5, !P2 ;  /* 0x0000000520227207 */ /* 0x000fca0005000000 */
[--C-:B-1----:R-:W-:Y:S01]  /*8d30*/  IMAD.WIDE R36, R34, 0x4, R20.reuse ;  /* 0x0000000422247825 */ /* 0x102fe200078e0214 */
[----:B------:R-:W-:Y:S02]  /*8d40*/  SEL R32, R5, R32, !P2 ;  /* 0x0000002005207207 */ /* 0x000fe40005000000 */
[----:B------:R-:W-:Y:S02]  /*8d50*/  SEL R19, R4, R3, !P6 ;  /* 0x0000000304137207 */ /* 0x000fe40007000000 */
[----:B------:R-:W5:Y:S01]  /*8d60*/  LD.E R10, desc[UR8][R36.64] ;  /* 0x00000008240a7980 */ /* 0x000f62000c101900 */
[----:B------:R-:W-:Y:S01]  /*8d70*/  SEL R5, R8, R29, !P3 ;  /* 0x0000001d08057207 */ /* 0x000fe20005800000 */
[--C-:B---3--:R-:W-:Y:S01]  /*8d80*/  IMAD.WIDE R38, R32, 0x4, R20.reuse ;  /* 0x0000000420267825 */ /* 0x108fe200078e0214 */
[----:B------:R-:W-:Y:S02]  /*8d90*/  SEL R29, R29, R8, !P3 ;  /* 0x000000081d1d7207 */ /* 0x000fe40005800000 */
[----:B------:R-:W-:Y:S01]  /*8da0*/  SEL R8, R16, R31, !P5 ;  /* 0x0000001f10087207 */ /* 0x000fe20006800000 */
[----:B----4-:R-:W-:Y:S01]  /*8db0*/  IMAD.WIDE R42, R19, 0x4, R20 ;  /* 0x00000004132a7825 */ /* 0x010fe200078e0214 */
[----:B------:R-:W-:-:S02]  /*8dc0*/  SEL R9, R22, R9, !P0 ;  /* 0x0000000916097207 */ /* 0x000fc40004000000 */
[----:B------:R-:W-:Y:S01]  /*8dd0*/  SEL R4, R3, R4, !P6 ;  /* 0x0000000403047207 */ /* 0x000fe20007000000 */
[--C-:B------:R-:W-:Y:S01]  /*8de0*/  IMAD.WIDE R44, R29, 0x4, R20.reuse ;  /* 0x000000041d2c7825 */ /* 0x100fe200078e0214 */
[----:B------:R-:W3:Y:S04]  /*8df0*/  LD.E R3, desc[UR8][R38.64] ;  /* 0x0000000826037980 */ /* 0x000ee8000c101900 */
[----:B------:R0:W3:Y:S02]  /*8e00*/  LD.E R22, desc[UR8][R42.64] ;  /* 0x000000082a167980 */ /* 0x0000e4000c101900 */
[----:B0-----:R-:W-:-:S04]  /*8e10*/  IMAD.WIDE R42, R8, 0x4, R20 ;  /* 0x00000004082a7825 */ /* 0x001fc800078e0214 */
[----:B------:R-:W-:-:S04]  /*8e20*/  IMAD.WIDE R36, R4, 0x4, R20 ;  /* 0x0000000404247825 */ /* 0x000fc800078e0214 */
[----:B------:R-:W-:Y:S01]  /*8e30*/  IMAD.WIDE R40, R5, 0x4, R20 ;  /* 0x0000000405287825 */ /* 0x000fe200078e0214 */
[----:B--2---:R-:W-:Y:S02]  /*8e40*/  ISETP.GE.AND P0, PT, R26, R25, PT ;  /* 0x000000191a00720c */ /* 0x004fe40003f06270 */
[----:B------:R-:W2:Y:S04]  /*8e50*/  LD.E R25, desc[UR8][R44.64] ;  /* 0x000000082c197980 */ /* 0x000ea8000c101900 */
[----:B------:R-:W2:Y:S01]  /*8e60*/  LD.E R26, desc[UR8][R42.64] ;  /* 0x000000082a1a7980 */ /* 0x000ea2000c101900 */
[----:B-----5:R-:W-:-:S03]  /*8e70*/  ISETP.GE.AND P6, PT, R23, R24, PT ;  /* 0x000000181700720c */ /* 0x020fc60003fc6270 */
[----:B------:R0:W4:Y:S04]  /*8e80*/  LD.E R23, desc[UR8][R36.64] ;  /* 0x0000000824177980 */ /* 0x000128000c101900 */
[----:B------:R1:W4:Y:S01]  /*8e90*/  LD.E R24, desc[UR8][R40.64] ;  /* 0x0000000828187980 */ /* 0x000322000c101900 */
[----:B------:R-:W-:Y:S02]  /*8ea0*/  SEL R31, R31, R16, !P5 ;  /* 0x000000101f1f7207 */ /* 0x000fe40006800000 */
[----:B------:R-:W-:-:S03]  /*8eb0*/  SEL R16, R0, R17, !P4 ;  /* 0x0000001100107207 */ /* 0x000fc60006000000 */
[----:B0-----:R-:W-:-:S04]  /*8ec0*/  IMAD.WIDE R36, R31, 0x4, R20 ;  /* 0x000000041f247825 */ /* 0x001fc800078e0214 */
[--C-:B------:R-:W-:Y:S01]  /*8ed0*/  IMAD.WIDE R38, R16, 0x4, R20.reuse ;  /* 0x0000000410267825 */ /* 0x100fe200078e0214 */
[----:B------:R-:W-:Y:S02]  /*8ee0*/  SEL R17, R17, R0, !P4 ;  /* 0x0000000011117207 */ /* 0x000fe40006000000 */
[----:B------:R-:W-:Y:S02]  /*8ef0*/  ISETP.GE.AND P2, PT, R10, R7, PT ;  /* 0x000000070a00720c */ /* 0x000fe40003f46270 */
[----:B------:R0:W5:Y:S04]  /*8f00*/  LD.E R7, desc[UR8][R38.64] ;  /* 0x0000000826077980 */ /* 0x000168000c101900 */
[----:B------:R-:W5:Y:S01]  /*8f10*/  LD.E R10, desc[UR8][R36.64] ;  /* 0x00000008240a7980 */ /* 0x000f62000c101900 */
[----:B------:R-:W-:Y:S01]  /*8f20*/  SEL R0, R6, R13, !P0 ;  /* 0x0000000d06007207 */ /* 0x000fe20004000000 */
[----:B-1----:R-:W-:Y:S01]  /*8f30*/  IMAD.WIDE R40, R17, 0x4, R20 ;  /* 0x0000000411287825 */ /* 0x002fe200078e0214 */
[----:B------:R-:W-:-:S02]  /*8f40*/  SEL R6, R13, R6, !P0 ;  /* 0x000000060d067207 */ /* 0x000fc40004000000 */
[----:B------:R-:W-:Y:S02]  /*8f50*/  SEL R13, R30, R27, !P6 ;  /* 0x0000001b1e0d7207 */ /* 0x000fe40007000000 */
[----:B------:R-:W-:Y:S02]  /*8f60*/  SEL R11, R28, R11, !P1 ;  /* 0x0000000b1c0b7207 */ /* 0x000fe40004800000 */
[----:B------:R-:W-:Y:S02]  /*8f70*/  SEL R30, R27, R30, !P6 ;  /* 0x0000001e1b1e7207 */ /* 0x000fe40007000000 */
[----:B---3--:R-:W-:Y:S01]  /*8f80*/  ISETP.GE.AND P1, PT, R22, R3, PT ;  /* 0x000000031600720c */ /* 0x008fe20003f26270 */
[--C-:B------:R-:W-:Y:S01]  /*8f90*/  IMAD.WIDE R42, R11, 0x4, R20.reuse ;  /* 0x000000040b2a7825 */ /* 0x100fe200078e0214 */
[----:B------:R1:W3:Y:S03]  /*8fa0*/  LD.E R3, desc[UR8][R40.64] ;  /* 0x0000000828037980 */ /* 0x0002e6000c101900 */
[----:B0-----:R-:W-:-:S05]  /*8fb0*/  IMAD.WIDE R38, R6, 0x4, R20 ;  /* 0x0000000406267825 */ /* 0x001fca00078e0214 */
[----:B------:R0:W3:Y:S01]  /*8fc0*/  LD.E R22, desc[UR8][R38.64] ;  /* 0x0000000826167980 */ /* 0x0000e2000c101900 */
[----:B-1----:R-:W-:-:S04]  /*8fd0*/  IMAD.WIDE R40, R30, 0x4, R20 ;  /* 0x000000041e287825 */ /* 0x002fc800078e0214 */
[----:B------:R-:W-:-:S04]  /*8fe0*/  IMAD.WIDE R36, R9, 0x4, R20 ;  /* 0x0000000409247825 */ /* 0x000fc800078e0214 */
[----:B------:R-:W-:Y:S01]  /*8ff0*/  IMAD.WIDE R44, R0, 0x4, R20 ;  /* 0x00000004002c7825 */ /* 0x000fe200078e0214 */
[----:B--2---:R-:W-:Y:S02]  /*9000*/  ISETP.GE.AND P4, PT, R26, R25, PT ;  /* 0x000000191a00720c */ /* 0x004fe40003f86270 */
[----:B------:R-:W2:Y:S04]  /*9010*/  LD.E R25, desc[UR8][R42.64] ;  /* 0x000000082a197980 */ /* 0x000ea8000c101900 */
[----:B------:R-:W2:Y:S01]  /*9020*/  LD.E R26, desc[UR8][R40.64] ;  /* 0x00000008281a7980 */ /* 0x000ea2000c101900 */
[----:B----4-:R-:W-:-:S03]  /*9030*/  ISETP.GE.AND P3, PT, R24, R23, PT ;  /* 0x000000171800720c */ /* 0x010fc60003f66270 */
[----:B------:R1:W4:Y:S04]  /*9040*/  LD.E R23, desc[UR8][R36.64] ;  /* 0x0000000824177980 */ /* 0x000328000c101900 */
[----:B------:R-:W4:Y:S01]  /*9050*/  LD.E R24, desc[UR8][R44.64] ;  /* 0x000000082c187980 */ /* 0x000f22000c101900 */
[----:B0-----:R-:W-:-:S05]  /*9060*/  IMAD.WIDE R38, R13, 0x4, R20 ;  /* 0x000000040d267825 */ /* 0x001fca00078e0214 */
[----:B------:R0:W4:Y:S01]  /*9070*/  LD.E R27, desc[UR8][R38.64] ;  /* 0x00000008261b7980 */ /* 0x000122000c101900 */
[----:B-----5:R-:W-:Y:S02]  /*9080*/  ISETP.GE.AND P0, PT, R7, R10, PT ;  /* 0x0000000a0700720c */ /* 0x020fe40003f06270 */
[----:B------:R-:W-:Y:S02]  /*9090*/  SEL R10, R34, R15, !P2 ;  /* 0x0000000f220a7207 */ /* 0x000fe40005000000 */
[----:B------:R-:W-:Y:S02]  /*90a0*/  SEL R7, R32, R19, !P1 ;  /* 0x0000001320077207 */ /* 0x000fe40004800000 */
[----:B------:R-:W-:Y:S01]  /*90b0*/  SEL R32, R19, R32, !P1 ;  /* 0x0000002013207207 */ /* 0x000fe20004800000 */
[----:B-1----:R-:W-:Y:S01]  /*90c0*/  IMAD.WIDE R36, R10, 0x4, R20 ;  /* 0x000000040a247825 */ /* 0x002fe200078e0214 */
[----:B------:R-:W-:Y:S02]  /*90d0*/  SEL R19, R4, R5, !P3 ;  /* 0x0000000504137207 */ /* 0x000fe40005800000 */
[----:B------:R-:W-:-:S02]  /*90e0*/  SEL R4, R5, R4, !P3 ;  /* 0x0000000405047207 */ /* 0x000fc40005800000 */
[----:B------:R-:W-:Y:S01]  /*90f0*/  SEL R5, R29, R8, !P4 ;  /* 0x000000081d057207 */ /* 0x000fe20006000000 */
[----:B------:R1:W5:Y:S01]  /*9100*/  LD.E R28, desc[UR8][R36.64] ;  /* 0x00000008241c7980 */ /* 0x000362000c101900 */
[----:B------:R-:W-:Y:S02]  /*9110*/  SEL R8, R8, R29, !P4 ;  /* 0x0000001d08087207 */ /* 0x000fe40006000000 */
[----:B------:R-:W-:Y:S01]  /*9120*/  SEL R15, R15, R34, !P2 ;  /* 0x000000220f0f7207 */ /* 0x000fe20005000000 */
[----:B0-----:R-:W-:-:S04]  /*9130*/  IMAD.WIDE R38, R32, 0x4, R20 ;  /* 0x0000000420267825 */ /* 0x001fc800078e0214 */
[--C-:B------:R-:W-:Y:S01]  /*9140*/  IMAD.WIDE R42, R8, 0x4, R20.reuse ;  /* 0x00000004082a7825 */ /* 0x100fe200078e0214 */
[----:B---3--:R-:W-:Y:S01]  /*9150*/  ISETP.GE.AND P3, PT, R22, R3, PT ;  /* 0x000000031600720c */ /* 0x008fe20003f66270 */
[----:B------:R-:W3:Y:S02]  /*9160*/  LD.E R29, desc[UR8][R38.64] ;  /* 0x00000008261d7980 */ /* 0x000ee4000c101900 */
[----:B-1----:R-:W-:-:S04]  /*9170*/  IMAD.WIDE R36, R19, 0x4, R20 ;  /* 0x0000000413247825 */ /* 0x002fc800078e0214 */
[--C-:B------:R-:W-:Y:S02]  /*9180*/  IMAD.WIDE R40, R15, 0x4, R20.reuse ;  /* 0x000000040f287825 */ /* 0x100fe400078e0214 */
[----:B------:R-:W3:Y:S04]  /*9190*/  LD.E R36, desc[UR8][R36.64] ;  /* 0x0000000824247980 */ /* 0x000ee8000c101900 */
[----:B------:R0:W3:Y:S01]  /*91a0*/  LD.E R22, desc[UR8][R40.64] ;  /* 0x0000000828167980 */ /* 0x0000e2000c101900 */
[----:B------:R-:W-:-:S04]  /*91b0*/  IMAD.WIDE R34, R7, 0x4, R20 ;  /* 0x0000000407227825 */ /* 0x000fc800078e0214 */
[----:B------:R-:W-:Y:S02]  /*91c0*/  IMAD.WIDE R44, R4, 0x4, R20 ;  /* 0x00000004042c7825 */ /* 0x000fe400078e0214 */
[----:B------:R-:W3:Y:S01]  /*91d0*/  LD.E R34, desc[UR8][R34.64] ;  /* 0x0000000822227980 */ /* 0x000ee2000c101900 */
[----:B--2---:R-:W-:-:S03]  /*91e0*/  ISETP.GE.AND P2, PT, R26, R25, PT ;  /* 0x000000191a00720c */ /* 0x004fc60003f46270 */
[----:B------:R-:W2:Y:S01]  /*91f0*/  LD.E R25, desc[UR8][R42.64] ;  /* 0x000000082a197980 */ /* 0x000ea2000c101900 */
[----:B----4-:R-:W-:-:S03]  /*9200*/  ISETP.GE.AND P4, PT, R23, R24, PT ;  /* 0x000000181700720c */ /* 0x010fc60003f86270 */
[----:B------:R1:W4:Y:S01]  /*9210*/  LD.E R23, desc[UR8][R44.64] ;  /* 0x000000082c177980 */ /* 0x000322000c101900 */
[----:B------:R-:W-:Y:S01]  /*9220*/  SEL R26, R16, R31, !P0 ;  /* 0x0000001f101a7207 */ /* 0x000fe20004000000 */
[----:B0-----:R-:W-:Y:S01]  /*9230*/  IMAD.WIDE R40, R5, 0x4, R20 ;  /* 0x0000000405287825 */ /* 0x001fe200078e0214 */
[----:B------:R-:W-:-:S03]  /*9240*/  SEL R31, R31, R16, !P0 ;  /* 0x000000101f1f7207 */ /* 0x000fc60004000000 */
[--C-:B------:R-:W-:Y:S01]  /*9250*/  IMAD.WIDE R38, R26, 0x4, R20.reuse ;  /* 0x000000041a267825 */ /* 0x100fe200078e0214 */
[----:B------:R-:W4:Y:S01]  /*9260*/  LD.E R24, desc[UR8][R40.64] ;  /* 0x0000000828187980 */ /* 0x000f22000c101900 */
[----:B------:R-:W-:Y:S02]  /*9270*/  SEL R3, R17, R6, !P3 ;  /* 0x0000000611037207 */ /* 0x000fe40005800000 */
[--C-:B-1----:R-:W-:Y:S01]  /*9280*/  IMAD.WIDE R44, R31, 0x4, R20.reuse ;  /* 0x000000041f2c7825 */ /* 0x102fe200078e0214 */
[----:B------:R0:W4:Y:S01]  /*9290*/  LD.E R33, desc[UR8][R38.64] ;  /* 0x0000000826217980 */ /* 0x000122000c101900 */
[----:B-----5:R-:W-:Y:S02]  /*92a0*/  ISETP.GE.AND P1, PT, R28, R27, PT ;  /* 0x0000001b1c00720c */ /* 0x020fe40003f26270 */
[----:B------:R-:W-:Y:S01]  /*92b0*/  SEL R28, R6, R17, !P3 ;  /* 0x00000011061c7207 */ /* 0x000fe20005800000 */
[----:B------:R-:W5:Y:S01]  /*92c0*/  LD.E R27, desc[UR8][R44.64] ;  /* 0x000000082c1b7980 */ /* 0x000f62000c101900 */
[----:B------:R-:W-:Y:S01]  /*92d0*/  SEL R6, R10, R13, !P1 ;  /* 0x0000000d0a067207 */ /* 0x000fe20004800000 */
[----:B------:R-:W-:-:S05]  /*92e0*/  IMAD.WIDE R42, R3, 0x4, R20 ;  /* 0x00000004032a7825 */ /* 0x000fca00078e0214 */
[----:B------:R1:W5:Y:S01]  /*92f0*/  LD.E R16, desc[UR8][R42.64] ;  /* 0x000000082a107980 */ /* 0x000362000c101900 */
[----:B---3--:R-:W-:Y:S02]  /*9300*/  ISETP.GE.AND P0, PT, R29, R22, PT ;  /* 0x000000161d00720c */ /* 0x008fe40003f06270 */
[----:B------:R-:W-:-:S05]  /*9310*/  SEL R22, R9, R0, !P4 ;  /* 0x0000000009167207 */ /* 0x000fca0006000000 */
[----:B0-----:R-:W-:Y:S01]  /*9320*/  IMAD.WIDE R38, R22, 0x4, R20 ;  /* 0x0000000416267825 */ /* 0x001fe200078e0214 */
[----:B--2---:R-:W-:-:S03]  /*9330*/  ISETP.GE.AND P5, PT, R25, R36, PT ;  /* 0x000000241900720c */ /* 0x004fc60003fa6270 */
[----:B------:R-:W-:Y:S01]  /*9340*/  IMAD.WIDE R36, R28, 0x4, R20 ;  /* 0x000000041c247825 */ /* 0x000fe200078e0214 */
[----:B------:R-:W-:-:S05]  /*9350*/  SEL R25, R11, R30, !P2 ;  /* 0x0000001e0b197207 */ /* 0x000fca0005000000 */
[----:B------:R-:W5:Y:S01]  /*9360*/  LD.E R36, desc[UR8][R36.64] ;  /* 0x0000000824247980 */ /* 0x000f62000c101900 */
[----:B------:R-:W-:Y:S01]  /*9370*/  IMAD.WIDE R40, R25, 0x4, R20 ;  /* 0x0000000419287825 */ /* 0x000fe200078e0214 */
[----:B----4-:R-:W-:-:S03]  /*9380*/  ISETP.GE.AND P3, PT, R23, R34, PT ;  /* 0x000000221700720c */ /* 0x010fc60003f66270 */
[----:B------:R-:W-:Y:S01]  /*9390*/  IMAD.WIDE R34, R6, 0x4, R20 ;  /* 0x0000000406227825 */ /* 0x000fe200078e0214 */
[----:B------:R-:W2:Y:S04]  /*93a0*/  LD.E R23, desc[UR8][R38.64] ;  /* 0x0000000826177980 */ /* 0x000ea8000c101900 */
[----:B------:R0:W3:Y:S04]  /*93b0*/  LD.E R17, desc[UR8][R40.64] ;  /* 0x0000000828117980 */ /* 0x0000e8000c101900 */
[----:B------:R-:W3:Y:S01]  /*93c0*/  LD.E R34, desc[UR8][R34.64] ;  /* 0x0000000822227980 */ /* 0x000ee2000c101900 */
[----:B------:R-:W-:-:S02]  /*93d0*/  ISETP.GE.AND P6, PT, R33, R24, PT ;  /* 0x000000182100720c */ /* 0x000fc40003fc6270 */
[----:B------:R-:W-:Y:S02]  /*93e0*/  SEL R13, R13, R10, !P1 ;  /* 0x0000000a0d0d7207 */ /* 0x000fe40004800000 */
[----:B------:R-:W-:Y:S02]  /*93f0*/  SEL R24, R7, R4, !P3 ;  /* 0x0000000407187207 */ /* 0x000fe40005800000 */
[----:B------:R-:W-:Y:S02]  /*9400*/  SEL R29, R15, R32, !P0 ;  /* 0x000000200f1d7207 */ /* 0x000fe40004000000 */
[----:B------:R-:W-:Y:S02]  /*9410*/  SEL R4, R4, R7, !P3 ;  /* 0x0000000704047207 */ /* 0x000fe40005800000 */
[----:B------:R-:W-:Y:S01]  /*9420*/  SEL R32, R32, R15, !P0 ;  /* 0x0000000f20207207 */ /* 0x000fe20004000000 */
[----:B-1----:R-:W-:Y:S01]  /*9430*/  IMAD.WIDE R42, R29, 0x4, R20 ;  /* 0x000000041d2a7825 */ /* 0x002fe200078e0214 */
[----:B------:R-:W-:-:S03]  /*9440*/  SEL R7, R8, R19, !P5 ;  /* 0x0000001308077207 */ /* 0x000fc60006800000 */
[----:B0-----:R-:W-:-:S04]  /*9450*/  IMAD.WIDE R40, R4, 0x4, R20 ;  /* 0x0000000404287825 */ /* 0x001fc800078e0214 */
[----:B------:R-:W-:-:S04]  /*9460*/  IMAD.WIDE R38, R32, 0x4, R20 ;  /* 0x0000000420267825 */ /* 0x000fc800078e0214 */
[--C-:B------:R-:W-:Y:S02]  /*9470*/  IMAD.WIDE R44, R24, 0x4, R20.reuse ;  /* 0x00000004182c7825 */ /* 0x100fe400078e0214 */
[----:B------:R-:W4:Y:S04]  /*9480*/  LD.E R38, desc[UR8][R38.64] ;  /* 0x0000000826267980 */ /* 0x000f28000c101900 */
[----:B------:R-:W4:Y:S01]  /*9490*/  LD.E R10, desc[UR8][R44.64] ;  /* 0x000000082c0a7980 */ /* 0x000f22000c101900 */
[----:B-----5:R-:W-:Y:S01]  /*94a0*/  ISETP.GE.AND P3, PT, R36, R27, PT ;  /* 0x0000001b2400720c */ /* 0x020fe20003f66270 */
[----:B------:R-:W-:-:S05]  /*94b0*/  IMAD.WIDE R36, R13, 0x4, R20 ;  /* 0x000000040d247825 */ /* 0x000fca00078e0214 */
[----:B------:R0:W4:Y:S01]  /*94c0*/  LD.E R15, desc[UR8][R36.64] ;  /* 0x00000008240f7980 */ /* 0x000122000c101900 */
[----:B--2---:R-:W-:-:S03]  /*94d0*/  ISETP.GE.AND P0, PT, R23, R16, PT ;  /* 0x000000101700720c */ /* 0x004fc60003f06270 */
[----:B------:R-:W2:Y:S04]  /*94e0*/  LD.E R16, desc[UR8][R42.64] ;  /* 0x000000082a107980 */ /* 0x000ea8000c101900 */
[----:B------:R1:W2:Y:S01]  /*94f0*/  LD.E R23, desc[UR8][R40.64] ;  /* 0x0000000828177980 */ /* 0x0002a2000c101900 */
[----:B0-----:R-:W-:Y:S01]  /*9500*/  IMAD.WIDE R36, R7, 0x4, R20 ;  /* 0x0000000407247825 */ /* 0x001fe200078e0214 */
[----:B---3--:R-:W-:-:S04]  /*9510*/  ISETP.GE.AND P1, PT, R34, R17, PT ;  /* 0x000000112200720c */ /* 0x008fc80003f26270 */
[----:B------:R0:W3:Y:S01]  /*9520*/  LD.E R17, desc[UR8][R36.64] ;  /* 0x0000000824117980 */ /* 0x0000e2000c101900 */
[----:B------:R-:W-:Y:S02]  /*9530*/  SEL R19, R19, R8, !P5 ;  /* 0x0000000813137207 */ /* 0x000fe40006800000 */
[----:B------:R-:W-:Y:S02]  /*9540*/  SEL R34, R26, R5, !P6 ;  /* 0x000000051a227207 */ /* 0x000fe40007000000 */
[----:B------:R-:W-:Y:S01]  /*9550*/  SEL R5, R5, R26, !P6 ;  /* 0x0000001a05057207 */ /* 0x000fe20007000000 */
[----:B-1----:R-:W-:-:S04]  /*9560*/  IMAD.WIDE R40, R19, 0x4, R20 ;  /* 0x0000000413287825 */ /* 0x002fc800078e0214 */
[----:B------:R-:W-:-:S04]  /*9570*/  IMAD.WIDE R42, R34, 0x4, R20 ;  /* 0x00000004222a7825 */ /* 0x000fc800078e0214 */
[----:B0-----:R-:W-:Y:S01]  /*9580*/  IMAD.WIDE R36, R5, 0x4, R20 ;  /* 0x0000000405247825 */ /* 0x001fe200078e0214 */
[----:B------:R0:W5:Y:S04]  /*9590*/  LD.E R26, desc[UR8][R42.64] ;  /* 0x000000082a1a7980 */ /* 0x000168000c101900 */
[----:B------:R-:W5:Y:S01]  /*95a0*/  LD.E R27, desc[UR8][R36.64] ;  /* 0x00000008241b7980 */ /* 0x000f62000c101900 */
[----:B------:R-:W-:-:S05]  /*95b0*/  SEL R9, R0, R9, !P4 ;  /* 0x0000000900097207 */ /* 0x000fca0006000000 */
[----:B0-----:R-:W-:-:S05]  /*95c0*/  IMAD.WIDE R42, R9, 0x4, R20 ;  /* 0x00000004092a7825 */ /* 0x001fca00078e0214 */
[----:B------:R-:W5:Y:S01]  /*95d0*/  LD.E R0, desc[UR8][R42.64] ;  /* 0x000000082a007980 */ /* 0x000f62000c101900 */
[----:B----4-:R-:W-:-:S03]  /*95e0*/  ISETP.GE.AND P6, PT, R38, R15, PT ;  /* 0x0000000f2600720c */ /* 0x010fc60003fc6270 */
[----:B------:R0:W5:Y:S01]  /*95f0*/  LD.E R15, desc[UR8][R40.64] ;  /* 0x00000008280f7980 */ /* 0x000162000c101900 */
[----:B--2---:R-:W-:Y:S02]  /*9600*/  ISETP.GE.AND P5, PT, R23, R16, PT ;  /* 0x000000101700720c */ /* 0x004fe40003fa6270 */
[----:B------:R-:W-:Y:S02]  /*9610*/  SEL R16, R28, R31, !P3 ;  /* 0x0000001f1c107207 */ /* 0x000fe40005800000 */
[----:B------:R-:W-:Y:S02]  /*9620*/  SEL R31, R31, R28, !P3 ;  /* 0x0000001c1f1f7207 */ /* 0x000fe40005800000 */
[----:B---3--:R-:W-:Y:S01]  /*9630*/  ISETP.GE.AND P3, PT, R17, R10, PT ;  /* 0x0000000a1100720c */ /* 0x008fe20003f66270 */
[----:B------:R-:W-:Y:S01]  /*9640*/  IMAD.WIDE R38, R16, 0x4, R20 ;  /* 0x0000000410267825 */ /* 0x000fe200078e0214 */
[----:B------:R-:W-:-:S03]  /*9650*/  SEL R10, R22, R3, !P0 ;  /* 0x00000003160a7207 */ /* 0x000fc60004000000 */
[--C-:B0-----:R-:W-:Y:S01]  /*9660*/  IMAD.WIDE R40, R31, 0x4, R20.reuse ;  /* 0x000000041f287825 */ /* 0x101fe200078e0214 */
[----:B------:R-:W2:Y:S03]  /*9670*/  LD.E R28, desc[UR8][R38.64] ;  /* 0x00000008261c7980 */ /* 0x000ea6000c101900 */
[--C-:B------:R-:W-:Y:S01]  /*9680*/  IMAD.WIDE R44, R10, 0x4, R20.reuse ;  /* 0x000000040a2c7825 */ /* 0x100fe200078e0214 */
[----:B------:R-:W-:Y:S01]  /*9690*/  SEL R22, R3, R22, !P0 ;  /* 0x0000001603167207 */ /* 0x000fe20004000000 */
[----:B------:R0:W3:Y:S04]  /*96a0*/  LD.E R8, desc[UR8][R40.64] ;  /* 0x0000000828087980 */ /* 0x0000e8000c101900 */
[----:B------:R-:W3:Y:S01]  /*96b0*/  LD.E R17, desc[UR8][R44.64] ;  /* 0x000000082c117980 */ /* 0x000ee2000c101900 */
[----:B------:R-:W-:-:S05]  /*96c0*/  IMAD.WIDE R36, R22, 0x4, R20 ;  /* 0x0000000416247825 */ /* 0x000fca00078e0214 */
[----:B------:R1:W4:Y:S01]  /*96d0*/  LD.E R23, desc[UR8][R36.64] ;  /* 0x0000000824177980 */ /* 0x000322000c101900 */
[----:B------:R-:W-:Y:S02]  /*96e0*/  SEL R3, R25, R6, !P1 ;  /* 0x0000000619037207 */ /* 0x000fe40004800000 */
[----:B------:R-:W-:Y:S02]  /*96f0*/  SEL R6, R6, R25, !P1 ;  /* 0x0000001906067207 */ /* 0x000fe40004800000 */
[----:B------:R-:W-:Y:S02]  /*9700*/  SEL R11, R30, R11, !P2 ;  /* 0x0000000b1e0b7207 */ /* 0x000fe40005000000 */
[----:B------:R-:W-:Y:S02]  /*9710*/  SEL R25, R13, R32, !P6 ;  /* 0x000000200d197207 */ /* 0x000fe40007000000 */
[----:B------:R-:W-:Y:S01]  /*9720*/  SEL R32, R32, R13, !P6 ;  /* 0x0000000d20207207 */ /* 0x000fe20007000000 */
[----:B0-----:R-:W-:Y:S01]  /*9730*/  IMAD.WIDE R40, R11, 0x4, R20 ;  /* 0x000000040b287825 */ /* 0x001fe200078e0214 */
[----:B------:R-:W-:-:S02]  /*9740*/  SEL R13, R29, R4, !P5 ;  /* 0x000000041d0d7207 */ /* 0x000fc40006800000 */
[----:B------:R-:W-:Y:S01]  /*9750*/  SEL R4, R4, R29, !P5 ;  /* 0x0000001d04047207 */ /* 0x000fe20006800000 */
[----:B------:R-:W-:-:S04]  /*9760*/  IMAD.WIDE R38, R6, 0x4, R20 ;  /* 0x0000000406267825 */ /* 0x000fc800078e0214 */
[----:B-1----:R-:W-:-:S04]  /*9770*/  IMAD.WIDE R36, R3, 0x4, R20 ;  /* 0x0000000403247825 */ /* 0x002fc800078e0214 */
[----:B------:R-:W-:-:S04]  /*9780*/  IMAD.WIDE R44, R32, 0x4, R20 ;  /* 0x00000004202c7825 */ /* 0x000fc800078e0214 */
[--C-:B------:R-:W-:Y:S01]  /*9790*/  IMAD.WIDE R42, R25, 0x4, R20.reuse ;  /* 0x00000004192a7825 */ /* 0x100fe200078e0214 */
[----:B------:R-:W4:Y:S01]  /*97a0*/  LD.E R29, desc[UR8][R44.64] ;  /* 0x000000082c1d7980 */ /* 0x000f22000c101900 */
[----:B------:R-:W-:Y:S02]  /*97b0*/  SEL R30, R7, R24, !P3 ;  /* 0x00000018071e7207 */ /* 0x000fe40005800000 */
[----:B-----5:R-:W-:Y:S02]  /*97c0*/  ISETP.GE.AND P1, PT, R26, R15, PT ;  /* 0x0000000f1a00720c */ /* 0x020fe40003f26270 */
[----:B------:R0:W5:Y:S04]  /*97d0*/  LD.E R15, desc[UR8][R40.64] ;  /* 0x00000008280f7980 */ /* 0x000168000c101900 */
[----:B------:R1:W5:Y:S01]  /*97e0*/  LD.E R26, desc[UR8][R38.64] ;  /* 0x00000008261a7980 */ /* 0x000362000c101900 */
[----:B0-----:R-:W-:Y:S01]  /*97f0*/  IMAD.WIDE R40, R4, 0x4, R20 ;  /* 0x0000000404287825 */ /* 0x001fe200078e0214 */
[----:B--2---:R-:W-:-:S02]  /*9800*/  ISETP.GE.AND P2, PT, R28, R27, PT ;  /* 0x0000001b1c00720c */ /* 0x004fc40003f46270 */
[----:B------:R0:W2:Y:S01]  /*9810*/  LD.E R28, desc[UR8][R36.64] ;  /* 0x00000008241c7980 */ /* 0x0000a2000c101900 */
[--C-:B-1----:R-:W-:Y:S01]  /*9820*/  IMAD.WIDE R38, R13, 0x4, R20.reuse ;  /* 0x000000040d267825 */ /* 0x102fe200078e0214 */
[----:B---3--:R-:W-:Y:S02]  /*9830*/  ISETP.GE.AND P4, PT, R17, R8, PT ;  /* 0x000000081100720c */ /* 0x008fe40003f86270 */
[----:B------:R-:W3:Y:S04]  /*9840*/  LD.E R8, desc[UR8][R42.64] ;  /* 0x000000082a087980 */ /* 0x000ee8000c101900 */
[----:B------:R-:W3:Y:S01]  /*9850*/  LD.E R17, desc[UR8][R40.64] ;  /* 0x0000000828117980 */ /* 0x000ee2000c101900 */
[----:B0-----:R-:W-:Y:S01]  /*9860*/  IMAD.WIDE R36, R30, 0x4, R20 ;  /* 0x000000041e247825 */ /* 0x001fe200078e0214 */
[----:B----4-:R-:W-:-:S02]  /*9870*/  ISETP.GE.AND P0, PT, R0, R23, PT ;  /* 0x000000170000720c */ /* 0x010fc40003f06270 */
[----:B------:R0:W4:Y:S04]  /*9880*/  LD.E R0, desc[UR8][R38.64] ;  /* 0x0000000826007980 */ /* 0x000128000c101900 */
[----:B------:R1:W4:Y:S01]  /*9890*/  LD.E R23, desc[UR8][R36.64] ;  /* 0x0000000824177980 */ /* 0x000322000c101900 */
[----:B------:R-:W-:Y:S02]  /*98a0*/  SEL R27, R19, R34, !P1 ;  /* 0x00000022131b7207 */ /* 0x000fe40004800000 */
[----:B------:R-:W-:Y:S02]  /*98b0*/  SEL R19, R34, R19, !P1 ;  /* 0x0000001322137207 */ /* 0x000fe40004800000 */
[----:B------:R-:W-:-:S03]  /*98c0*/  SEL R24, R24, R7, !P3 ;  /* 0x0000000718187207 */ /* 0x000fc60005800000 */
[----:B------:R-:W-:Y:S01]  /*98d0*/  IMAD.WIDE R34, R19, 0x4, R20 ;  /* 0x0000000413227825 */ /* 0x000fe200078e0214 */
[----:B------:R-:W-:-:S03]  /*98e0*/  SEL R7, R5, R16, !P2 ;  /* 0x0000001005077207 */ /* 0x000fc60005000000 */
[--C-:B0-----:R-:W-:Y:S01]  /*98f0*/  IMAD.WIDE R38, R24, 0x4, R20.reuse ;  /* 0x0000000418267825 */ /* 0x101fe200078e0214 */
[----:B------:R-:W-:Y:S01]  /*9900*/  SEL R16, R16, R5, !P2 ;  /* 0x0000000510107207 */ /* 0x000fe20005000000 */
[----:B------:R-:W4:Y:S01]  /*9910*/  LD.E R34, desc[UR8][R34.64] ;  /* 0x0000000822227980 */ /* 0x000f22000c101900 */
[----:B------:R-:W-:Y:S02]  /*9920*/  SEL R5, R31, R10, !P4 ;  /* 0x0000000a1f057207 */ /* 0x000fe40006000000 */
[----:B------:R-:W-:Y:S02]  /*9930*/  SEL R10, R10, R31, !P4 ;  /* 0x0000001f0a0a7207 */ /* 0x000fe40006000000 */
[----:B------:R0:W4:Y:S01]  /*9940*/  LD.E R31, desc[UR8][R38.64] ;  /* 0x00000008261f7980 */ /* 0x000122000c101900 */
[----:B-1----:R-:W-:-:S04]  /*9950*/  IMAD.WIDE R36, R27, 0x4, R20 ;  /* 0x000000041b247825 */ /* 0x002fc800078e0214 */
[----:B------:R-:W-:-:S04]  /*9960*/  IMAD.WIDE R42, R16, 0x4, R20 ;  /* 0x00000004102a7825 */ /* 0x000fc800078e0214 */
[----:B------:R-:W-:-:S04]  /*9970*/  IMAD.WIDE R40, R7, 0x4, R20 ;  /* 0x0000000407287825 */ /* 0x000fc800078e0214 */
[--C-:B0-----:R-:W-:Y:S01]  /*9980*/  IMAD.WIDE R38, R5, 0x4, R20.reuse ;  /* 0x0000000405267825 */ /* 0x101fe200078e0214 */
[----:B-----5:R-:W-:Y:S02]  /*9990*/  ISETP.GE.AND P1, PT, R26, R15, PT ;  /* 0x0000000f1a00720c */ /* 0x020fe40003f26270 */
[----:B------:R0:W5:Y:S04]  /*99a0*/  LD.E R15, desc[UR8][R36.64] ;  /* 0x00000008240f7980 */ /* 0x000168000c101900 */
[----:B------:R-:W5:Y:S01]  /*99b0*/  LD.E R26, desc[UR8][R42.64] ;  /* 0x000000082a1a7980 */ /* 0x000f62000c101900 */
[----:B--2---:R-:W-:Y:S01]  /*99c0*/  ISETP.GE.AND P2, PT, R29, R28, PT ;  /* 0x0000001c1d00720c */ /* 0x004fe20003f46270 */
[----:B------:R-:W-:-:S06]  /*99d0*/  IMAD.WIDE R28, R10, 0x4, R20 ;  /* 0x000000040a1c7825 */ /* 0x000fcc00078e0214 */
[----:B------:R1:W2:Y:S01]  /*99e0*/  LD.E R28, desc[UR8][R28.64] ;  /* 0x000000081c1c7980 */ /* 0x0002a2000c101900 */
[----:B---3--:R-:W-:Y:S02]  /*99f0*/  ISETP.GE.AND P3, PT, R17, R8, PT ;  /* 0x000000081100720c */ /* 0x008fe40003f66270 */
[----:B------:R-:W-:Y:S01]  /*9a00*/  SEL R8, R9, R22, !P0 ;  /* 0x0000001609087207 */ /* 0x000fe20004000000 */
[----:B------:R-:W2:Y:S04]  /*9a10*/  LD.E R17, desc[UR8][R40.64] ;  /* 0x0000000828117980 */ /* 0x000ea8000c101900 */
[----:B0-----:R-:W-:Y:S01]  /*9a20*/  IMAD.WIDE R36, R8, 0x4, R20 ;  /* 0x0000000408247825 */ /* 0x001fe200078e0214 */
[----:B----4-:R-:W-:Y:S02]  /*9a30*/  ISETP.GE.AND P6, PT, R23, R0, PT ;  /* 0x000000001700720c */ /* 0x010fe40003fc6270 */
[----:B------:R0:W3:Y:S04]  /*9a40*/  LD.E R0, desc[UR8][R38.64] ;  /* 0x0000000826007980 */ /* 0x0000e8000c101900 */
[----:B------:R-:W3:Y:S01]  /*9a50*/  LD.E R23, desc[UR8][R36.64] ;  /* 0x0000000824177980 */ /* 0x000ee2000c101900 */
[----:B-1----:R-:W-:-:S02]  /*9a60*/  SEL R29, R25, R4, !P3 ;  /* 0x00000004191d7207 */ /* 0x002fc40005800000 */
[----:B------:R-:W-:Y:S02]  /*9a70*/  SEL R4, R4, R25, !P3 ;  /* 0x0000001904047207 */ /* 0x000fe40005800000 */
[----:B------:R-:W-:Y:S02]  /*9a80*/  ISETP.GE.AND P5, PT, R34, R31, PT ;  /* 0x0000001f2200720c */ /* 0x000fe40003fa6270 */
[----:B------:R-:W-:Y:S02]  /*9a90*/  SEL R31, R3, R32, !P2 ;  /* 0x00000020031f7207 */ /* 0x000fe40005000000 */
[----:B------:R-:W-:Y:S02]  /*9aa0*/  SEL R32, R32, R3, !P2 ;  /* 0x0000000320207207 */ /* 0x000fe40005000000 */
[----:B------:R-:W-:-:S03]  /*9ab0*/  SEL R3, R11, R6, !P1 ;  /* 0x000000060b037207 */ /* 0x000fc60004800000 */
[----:B------:R-:W-:-:S04]  /*9ac0*/  IMAD.WIDE R44, R32, 0x4, R20 ;  /* 0x00000004202c7825 */ /* 0x000fc800078e0214 */
[----:B------:R-:W-:-:S04]  /*9ad0*/  IMAD.WIDE R34, R3, 0x4, R20 ;  /* 0x0000000403227825 */ /* 0x000fc800078e0214 */
[----:B------:R-:W-:-:S04]  /*9ae0*/  IMAD.WIDE R42, R31, 0x4, R20 ;  /* 0x000000041f2a7825 */ /* 0x000fc800078e0214 */
[----:B0-----:R-:W-:-:S04]  /*9af0*/  IMAD.WIDE R38, R4, 0x4, R20 ;  /* 0x0000000404267825 */ /* 0x001fc800078e0214 */
[----:B------:R-:W-:Y:S01]  /*9b00*/  IMAD.WIDE R40, R29, 0x4, R20 ;  /* 0x000000041d287825 */ /* 0x000fe200078e0214 */
[----:B-----5:R-:W-:Y:S02]  /*9b10*/  ISETP.GE.AND P2, PT, R26, R15, PT ;  /* 0x0000000f1a00720c */ /* 0x020fe40003f46270 */
[----:B------:R0:W4:Y:S04]  /*9b20*/  LD.E R15, desc[UR8][R34.64] ;  /* 0x00000008220f7980 */ /* 0x000128000c101900 */
[----:B------:R-:W4:Y:S01]  /*9b30*/  LD.E R26, desc[UR8][R44.64] ;  /* 0x000000082c1a7980 */ /* 0x000f22000c101900 */
[----:B0-----:R-:W-:-:S05]  /*9b40*/  SEL R34, R30, R13, !P6 ;  /* 0x0000000d1e227207 */ /* 0x001fca0007000000 */
[----:B------:R-:W-:Y:S01]  /*9b50*/  IMAD.WIDE R36, R34, 0x4, R20 ;  /* 0x0000000422247825 */ /* 0x000fe200078e0214 */
[----:B--2---:R-:W-:Y:S02]  /*9b60*/  ISETP.GE.AND P4, PT, R28, R17, PT ;  /* 0x000000111c00720c */ /* 0x004fe40003f86270 */
[----:B------:R-:W2:Y:S04]  /*9b70*/  LD.E R17, desc[UR8][R42.64] ;  /* 0x000000082a117980 */ /* 0x000ea8000c101900 */
[----:B------:R0:W2:Y:S01]  /*9b80*/  LD.E R28, desc[UR8][R38.64] ;  /* 0x00000008261c7980 */ /* 0x0000a2000c101900 */
[----:B---3--:R-:W-:-:S03]  /*9b90*/  ISETP.GE.AND P3, PT, R23, R0, PT ;  /* 0x000000001700720c */ /* 0x008fc60003f66270 */
[----:B------:R-:W3:Y:S04]  /*9ba0*/  LD.E R0, desc[UR8][R40.64] ;  /* 0x0000000828007980 */ /* 0x000ee8000c101900 */
[----:B------:R1:W3:Y:S01]  /*9bb0*/  LD.E R23, desc[UR8][R36.64] ;  /* 0x0000000824177980 */ /* 0x0002e2000c101900 */
[----:B------:R-:W-:Y:S02]  /*9bc0*/  SEL R9, R22, R9, !P0 ;  /* 0x0000000916097207 */ /* 0x000fe40004000000 */
[----:B------:R-:W-:Y:S02]  /*9bd0*/  SEL R13, R13, R30, !P6 ;  /* 0x0000001e0d0d7207 */ /* 0x000fe40007000000 */
[----:B------:R-:W-:Y:S02]  /*9be0*/  SEL R22, R19, R24, !P5 ;  /* 0x0000001813167207 */ /* 0x000fe40006800000 */
[----:B------:R-:W-:Y:S01]  /*9bf0*/  SEL R19, R24, R19, !P5 ;  /* 0x0000001318137207 */ /* 0x000fe20006800000 */
[----:B0-----:R-:W-:Y:S01]  /*9c00*/  IMAD.WIDE R38, R13, 0x4, R20 ;  /* 0x000000040d267825 */ /* 0x001fe200078e0214 */
[----:B------:R-:W-:-:S03]  /*9c10*/  SEL R24, R16, R27, !P2 ;  /* 0x0000001b10187207 */ /* 0x000fc60005000000 */
[----:B------:R-:W-:Y:S01]  /*9c20*/  IMAD.WIDE R42, R22, 0x4, R20 ;  /* 0x00000004162a7825 */ /* 0x000fe200078e0214 */
[----:B------:R-:W-:-:S03]  /*9c30*/  SEL R27, R27, R16, !P2 ;  /* 0x000000101b1b7207 */ /* 0x000fc60005000000 */
[----:B-1----:R-:W-:-:S04]  /*9c40*/  IMAD.WIDE R36, R19, 0x4, R20 ;  /* 0x0000000413247825 */ /* 0x002fc800078e0214 */
[----:B------:R-:W-:Y:S01]  /*9c50*/  IMAD.WIDE R40, R24, 0x4, R20 ;  /* 0x0000000418287825 */ /* 0x000fe200078e0214 */
[----:B------:R-:W-:-:S03]  /*9c60*/  SEL R16, R10, R7, !P4 ;  /* 0x000000070a107207 */ /* 0x000fc60006000000 */
[--C-:B------:R-:W-:Y:S01]  /*9c70*/  IMAD.WIDE R44, R27, 0x4, R20.reuse ;  /* 0x000000041b2c7825 */ /* 0x100fe200078e0214 */
[----:B----4-:R-:W-:Y:S02]  /*9c80*/  ISETP.GE.AND P0, PT, R26, R15, PT ;  /* 0x0000000f1a00720c */ /* 0x010fe40003f06270 */
[----:B------:R-:W4:Y:S04]  /*9c90*/  LD.E R15, desc[UR8][R38.64] ;  /* 0x00000008260f7980 */ /* 0x000f28000c101900 */
[----:B------:R0:W4:Y:S02]  /*9ca0*/  LD.E R26, desc[UR8][R42.64] ;  /* 0x000000082a1a7980 */ /* 0x000124000c101900 */
[----:B0-----:R-:W-:-:S05]  /*9cb0*/  IMAD.WIDE R42, R16, 0x4, R20 ;  /* 0x00000004102a7825 */ /* 0x001fca00078e0214 */
[----:B------:R-:W5:Y:S01]  /*9cc0*/  LD.E R30, desc[UR8][R42.64] ;  /* 0x000000082a1e7980 */ /* 0x000f62000c101900 */
[----:B--2---:R-:W-:-:S03]  /*9cd0*/  ISETP.GE.AND P5, PT, R28, R17, PT ;  /* 0x000000111c00720c */ /* 0x004fc60003fa6270 */
[----:B------:R0:W2:Y:S04]  /*9ce0*/  LD.E R17, desc[UR8][R36.64] ;  /* 0x0000000824117980 */ /* 0x0000a8000c101900 */
[----:B------:R-:W2:Y:S01]  /*9cf0*/  LD.E R28, desc[UR8][R40.64] ;  /* 0x00000008281c7980 */ /* 0x000ea2000c101900 */
[----:B---3--:R-:W-:-:S03]  /*9d00*/  ISETP.GE.AND P2, PT, R23, R0, PT ;  /* 0x000000001700720c */ /* 0x008fc60003f46270 */
[----:B------:R1:W5:Y:S01]  /*9d10*/  LD.E R23, desc[UR8][R44.64] ;  /* 0x000000082c177980 */ /* 0x000362000c101900 */
[----:B------:R-:W-:Y:S02]  /*9d20*/  SEL R7, R7, R10, !P4 ;  /* 0x0000000a07077207 */ /* 0x000fe40006000000 */
[----:B------:R-:W-:-:S03]  /*9d30*/  SEL R10, R8, R5, !P3 ;  /* 0x00000005080a7207 */ /* 0x000fc60005800000 */
[----:B0-----:R-:W-:-:S04]  /*9d40*/  IMAD.WIDE R36, R7, 0x4, R20 ;  /* 0x0000000407247825 */ /* 0x001fc800078e0214 */
[--C-:B------:R-:W-:Y:S01]  /*9d50*/  IMAD.WIDE R38, R10, 0x4, R20.reuse ;  /* 0x000000040a267825 */ /* 0x100fe200078e0214 */
[----:B------:R-:W-:Y:S01]  /*9d60*/  SEL R6, R6, R11, !P1 ;  /* 0x0000000b06067207 */ /* 0x000fe20004800000 */
[----:B------:R-:W3:Y:S01]  /*9d70*/  LD.E R25, desc[UR8][R36.64] ;  /* 0x0000000824197980 */ /* 0x000ee2000c101900 */
[----:B------:R-:W-:Y:S02]  /*9d80*/  SEL R11, R3, R32, !P0 ;  /* 0x00000020030b7207 */ /* 0x000fe40004000000 */
[----:B------:R-:W-:Y:S01]  /*9d90*/  SEL R3, R32, R3, !P0 ;  /* 0x0000000320037207 */ /* 0x000fe20004000000 */
[----:B------:R0:W3:Y:S01]  /*9da0*/  LD.E R0, desc[UR8][R38.64] ;  /* 0x0000000826007980 */ /* 0x0000e2000c101900 */
[----:B------:R-:W-:Y:S01]  /*9db0*/  IMAD.WIDE R32, R9, 0x4, R20 ;  /* 0x0000000409207825 */ /* 0x000fe200078e0214 */
[----:B------:R-:W-:-:S03]  /*9dc0*/  SEL R8, R5, R8, !P3 ;  /* 0x0000000805087207 */ /* 0x000fc60005800000 */
[--C-:B------:R-:W-:Y:S01]  /*9dd0*/  IMAD.WIDE R42, R3, 0x4, R20.reuse ;  /* 0x00000004032a7825 */ /* 0x100fe200078e0214 */
[----:B------:R-:W-:Y:S02]  /*9de0*/  SEL R5, R31, R4, !P5 ;  /* 0x000000041f057207 */ /* 0x000fe40006800000 */
[----:B------:R-:W-:Y:S01]  /*9df0*/  SEL R4, R4, R31, !P5 ;  /* 0x0000001f04047207 */ /* 0x000fe20006800000 */
[----:B-1----:R-:W-:-:S04]  /*9e00*/  IMAD.WIDE R44, R8, 0x4, R20 ;  /* 0x00000004082c7825 */ /* 0x002fc800078e0214 */
[----:B------:R-:W-:-:S04]  /*9e10*/  IMAD.WIDE R40, R11, 0x4, R20 ;  /* 0x000000040b287825 */ /* 0x000fc800078e0214 */
[--C-:B0-----:R-:W-:Y:S01]  /*9e20*/  IMAD.WIDE R38, R4, 0x4, R20.reuse ;  /* 0x0000000404267825 */ /* 0x101fe200078e0214 */
[----:B----4-:R-:W-:Y:S02]  /*9e30*/  ISETP.GE.AND P0, PT, R26, R15, PT ;  /* 0x0000000f1a00720c */ /* 0x010fe40003f06270 */
[----:B------:R0:W4:Y:S04]  /*9e40*/  LD.E R15, desc[UR8][R32.64] ;  /* 0x00000008200f7980 */ /* 0x000128000c101900 */
[----:B------:R-:W4:Y:S01]  /*9e50*/  LD.E R26, desc[UR8][R44.64] ;  /* 0x000000082c1a7980 */ /* 0x000f22000c101900 */
[----:B0-----:R-:W-:Y:S01]  /*9e60*/  IMAD.WIDE R32, R6, 0x4, R20 ;  /* 0x0000000406207825 */ /* 0x001fe200078e0214 */
[----:B--2---:R-:W-:-:S04]  /*9e70*/  ISETP.GE.AND P1, PT, R28, R17, PT ;  /* 0x000000111c00720c */ /* 0x004fc80003f26270 */
[----:B------:R0:W2:Y:S04]  /*9e80*/  LD.E R17, desc[UR8][R32.64] ;  /* 0x0000000820117980 */ /* 0x0000a8000c101900 */
[----:B------:R-:W2:Y:S01]  /*9e90*/  LD.E R28, desc[UR8][R42.64] ;  /* 0x000000082a1c7980 */ /* 0x000ea2000c101900 */
[----:B-----5:R-:W-:-:S03]  /*9ea0*/  ISETP.GE.AND P4, PT, R30, R23, PT ;  /* 0x000000171e00720c */ /* 0x020fc60003f86270 */
[----:B------:R1:W5:Y:S04]  /*9eb0*/  LD.E R23, desc[UR8][R40.64] ;  /* 0x0000000828177980 */ /* 0x000368000c101900 */
[----:B------:R-:W5:Y:S01]  /*9ec0*/  LD.E R30, desc[UR8][R38.64] ;  /* 0x00000008261e7980 */ /* 0x000f62000c101900 */
[----:B------:R-:W-:Y:S02]  /*9ed0*/  SEL R31, R13, R22, !P0 ;  /* 0x000000160d1f7207 */ /* 0x000fe40004000000 */
[----:B------:R-:W-:Y:S01]  /*9ee0*/  SEL R22, R22, R13, !P0 ;  /* 0x0000000d16167207 */ /* 0x000fe20004000000 */
[----:B------:R-:W-:Y:S01]  /*9ef0*/  IMAD.WIDE R36, R5, 0x4, R20 ;  /* 0x0000000405247825 */ /* 0x000fe200078e0214 */
[----:B------:R-:W-:Y:S02]  /*9f00*/  SEL R13, R19, R24, !P1 ;  /* 0x00000018130d7207 */ /* 0x000fe40004800000 */
[----:B---3--:R-:W-:-:S02]  /*9f10*/  ISETP.GE.AND P3, PT, R0, R25, PT ;  /* 0x000000190000720c */ /* 0x008fc40003f66270 */
[----:B------:R-:W-:Y:S01]  /*9f20*/  SEL R0, R34, R29, !P2 ;  /* 0x0000001d22007207 */ /* 0x000fe20005000000 */
[----:B------:R3:W5:Y:S01]  /*9f30*/  LD.E R25, desc[UR8][R36.64] ;  /* 0x0000000824197980 */ /* 0x000762000c101900 */
[----:B------:R-:W-:Y:S02]  /*9f40*/  SEL R29, R29, R34, !P2 ;  /* 0x000000221d1d7207 */ /* 0x000fe40005000000 */
[----:B------:R-:W-:Y:S01]  /*9f50*/  SEL R24, R24, R19, !P1 ;  /* 0x0000001318187207 */ /* 0x000fe20004800000 */
[----:B------:R-:W-:Y:S01]  /*9f60*/  IMAD.WIDE R34, R22, 0x4, R20 ;  /* 0x0000000416227825 */ /* 0x000fe200078e0214 */
[----:B------:R-:W-:-:S03]  /*9f70*/  SEL R19, R27, R16, !P4 ;  /* 0x000000101b137207 */ /* 0x000fc60006000000 */
[----:B0-----:R-:W-:-:S04]  /*9f80*/  IMAD.WIDE R32, R0, 0x4, R20 ;  /* 0x0000000400207825 */ /* 0x001fc800078e0214 */
[--C-:B-1----:R-:W-:Y:S01]  /*9f90*/  IMAD.WIDE R40, R29, 0x4, R20.reuse ;  /* 0x000000041d287825 */ /* 0x102fe200078e0214 */
[----:B------:R-:W-:Y:S01]  /*9fa0*/  SEL R16, R16, R27, !P4 ;  /* 0x0000001b10107207 */ /* 0x000fe20006000000 */
[----:B------:R-:W5:Y:S02]  /*9fb0*/  LD.E R34, desc[UR8][R34.64] ;  /* 0x0000000822227980 */ /* 0x000f64000c101900 */
[--C-:B---3--:R-:W-:Y:S02]  /*9fc0*/  IMAD.WIDE R36, R24, 0x4, R20.reuse ;  /* 0x0000000418247825 */ /* 0x108fe400078e0214 */
[----:B------:R0:W3:Y:S02]  /*9fd0*/  LD.E R27, desc[UR8][R40.64] ;  /* 0x00000008281b7980 */ /* 0x0000e4000c101900 */
[--C-:B------:R-:W-:Y:S02]  /*9fe0*/  IMAD.WIDE R38, R31, 0x4, R20.reuse ;  /* 0x000000041f267825 */ /* 0x100fe400078e0214 */
[----:B------:R-:W3:Y:S02]  /*9ff0*/  LD.E R32, desc[UR8][R32.64] ;  /* 0x0000000820207980 */ /* 0x000ee4000c101900 */
[----:B------:R-:W-:-:S04]  /*a000*/  IMAD.WIDE R44, R13, 0x4, R20 ;  /* 0x000000040d2c7825 */ /* 0x000fc800078e0214 */
[----:B------:R-:W-:-:S04]  /*a010*/  IMAD.WIDE R42, R16, 0x4, R20 ;  /* 0x00000004102a7825 */ /* 0x000fc800078e0214 */
[----:B0-----:R-:W-:Y:S01]  /*a020*/  IMAD.WIDE R40, R19, 0x4, R20 ;  /* 0x0000000413287825 */ /* 0x001fe200078e0214 */
[----:B----4-:R-:W-:Y:S02]  /*a030*/  ISETP.GE.AND P0, PT, R15, R26, PT ;  /* 0x0000001a0f00720c */ /* 0x010fe40003f06270 */
[----:B------:R-:W4:Y:S04]  /*a040*/  LD.E R26, desc[UR8][R44.64] ;  /* 0x000000082c1a7980 */ /* 0x000f28000c101900 */
[----:B------:R-:W4:Y:S01]  /*a050*/  LD.E R15, desc[UR8][R40.64] ;  /* 0x00000008280f7980 */ /* 0x000f22000c101900 */
[----:B--2---:R-:W-:-:S03]  /*a060*/  ISETP.GE.AND P1, PT, R28, R17, PT ;  /* 0x000000111c00720c */ /* 0x004fc60003f26270 */
[----:B------:R0:W2:Y:S04]  /*a070*/  LD.E R17, desc[UR8][R36.64] ;  /* 0x0000000824117980 */ /* 0x0000a8000c101900 */
[----:B------:R1:W2:Y:S01]  /*a080*/  LD.E R28, desc[UR8][R38.64] ;  /* 0x00000008261c7980 */ /* 0x0002a2000c101900 */
[----:B0-----:R-:W-:Y:S02]  /*a090*/  SEL R36, R10, R7, !P3 ;  /* 0x000000070a247207 */ /* 0x001fe40005800000 */
[----:B-----5:R-:W-:Y:S02]  /*a0a0*/  ISETP.GE.AND P4, PT, R30, R23, PT ;  /* 0x000000171e00720c */ /* 0x020fe40003f86270 */
[----:B------:R-:W4:Y:S01]  /*a0b0*/  LD.E R23, desc[UR8][R42.64] ;  /* 0x000000082a177980 */ /* 0x000f22000c101900 */
[----:B-1----:R-:W-:-:S05]  /*a0c0*/  IMAD.WIDE R38, R36, 0x4, R20 ;  /* 0x0000000424267825 */ /* 0x002fca00078e0214 */
[----:B------:R-:W5:Y:S01]  /*a0d0*/  LD.E R30, desc[UR8][R38.64] ;  /* 0x00000008261e7980 */ /* 0x000f62000c101900 */
[----:B------:R-:W-:Y:S02]  /*a0e0*/  SEL R10, R7, R10, !P3 ;  /* 0x0000000a070a7207 */ /* 0x000fe40005800000 */
[----:B------:R-:W-:Y:S02]  /*a0f0*/  SEL R7, R9, R8, !P0 ;  /* 0x0000000809077207 */ /* 0x000fe40004000000 */
[----:B---3--:R-:W-:-:S03]  /*a100*/  ISETP.GE.AND P6, PT, R34, R27, PT ;  /* 0x0000001b2200720c */ /* 0x008fc60003fc6270 */
[----:B------:R-:W-:Y:S01]  /*a110*/  IMAD.WIDE R34, R7, 0x4, R20 ;  /* 0x0000000407227825 */ /* 0x000fe200078e0214 */
[----:B------:R-:W-:-:S03]  /*a120*/  ISETP.GE.AND P2, PT, R32, R25, PT ;  /* 0x000000192000720c */ /* 0x000fc60003f46270 */
[----:B------:R-:W-:Y:S02]  /*a130*/  IMAD.WIDE R32, R10, 0x4, R20 ;  /* 0x000000040a207825 */ /* 0x000fe400078e0214 */
[----:B------:R-:W3:Y:S04]  /*a140*/  LD.E R34, desc[UR8][R34.64] ;  /* 0x0000000822227980 */ /* 0x000ee8000c101900 */
[----:B------:R0:W3:Y:S01]  /*a150*/  LD.E R25, desc[UR8][R32.64] ;  /* 0x0000000820197980 */ /* 0x0000e2000c101900 */
[----:B--2---:R-:W-:Y:S02]  /*a160*/  ISETP.GE.AND P3, PT, R17, R28, PT ;  /* 0x0000001c1100720c */ /* 0x004fe40003f66270 */
[----:B------:R-:W-:Y:S02]  /*a170*/  SEL R17, R11, R4, !P4 ;  /* 0x000000040b117207 */ /* 0x000fe40006000000 */
[----:B------:R-:W-:-:S02]  /*a180*/  SEL R28, R6, R3, !P1 ;  /* 0x00000003061c7207 */ /* 0x000fc40004800000 */
[----:B------:R-:W-:Y:S02]  /*a190*/  SEL R11, R4, R11, !P4 ;  /* 0x0000000b040b7207 */ /* 0x000fe40006000000 */
[----:B----4-:R-:W-:Y:S01]  /*a1a0*/  ISETP.GE.AND P5, PT, R23, R26, PT ;  /* 0x0000001a1700720c */ /* 0x010fe20003fa6270 */
[----:B------:R-:W-:-:S04]  /*a1b0*/  IMAD.WIDE R26, R28, 0x4, R20 ;  /* 0x000000041c1a7825 */ /* 0x000fc800078e0214 */
[--C-:B------:R-:W-:Y:S01]  /*a1c0*/  IMAD.WIDE R40, R11, 0x4, R20.reuse ;  /* 0x000000040b287825 */ /* 0x100fe200078e0214 */
[----:B-----5:R-:W-:Y:S01]  /*a1d0*/  ISETP.GE.AND P4, PT, R30, R15, PT ;  /* 0x0000000f1e00720c */ /* 0x020fe20003f86270 */
[----:B------:R-:W2:Y:S01]  /*a1e0*/  LD.E R26, desc[UR8][R26.64] ;  /* 0x000000081a1a7980 */ /* 0x000ea2000c101900 */
[----:B------:R-:W-:Y:S01]  /*a1f0*/  SEL R30, R0, R5, !P2 ;  /* 0x00000005001e7207 */ /* 0x000fe20005000000 */
[--C-:B------:R-:W-:Y:S02]  /*a200*/  IMAD.WIDE R38, R17, 0x4, R20.reuse ;  /* 0x0000000411267825 */ /* 0x100fe400078e0214 */
[----:B------:R1:W2:Y:S02]  /*a210*/  LD.E R23, desc[UR8][R40.64] ;  /* 0x0000000828177980 */ /* 0x0002a4000c101900 */
[----:B0-----:R-:W-:Y:S02]  /*a220*/  IMAD.WIDE R32, R30, 0x4, R20 ;  /* 0x000000041e207825 */ /* 0x001fe400078e0214 */
[----:B------:R-:W4:Y:S04]  /*a230*/  LD.E R4, desc[UR8][R38.64] ;  /* 0x0000000826047980 */ /* 0x000f28000c101900 */
[----:B------:R0:W4:Y:S01]  /*a240*/  LD.E R15, desc[UR8][R32.64] ;  /* 0x00000008200f7980 */ /* 0x000122000c101900 */
[----:B------:R-:W-:-:S02]  /*a250*/  SEL R5, R5, R0, !P2 ;  /* 0x0000000005057207 */ /* 0x000fc40005000000 */
[----:B------:R-:W-:Y:S02]  /*a260*/  SEL R8, R8, R9, !P0 ;  /* 0x0000000908087207 */ /* 0x000fe40004000000 */
[----:B------:R-:W-:Y:S01]  /*a270*/  SEL R0, R22, R29, !P6 ;  /* 0x0000001d16007207 */ /* 0x000fe20007000000 */
[----:B-1----:R-:W-:Y:S01]  /*a280*/  IMAD.WIDE R40, R5, 0x4, R20 ;  /* 0x0000000405287825 */ /* 0x002fe200078e0214 */
[----:B------:R-:W-:Y:S02]  /*a290*/  SEL R29, R29, R22, !P6 ;  /* 0x000000161d1d7207 */ /* 0x000fe40007000000 */
[----:B0-----:R-:W-:Y:S02]  /*a2a0*/  SEL R32, R16, R13, !P5 ;  /* 0x0000000d10207207 */ /* 0x001fe40006800000 */
[----:B------:R0:W5:Y:S01]  /*a2b0*/  LD.E R9, desc[UR8][R40.64] ;  /* 0x0000000828097980 */ /* 0x000162000c101900 */
[----:B---3--:R-:W-:Y:S02]  /*a2c0*/  ISETP.GE.AND P0, PT, R34, R25, PT ;  /* 0x000000192200720c */ /* 0x008fe40003f06270 */
[----:B------:R-:W-:-:S02]  /*a2d0*/  SEL R34, R24, R31, !P3 ;  /* 0x0000001f18227207 */ /* 0x000fc40005800000 */
[----:B------:R-:W-:Y:S01]  /*a2e0*/  SEL R31, R31, R24, !P3 ;  /* 0x000000181f1f7207 */ /* 0x000fe20005800000 */
[--C-:B------:R-:W-:Y:S01]  /*a2f0*/  IMAD.WIDE R38, R29, 0x4, R20.reuse ;  /* 0x000000041d267825 */ /* 0x100fe200078e0214 */
[----:B------:R-:W-:Y:S02]  /*a300*/  SEL R13, R13, R16, !P5 ;  /* 0x000000100d0d7207 */ /* 0x000fe40006800000 */
[----:B------:R-:W-:Y:S01]  /*a310*/  SEL R16, R36, R19, !P4 ;  /* 0x0000001324107207 */ /* 0x000fe20006000000 */
[----:B0-----:R-:W-:-:S04]  /*a320*/  IMAD.WIDE R40, R31, 0x4, R20 ;  /* 0x000000041f287825 */ /* 0x001fc800078e0214 */
[--C-:B------:R-:W-:Y:S01]  /*a330*/  IMAD.WIDE R44, R0, 0x4, R20.reuse ;  /* 0x00000004002c7825 */ /* 0x100fe200078e0214 */
[----:B------:R0:W3:Y:S03]  /*a340*/  LD.E R25, desc[UR8][R40.64] ;  /* 0x0000000828197980 */ /* 0x0000e6000c101900 */
[--C-:B------:R-:W-:Y:S01]  /*a350*/  IMAD.WIDE R42, R34, 0x4, R20.reuse ;  /* 0x00000004222a7825 */ /* 0x100fe200078e0214 */
[----:B------:R-:W5:Y:S04]  /*a360*/  LD.E R22, desc[UR8][R44.64] ;  /* 0x000000082c167980 */ /* 0x000f68000c101900 */
[----:B------:R-:W3:Y:S01]  /*a370*/  LD.E R24, desc[UR8][R42.64] ;  /* 0x000000082a187980 */ /* 0x000ee2000c101900 */
[----:B0-----:R-:W-:Y:S01]  /*a380*/  IMAD.WIDE R40, R16, 0x4, R20 ;  /* 0x0000000410287825 */ /* 0x001fe200078e0214 */
[----:B--2---:R-:W-:-:S02]  /*a390*/  ISETP.GE.AND P6, PT, R23, R26, PT ;  /* 0x0000001a1700720c */ /* 0x004fc40003fc6270 */
[----:B------:R0:W3:Y:S01]  /*a3a0*/  LD.E R23, desc[UR8][R38.64] ;  /* 0x0000000826177980 */ /* 0x0000e2000c101900 */
[----:B------:R-:W-:Y:S01]  /*a3b0*/  IMAD.WIDE R26, R32, 0x4, R20 ;  /* 0x00000004201a7825 */ /* 0x000fe200078e0214 */
[----:B----4-:R-:W-:-:S05]  /*a3c0*/  ISETP.GE.AND P2, PT, R15, R4, PT ;  /* 0x000000040f00720c */ /* 0x010fca0003f46270 */
[----:B------:R-:W2:Y:S01]  /*a3d0*/  LD.E R26, desc[UR8][R26.64] ;  /* 0x000000081a1a7980 */ /* 0x000ea2000c101900 */
[----:B0-----:R-:W-:-:S03]  /*a3e0*/  IMAD.WIDE R38, R13, 0x4, R20 ;  /* 0x000000040d267825 */ /* 0x001fc600078e0214 */
[----:B------:R-:W4:Y:S04]  /*a3f0*/  LD.E R4, desc[UR8][R40.64] ;  /* 0x0000000828047980 */ /* 0x000f28000c101900 */
[----:B------:R0:W4:Y:S01]  /*a400*/  LD.E R15, desc[UR8][R38.64] ;  /* 0x00000008260f7980 */ /* 0x000122000c101900 */
[----:B------:R-:W-:Y:S02]  /*a410*/  SEL R6, R3, R6, !P1 ;  /* 0x0000000603067207 */ /* 0x000fe40004800000 */
[----:B------:R-:W-:Y:S02]  /*a420*/  SEL R3, R10, R7, !P0 ;  /* 0x000000070a037207 */ /* 0x000fe40004000000 */
[----:B------:R-:W-:Y:S02]  /*a430*/  SEL R10, R7, R10, !P0 ;  /* 0x0000000a070a7207 */ /* 0x000fe40004000000 */
[----:B------:R-:W-:-:S03]  /*a440*/  SEL R19, R19, R36, !P4 ;  /* 0x0000002413137207 */ /* 0x000fc60006000000 */
[----:B------:R-:W-:Y:S01]  /*a450*/  IMAD.WIDE R36, R10, 0x4, R20 ;  /* 0x000000040a247825 */ /* 0x000fe200078e0214 */
[----:B------:R-:W-:-:S03]  /*a460*/  SEL R7, R28, R11, !P6 ;  /* 0x0000000b1c077207 */ /* 0x000fc60007000000 */
[----:B------:R-:W-:Y:S01]  /*a470*/  IMAD.WIDE R44, R3, 0x4, R20 ;  /* 0x00000004032c7825 */ /* 0x000fe200078e0214 */
[----:B------:R-:W-:-:S03]  /*a480*/  SEL R11, R11, R28, !P6 ;  /* 0x0000001c0b0b7207 */ /* 0x000fc60007000000 */
[--C-:B0-----:R-:W-:Y:S01]  /*a490*/  IMAD.WIDE R38, R19, 0x4, R20.reuse ;  /* 0x0000000413267825 */ /* 0x101fe200078e0214 */
[----:B-----5:R-:W-:Y:S02]  /*a4a0*/  ISETP.GE.AND P1, PT, R22, R9, PT ;  /* 0x000000091600720c */ /* 0x020fe40003f26270 */
[----:B------:R0:W5:Y:S01]  /*a4b0*/  LD.E R22, desc[UR8][R36.64] ;  /* 0x0000000824167980 */ /* 0x000162000c101900 */
[----:B------:R-:W-:-:S03]  /*a4c0*/  IMAD.WIDE R42, R6, 0x4, R20 ;  /* 0x00000004062a7825 */ /* 0x000fc600078e0214 */
[----:B------:R1:W5:Y:S01]  /*a4d0*/  LD.E R9, desc[UR8][R38.64] ;  /* 0x0000000826097980 */ /* 0x000362000c101900 */
[----:B0-----:R-:W-:-:S04]  /*a4e0*/  IMAD.WIDE R36, R8, 0x4, R20 ;  /* 0x0000000408247825 */ /* 0x001fc800078e0214 */
[----:B------:R-:W-:-:S04]  /*a4f0*/  IMAD.WIDE R40, R11, 0x4, R20 ;  /* 0x000000040b287825 */ /* 0x000fc800078e0214 */
[----:B-1----:R-:W-:-:S05]  /*a500*/  IMAD.WIDE R38, R7, 0x4, R20 ;  /* 0x0000000407267825 */ /* 0x002fca00078e0214 */
[----:B------:R-:W5:Y:S01]  /*a510*/  LD.E R27, desc[UR8][R38.64] ;  /* 0x00000008261b7980 */ /* 0x000f62000c101900 */
[----:B---3--:R-:W-:-:S03]  /*a520*/  ISETP.GE.AND P3, PT, R24, R23, PT ;  /* 0x000000171800720c */ /* 0x008fc60003f66270 */
[----:B------:R0:W3:Y:S04]  /*a530*/  LD.E R23, desc[UR8][R36.64] ;  /* 0x0000000824177980 */ /* 0x0000e8000c101900 */
[----:B------:R-:W3:Y:S01]  /*a540*/  LD.E R24, desc[UR8][R44.64] ;  /* 0x000000082c187980 */ /* 0x000ee2000c101900 */
[----:B----4-:R-:W-:Y:S02]  /*a550*/  ISETP.GE.AND P0, PT, R4, R15, PT ;  /* 0x0000000f0400720c */ /* 0x010fe40003f06270 */
[----:B------:R-:W-:-:S05]  /*a560*/  SEL R4, R30, R17, !P2 ;  /* 0x000000111e047207 */ /* 0x000fca0005000000 */
[----:B0-----:R-:W-:Y:S01]  /*a570*/  IMAD.WIDE R36, R4, 0x4, R20 ;  /* 0x0000000404247825 */ /* 0x001fe200078e0214 */
[----:B--2---:R-:W-:Y:S02]  /*a580*/  ISETP.GE.AND P4, PT, R26, R25, PT ;  /* 0x000000191a00720c */ /* 0x004fe40003f86270 */
[----:B------:R-:W2:Y:S04]  /*a590*/  LD.E R25, desc[UR8][R42.64] ;  /* 0x000000082a197980 */ /* 0x000ea8000c101900 */
[----:B------:R-:W2:Y:S04]  /*a5a0*/  LD.E R26, desc[UR8][R40.64] ;  /* 0x00000008281a7980 */ /* 0x000ea8000c101900 */
[----:B------:R0:W4:Y:S01]  /*a5b0*/  LD.E R28, desc[UR8][R36.64] ;  /* 0x00000008241c7980 */ /* 0x000122000c101900 */
[----:B------:R-:W-:-:S02]  /*a5c0*/  SEL R15, R5, R0, !P1 ;  /* 0x00000000050f7207 */ /* 0x000fc40004800000 */
[----:B------:R-:W-:Y:S02]  /*a5d0*/  SEL R0, R0, R5, !P1 ;  /* 0x0000000500007207 */ /* 0x000fe40004800000 */
[----:B------:R-:W-:Y:S02]  /*a5e0*/  SEL R5, R29, R34, !P3 ;  /* 0x000000221d057207 */ /* 0x000fe40005800000 */
[----:B------:R-:W-:Y:S02]  /*a5f0*/  SEL R34, R34, R29, !P3 ;  /* 0x0000001d22227207 */ /* 0x000fe40005800000 */
[----:B------:R-:W-:Y:S02]  /*a600*/  SEL R29, R31, R32, !P4 ;  /* 0x000000201f1d7207 */ /* 0x000fe40006000000 */
[----:B------:R-:W-:Y:S01]  /*a610*/  SEL R32, R32, R31, !P4 ;  /* 0x0000001f20207207 */ /* 0x000fe20006000000 */
[----:B0-----:R-:W-:-:S04]  /*a620*/  IMAD.WIDE R36, R5, 0x4, R20 ;  /* 0x0000000405247825 */ /* 0x001fc800078e0214 */
[--C-:B------:R-:W-:Y:S02]  /*a630*/  IMAD.WIDE R40, R32, 0x4, R20.reuse ;  /* 0x0000000420287825 */ /* 0x100fe400078e0214 */
[----:B------:R-:W4:Y:S04]  /*a640*/  LD.E R36, desc[UR8][R36.64] ;  /* 0x0000000824247980 */ /* 0x000f28000c101900 */
[----:B------:R-:W4:Y:S01]  /*a650*/  LD.E R33, desc[UR8][R40.64] ;  /* 0x0000000828217980 */ /* 0x000f22000c101900 */
[----:B------:R-:W-:Y:S01]  /*a660*/  IMAD.WIDE R44, R15, 0x4, R20 ;  /* 0x000000040f2c7825 */ /* 0x000fe200078e0214 */
[----:B------:R-:W-:-:S03]  /*a670*/  SEL R17, R17, R30, !P2 ;  /* 0x0000001e11117207 */ /* 0x000fc60005000000 */
[----:B------:R-:W-:Y:S01]  /*a680*/  IMAD.WIDE R42, R34, 0x4, R20 ;  /* 0x00000004222a7825 */ /* 0x000fe200078e0214 */
[----:B-----5:R-:W-:-:S03]  /*a690*/  ISETP.GE.AND P3, PT, R22, R9, PT ;  /* 0x000000091600720c */ /* 0x020fc60003f66270 */
[----:B------:R-:W-:Y:S01]  /*a6a0*/  IMAD.WIDE R30, R17, 0x4, R20 ;  /* 0x00000004111e7825 */ /* 0x000fe200078e0214 */
[----:B------:R-:W-:-:S03]  /*a6b0*/  SEL R22, R16, R13, !P0 ;  /* 0x0000000d10167207 */ /* 0x000fc60004000000 */
[--C-:B------:R-:W-:Y:S02]  /*a6c0*/  IMAD.WIDE R38, R0, 0x4, R20.reuse ;  /* 0x0000000400267825 */ /* 0x100fe400078e0214 */
[----:B------:R-:W5:Y:S04]  /*a6d0*/  LD.E R31, desc[UR8][R30.64] ;  /* 0x000000081e1f7980 */ /* 0x000f68000c101900 */
[----:B------:R0:W5:Y:S02]  /*a6e0*/  LD.E R30, desc[UR8][R38.64] ;  /* 0x00000008261e7980 */ /* 0x000164000c101900 */
[----:B0-----:R-:W-:Y:S01]  /*a6f0*/  IMAD.WIDE R38, R29, 0x4, R20 ;  /* 0x000000041d267825 */ /* 0x001fe200078e0214 */
[----:B------:R-:W-:Y:S02]  /*a700*/  SEL R13, R13, R16, !P0 ;  /* 0x000000100d0d7207 */ /* 0x000fe40004000000 */
[----:B------:R-:W-:-:S02]  /*a710*/  SEL R16, R10, R19, !P3 ;  /* 0x000000130a107207 */ /* 0x000fc40005800000 */
[----:B---3--:R-:W-:Y:S02]  /*a720*/  ISETP.GE.AND P4, PT, R23, R24, PT ;  /* 0x000000181700720c */ /* 0x008fe40003f86270 */
[----:B------:R0:W3:Y:S04]  /*a730*/  LD.E R24, desc[UR8][R44.64] ;  /* 0x000000082c187980 */ /* 0x0000e8000c101900 */
[----:B------:R1:W3:Y:S01]  /*a740*/  LD.E R23, desc[UR8][R42.64] ;  /* 0x000000082a177980 */ /* 0x0002e2000c101900 */
[----:B--2---:R-:W-:-:S03]  /*a750*/  ISETP.GE.AND P2, PT, R26, R25, PT ;  /* 0x000000191a00720c */ /* 0x004fc60003f46270 */
[----:B------:R-:W2:Y:S01]  /*a760*/  LD.E R25, desc[UR8][R38.64] ;  /* 0x0000000826197980 */ /* 0x000ea2000c101900 */
[----:B----4-:R-:W-:Y:S01]  /*a770*/  ISETP.GE.AND P1, PT, R28, R27, PT ;  /* 0x0000001b1c00720c */ /* 0x010fe20003f26270 */
[----:B------:R-:W-:-:S06]  /*a780*/  IMAD.WIDE R26, R22, 0x4, R20 ;  /* 0x00000004161a7825 */ /* 0x000fcc00078e0214 */
[----:B------:R-:W2:Y:S01]  /*a790*/  LD.E R26, desc[UR8][R26.64] ;  /* 0x000000081a1a7980 */ /* 0x000ea2000c101900 */
[----:B0-----:R-:W-:Y:S01]  /*a7a0*/  IMAD.WIDE R44, R16, 0x4, R20 ;  /* 0x00000004102c7825 */ /* 0x001fe200078e0214 */
[----:B------:R-:W-:-:S03]  /*a7b0*/  ISETP.GE.AND P5, PT, R33, R36, PT ;  /* 0x000000242100720c */ /* 0x000fc60003fa6270 */
[----:B------:R-:W-:Y:S01]  /*a7c0*/  IMAD.WIDE R36, R13, 0x4, R20 ;  /* 0x000000040d247825 */ /* 0x000fe200078e0214 */
[----:B------:R-:W4:Y:S04]  /*a7d0*/  LD.E R33, desc[UR8][R44.64] ;  /* 0x000000082c217980 */ /* 0x000f28000c101900 */
[----:B------:R0:W4:Y:S01]  /*a7e0*/  LD.E R28, desc[UR8][R36.64] ;  /* 0x00000008241c7980 */ /* 0x000122000c101900 */
[----:B------:R-:W-:Y:S02]  /*a7f0*/  SEL R9, R19, R10, !P3 ;  /* 0x0000000a13097207 */ /* 0x000fe40005800000 */
[----:B------:R-:W-:-:S03]  /*a800*/  SEL R10, R4, R7, !P1 ;  /* 0x00000007040a7207 */ /* 0x000fc60004800000 */
[----:B-1----:R-:W-:-:S04]  /*a810*/  IMAD.WIDE R42, R9, 0x4, R20 ;  /* 0x00000004092a7825 */ /* 0x002fc800078e0214 */
[----:B0-----:R-:W-:-:S05]  /*a820*/  IMAD.WIDE R36, R10, 0x4, R20 ;  /* 0x000000040a247825 */ /* 0x001fca00078e0214 */
[----:B------:R-:W4:Y:S01]  /*a830*/  LD.E R27, desc[UR8][R36.64] ;  /* 0x00000008241b7980 */ /* 0x000f22000c101900 */
[----:B-----5:R-:W-:-:S03]  /*a840*/  ISETP.GE.AND P0, PT, R30, R31, PT ;  /* 0x0000001f1e00720c */ /* 0x020fc60003f06270 */
[----:B------:R0:W5:Y:S01]  /*a850*/  LD.E R30, desc[UR8][R42.64] ;  /* 0x000000082a1e7980 */ /* 0x000162000c101900 */
[----:B------:R-:W-:Y:S02]  /*a860*/  SEL R7, R7, R4, !P1 ;  /* 0x0000000407077207 */ /* 0x000fe40004800000 */
[----:B------:R-:W-:Y:S02]  /*a870*/  SEL R19, R17, R0, !P0 ;  /* 0x0000000011137207 */ /* 0x000fe40004000000 */
[----:B------:R-:W-:Y:S01]  /*a880*/  SEL R0, R0, R17, !P0 ;  /* 0x0000001100007207 */ /* 0x000fe20004000000 */
[----:B------:R-:W-:-:S04]  /*a890*/  IMAD.WIDE R44, R7, 0x4, R20 ;  /* 0x00000004072c7825 */ /* 0x000fc800078e0214 */
[----:B0-----:R-:W-:Y:S01]  /*a8a0*/  IMAD.WIDE R42, R0, 0x4, R20 ;  /* 0x00000004002a7825 */ /* 0x001fe200078e0214 */
[----:B---3--:R-:W-:Y:S02]  /*a8b0*/  ISETP.GE.AND P3, PT, R23, R24, PT ;  /* 0x000000181700720c */ /* 0x008fe40003f66270 */
[----:B------:R-:W-:Y:S02]  /*a8c0*/  SEL R24, R8, R3, !P4 ;  /* 0x0000000308187207 */ /* 0x000fe40006000000 */
[----:B------:R-:W-:-:S03]  /*a8d0*/  SEL R23, R6, R11, !P2 ;  /* 0x0000000b06177207 */ /* 0x000fc60005000000 */
[----:B------:R-:W-:-:S04]  /*a8e0*/  IMAD.WIDE R40, R24, 0x4, R20 ;  /* 0x0000000418287825 */ /* 0x000fc800078e0214 */
[----:B------:R-:W-:Y:S01]  /*a8f0*/  IMAD.WIDE R38, R23, 0x4, R20 ;  /* 0x0000000417267825 */ /* 0x000fe200078e0214 */
[----:B------:R0:W5:Y:S01]  /*a900*/  LD.E R31, desc[UR8][R40.64] ;  /* 0x00000008281f7980 */ /* 0x000162000c101900 */
[----:B--2---:R-:W-:-:S03]  /*a910*/  ISETP.GE.AND P6, PT, R26, R25, PT ;  /* 0x000000191a00720c */ /* 0x004fc60003fc6270 */
[----:B------:R1:W2:Y:S01]  /*a920*/  LD.E R26, desc[UR8][R38.64] ;  /* 0x00000008261a7980 */ /* 0x0002a2000c101900 */
[----:B------:R-:W-:Y:S02]  /*a930*/  SEL R25, R15, R34, !P3 ;  /* 0x000000220f197207 */ /* 0x000fe40005800000 */
[----:B------:R-:W-:Y:S02]  /*a940*/  SEL R34, R34, R15, !P3 ;  /* 0x0000000f22227207 */ /* 0x000fe40005800000 */
[----:B----4-:R-:W-:Y:S02]  /*a950*/  ISETP.GE.AND P3, PT, R33, R28, PT ;  /* 0x0000001c2100720c */ /* 0x010fe40003f66270 */
[----:B------:R-:W3:Y:S04]  /*a960*/  LD.E R28, desc[UR8][R44.64] ;  /* 0x000000082c1c7980 */ /* 0x000ee8000c101900 */
[----:B------:R4:W3:Y:S01]  /*a970*/  LD.E R33, desc[UR8][R42.64] ;  /* 0x000000082a217980 */ /* 0x0008e2000c101900 */
[----:B0-----:R-:W-:-:S04]  /*a980*/  IMAD.WIDE R40, R19, 0x4, R20 ;  /* 0x0000000413287825 */ /* 0x001fc800078e0214 */
[--C-:B-1----:R-:W-:Y:S01]  /*a990*/  IMAD.WIDE R38, R34, 0x4, R20.reuse ;  /* 0x0000000422267825 */ /* 0x102fe200078e0214 */
[----:B------:R-:W3:Y:S04]  /*a9a0*/  LD.E R4, desc[UR8][R40.64] ;  /* 0x0000000828047980 */ /* 0x000ee8000c101900 */
[----:B------:R0:W3:Y:S01]  /*a9b0*/  LD.E R17, desc[UR8][R38.64] ;  /* 0x0000000826117980 */ /* 0x0000e2000c101900 */
[----:B------:R-:W-:-:S05]  /*a9c0*/  IMAD.WIDE R36, R25, 0x4, R20 ;  /* 0x0000000419247825 */ /* 0x000fca00078e0214 */
[----:B------:R1:W3:Y:S01]  /*a9d0*/  LD.E R15, desc[UR8][R36.64] ;  /* 0x00000008240f7980 */ /* 0x0002e2000c101900 */
[----:B-----5:R-:W-:Y:S02]  /*a9e0*/  ISETP.GE.AND P0, PT, R31, R30, PT ;  /* 0x0000001e1f00720c */ /* 0x020fe40003f06270 */
[----:B------:R-:W-:Y:S02]  /*a9f0*/  SEL R30, R32, R5, !P5 ;  /* 0x00000005201e7207 */ /* 0x000fe40006800000 */
[----:B--2---:R-:W-:-:S03]  /*aa00*/  ISETP.GE.AND P1, PT, R27, R26, PT ;  /* 0x0000001a1b00720c */ /* 0x004fc60003f26270 */
[----:B------:R-:W-:-:S06]  /*aa10*/  IMAD.WIDE R26, R30, 0x4, R20 ;  /* 0x000000041e1a7825 */ /* 0x000fcc00078e0214 */
[----:B------:R-:W2:Y:S01]  /*aa20*/  LD.E R26, desc[UR8][R26.64] ;  /* 0x000000081a1a7980 */ /* 0x000ea2000c101900 */
[----:B------:R-:W-:Y:S02]  /*aa30*/  SEL R32, R5, R32, !P5 ;  /* 0x0000002005207207 */ /* 0x000fe40006800000 */
[----:B------:R-:W-:-:S03]  /*aa40*/  SEL R31, R22, R29, !P6 ;  /* 0x0000001d161f7207 */ /* 0x000fc60007000000 */
[----:B----4-:R-:W-:Y:S01]  /*aa50*/  IMAD.WIDE R42, R32, 0x4, R20 ;  /* 0x00000004202a7825 */ /* 0x010fe200078e0214 */
[----:B------:R-:W-:-:S03]  /*aa60*/  SEL R29, R29, R22, !P6 ;  /* 0x000000161d1d7207 */ /* 0x000fc60007000000 */
[----:B------:R-:W-:Y:S01]  /*aa70*/  IMAD.WIDE R44, R31, 0x4, R20 ;  /* 0x000000041f2c7825 */ /* 0x000fe200078e0214 */
[----:B------:R-:W4:Y:S01]  /*aa80*/  LD.E R5, desc[UR8][R42.64] ;  /* 0x000000082a057980 */ /* 0x000f22000c101900 */
[----:B---3--:R-:W-:-:S03]  /*aa90*/  ISETP.GE.AND P6, PT, R33, R28, PT ;  /* 0x0000001c2100720c */ /* 0x008fc60003fc6270 */
[----:B------:R3:W4:Y:S01]  /*aaa0*/  LD.E R28, desc[UR8][R44.64] ;  /* 0x000000082c1c7980 */ /* 0x000722000c101900 */
[--C-:B0-----:R-:W-:Y:S01]  /*aab0*/  IMAD.WIDE R38, R29, 0x4, R20.reuse ;  /* 0x000000041d267825 */ /* 0x101fe200078e0214 */
[----:B-1----:R-:W-:Y:S02]  /*aac0*/  SEL R36, R24, R9, !P0 ;  /* 0x0000000918247207 */ /* 0x002fe40004000000 */
[----:B------:R-:W-:Y:S02]  /*aad0*/  ISETP.GE.AND P5, PT, R17, R4, PT ;  /* 0x000000041100720c */ /* 0x000fe40003fa6270 */
[----:B------:R-:W-:Y:S01]  /*aae0*/  SEL R4, R16, R13, !P3 ;  /* 0x0000000d10047207 */ /* 0x000fe20005800000 */
[----:B------:R0:W5:Y:S01]  /*aaf0*/  LD.E R17, desc[UR8][R38.64] ;  /* 0x0000000826117980 */ /* 0x000162000c101900 */
[----:B------:R-:W-:Y:S02]  /*ab00*/  SEL R3, R3, R8, !P4 ;  /* 0x0000000803037207 */ /* 0x000fe40006000000 */
[----:B------:R-:W-:Y:S01]  /*ab10*/  SEL R24, R9, R24, !P0 ;  /* 0x0000001809187207 */ /* 0x000fe20004000000 */
[----:B------:R-:W-:Y:S01]  /*ab20*/  IMAD.WIDE R40, R4, 0x4, R20 ;  /* 0x0000000404287825 */ /* 0x000fe200078e0214 */
[----:B------:R-:W-:-:S03]  /*ab30*/  SEL R13, R13, R16, !P3 ;  /* 0x000000100d0d7207 */ /* 0x000fc60005800000 */
[----:B---3--:R-:W-:-:S04]  /*ab40*/  IMAD.WIDE R44, R3, 0x4, R20 ;  /* 0x00000004032c7825 */ /* 0x008fc800078e0214 */
[----:B0-----:R-:W-:Y:S01]  /*ab50*/  IMAD.WIDE R38, R24, 0x4, R20 ;  /* 0x0000000418267825 */ /* 0x001fe200078e0214 */
[----:B------:R-:W-:-:S03]  /*ab60*/  SEL R11, R11, R6, !P2 ;  /* 0x000000060b0b7207 */ /* 0x000fc60005000000 */
[--C-:B------:R-:W-:Y:S01]  /*ab70*/  IMAD.WIDE R42, R13, 0x4, R20.reuse ;  /* 0x000000040d2a7825 */ /* 0x100fe200078e0214 */
[----:B------:R0:W3:Y:S01]  /*ab80*/  LD.E R16, desc[UR8][R38.64] ;  /* 0x0000000826107980 */ /* 0x0000e2000c101900 */
[----:B------:R-:W-:Y:S02]  /*ab90*/  SEL R6, R7, R0, !P6 ;  /* 0x0000000007067207 */ /* 0x000fe40007000000 */
[----:B------:R-:W-:Y:S01]  /*aba0*/  SEL R7, R0, R7, !P6 ;  /* 0x0000000700077207 */ /* 0x000fe20007000000 */
[----:B------:R-:W3:Y:S01]  /*abb0*/  LD.E R9, desc[UR8][R42.64] ;  /* 0x000000082a097980 */ /* 0x000ee2000c101900 */
[----:B------:R-:W-:Y:S02]  /*abc0*/  SEL R8, R23, R10, !P1 ;  /* 0x0000000a17087207 */ /* 0x000fe40004800000 */
[----:B------:R-:W-:Y:S02]  /*abd0*/  SEL R0, R19, R34, !P5 ;  /* 0x0000002213007207 */ /* 0x000fe40006800000 */
[----:B------:R-:W-:Y:S01]  /*abe0*/  SEL R19, R34, R19, !P5 ;  /* 0x0000001322137207 */ /* 0x000fe20006800000 */
[----:B------:R-:W-:Y:S01]  /*abf0*/  IMAD.WIDE R34, R7, 0x4, R20 ;  /* 0x0000000407227825 */ /* 0x000fe200078e0214 */
[----:B------:R-:W-:-:S03]  /*ac00*/  SEL R10, R10, R23, !P1 ;  /* 0x000000170a0a7207 */ /* 0x000fc60004800000 */
[----:B0-----:R-:W-:Y:S02]  /*ac10*/  IMAD.WIDE R38, R8, 0x4, R20 ;  /* 0x0000000408267825 */ /* 0x001fe400078e0214 */
[----:B------:R-:W3:Y:S04]  /*ac20*/  LD.E R34, desc[UR8][R34.64] ;  /* 0x0000000822227980 */ /* 0x000ee8000c101900 */
[----:B------:R-:W3:Y:S01]  /*ac30*/  LD.E R23, desc[UR8][R38.64] ;  /* 0x0000000826177980 */ /* 0x000ee2000c101900 */
[----:B--2---:R-:W-:-:S03]  /*ac40*/  ISETP.GE.AND P3, PT, R26, R15, PT ;  /* 0x0000000f1a00720c */ /* 0x004fc60003f66270 */
[----:B------:R0:W5:Y:S04]  /*ac50*/  LD.E R26, desc[UR8][R40.64] ;  /* 0x00000008281a7980 */ /* 0x000168000c101900 */
[----:B------:R1:W3:Y:S01]  /*ac60*/  LD.E R15, desc[UR8][R44.64] ;  /* 0x000000082c0f7980 */ /* 0x0002e2000c101900 */
[----:B0-----:R-:W-:-:S05]  /*ac70*/  IMAD.WIDE R40, R36, 0x4, R20 ;  /* 0x0000000424287825 */ /* 0x001fca00078e0214 */
[----:B------:R0:W2:Y:S01]  /*ac80*/  LD.E R22, desc[UR8][R40.64] ;  /* 0x0000000828167980 */ /* 0x0000a2000c101900 */
[----:B-1----:R-:W-:Y:S01]  /*ac90*/  IMAD.WIDE R44, R11, 0x4, R20 ;  /* 0x000000040b2c7825 */ /* 0x002fe200078e0214 */
[----:B----4-:R-:W-:-:S04]  /*aca0*/  ISETP.GE.AND P1, PT, R28, R5, PT ;  /* 0x000000051c00720c */ /* 0x010fc80003f26270 */
[----:B------:R-:W4:Y:S01]  /*acb0*/  LD.E R5, desc[UR8][R44.64] ;  /* 0x000000082c057980 */ /* 0x000f22000c101900 */
[----:B0-----:R-:W-:-:S05]  /*acc0*/  IMAD.WIDE R40, R10, 0x4, R20 ;  /* 0x000000040a287825 */ /* 0x001fca00078e0214 */
[----:B------:R0:W4:Y:S01]  /*acd0*/  LD.E R28, desc[UR8][R40.64] ;  /* 0x00000008281c7980 */ /* 0x000122000c101900 */
[----:B------:R-:W-:-:S04]  /*ace0*/  IMAD.WIDE R42, R6, 0x4, R20 ;  /* 0x00000004062a7825 */ /* 0x000fc800078e0214 */
[--C-:B0-----:R-:W-:Y:S01]  /*acf0*/  IMAD.WIDE R40, R0, 0x4, R20.reuse ;  /* 0x0000000400287825 */ /* 0x101fe200078e0214 */
[----:B-----5:R-:W-:Y:S02]  /*ad00*/  ISETP.GE.AND P2, PT, R26, R17, PT ;  /* 0x000000111a00720c */ /* 0x020fe40003f46270 */
[----:B------:R-:W-:Y:S02]  /*ad10*/  SEL R17, R30, R25, !P3 ;  /* 0x000000191e117207 */ /* 0x000fe40005800000 */
[----:B---3--:R-:W-:Y:S02]  /*ad20*/  ISETP.GE.AND P0, PT, R15, R16, PT ;  /* 0x000000100f00720c */ /* 0x008fe40003f06270 */
[----:B------:R-:W-:Y:S01]  /*ad30*/  SEL R16, R32, R31, !P1 ;  /* 0x0000001f20107207 */ /* 0x000fe20004800000 */
[----:B------:R-:W-:Y:S01]  /*ad40*/  IMAD.WIDE R38, R17, 0x4, R20 ;  /* 0x0000000411267825 */ /* 0x000fe200078e0214 */
[----:B------:R-:W-:Y:S01]  /*ad50*/  SEL R31, R31, R32, !P1 ;  /* 0x000000201f1f7207 */ /* 0x000fe20004800000 */
[----:B------:R-:W3:Y:S01]  /*ad60*/  LD.E R15, desc[UR8][R40.64] ;  /* 0x00000008280f7980 */ /* 0x000ee2000c101900 */
[----:B------:R-:W-:-:S02]  /*ad70*/  SEL R30, R25, R30, !P3 ;  /* 0x0000001e191e7207 */ /* 0x000fc40005800000 */
[----:B------:R-:W-:Y:S02]  /*ad80*/  SEL R32, R29, R4, !P2 ;  /* 0x000000041d207207 */ /* 0x000fe40005000000 */
[----:B--2---:R-:W-:Y:S02]  /*ad90*/  ISETP.GE.AND P4, PT, R22, R9, PT ;  /* 0x000000091600720c */ /* 0x004fe40003f86270 */
[----:B------:R-:W-:Y:S01]  /*ada0*/  SEL R29, R4, R29, !P2 ;  /* 0x0000001d041d7207 */ /* 0x000fe20005000000 */
[----:B------:R0:W3:Y:S01]  /*adb0*/  LD.E R22, desc[UR8][R38.64] ;  /* 0x0000000826167980 */ /* 0x0000e2000c101900 */
[----:B------:R-:W-:Y:S01]  /*adc0*/  SEL R4, R13, R36, !P4 ;  /* 0x000000240d047207 */ /* 0x000fe20006000000 */
[--C-:B------:R-:W-:Y:S01]  /*add0*/  IMAD.WIDE R26, R19, 0x4, R20.reuse ;  /* 0x00000004131a7825 */ /* 0x100fe200078e0214 */
[----:B------:R-:W-:Y:S01]  /*ade0*/  SEL R13, R36, R13, !P4 ;  /* 0x0000000d240d7207 */ /* 0x000fe20006000000 */
[----:B------:R-:W2:Y:S02]  /*adf0*/  LD.E R9, desc[UR8][R42.64] ;  /* 0x000000082a097980 */ /* 0x000ea4000c101900 */
[--C-:B------:R-:W-:Y:S01]  /*ae00*/  IMAD.WIDE R36, R31, 0x4, R20.reuse ;  /* 0x000000041f247825 */ /* 0x100fe200078e0214 */
[----:B------:R-:W-:Y:S01]  /*ae10*/  ISETP.GE.AND P2, PT, R34, R23, PT ;  /* 0x000000172200720c */ /* 0x000fe20003f46270 */
[----:B------:R-:W2:Y:S02]  /*ae20*/  LD.E R26, desc[UR8][R26.64] ;  /* 0x000000081a1a7980 */ /* 0x000ea4000c101900 */
[----:B0-----:R-:W-:-:S02]  /*ae30*/  IMAD.WIDE R38, R30, 0x4, R20 ;  /* 0x000000041e267825 */ /* 0x001fc400078e0214 */
[----:B------:R-:W5:Y:S02]  /*ae40*/  LD.E R36, desc[UR8][R36.64] ;  /* 0x0000000824247980 */ /* 0x000f64000c101900 */
[--C-:B------:R-:W-:Y:S02]  /*ae50*/  IMAD.WIDE R34, R16, 0x4, R20.reuse ;  /* 0x0000000410227825 */ /* 0x100fe400078e0214 */
[----:B------:R0:W5:Y:S02]  /*ae60*/  LD.E R27, desc[UR8][R38.64] ;  /* 0x00000008261b7980 */ /* 0x000164000c101900 */
[--C-:B------:R-:W-:Y:S01]  /*ae70*/  IMAD.WIDE R44, R29, 0x4, R20.reuse ;  /* 0x000000041d2c7825 */ /* 0x100fe200078e0214 */
[----:B----4-:R-:W-:Y:S02]  /*ae80*/  ISETP.GE.AND P1, PT, R28, R5, PT ;  /* 0x000000051c00720c */ /* 0x010fe40003f26270 */
[----:B------:R1:W4:Y:S04]  /*ae90*/  LD.E R5, desc[UR8][R34.64] ;  /* 0x0000000822057980 */ /* 0x000328000c101900 */
[----:B------:R1:W4:Y:S01]  /*aea0*/  LD.E R28, desc[UR8][R44.64] ;  /* 0x000000082c1c7980 */ /* 0x000322000c101900 */
[----:B------:R-:W-:Y:S01]  /*aeb0*/  SEL R25, R3, R24, !P0 ;  /* 0x0000001803197207 */ /* 0x000fe20004000000 */
[----:B0-----:R-:W-:-:S04]  /*aec0*/  IMAD.WIDE R38, R4, 0x4, R20 ;  /* 0x0000000404267825 */ /* 0x001fc800078e0214 */
[--C-:B-1----:R-:W-:Y:S01]  /*aed0*/  IMAD.WIDE R34, R25, 0x4, R20.reuse ;  /* 0x0000000419227825 */ /* 0x102fe200078e0214 */
[----:B------:R-:W-:Y:S02]  /*aee0*/  SEL R23, R8, R7, !P2 ;  /* 0x0000000708177207 */ /* 0x000fe40005000000 */
[----:B------:R-:W-:Y:S01]  /*aef0*/  SEL R7, R7, R8, !P2 ;  /* 0x0000000807077207 */ /* 0x000fe20005000000 */
[----:B------:R-:W-:Y:S01]  /*af00*/  IMAD.WIDE R42, R32, 0x4, R20 ;  /* 0x00000004202a7825 */ /* 0x000fe200078e0214 */
[----:B------:R-:W-:-:S03]  /*af10*/  SEL R8, R11, R10, !P1 ;  /* 0x0000000a0b087207 */ /* 0x000fc60004800000 */
[----:B------:R-:W-:-:S04]  /*af20*/  IMAD.WIDE R40, R13, 0x4, R20 ;  /* 0x000000040d287825 */ /* 0x000fc800078e0214 */
[----:B------:R-:W-:Y:S01]  /*af30*/  IMAD.WIDE R44, R7, 0x4, R20 ;  /* 0x00000004072c7825 */ /* 0x000fe200078e0214 */
[----:B---3--:R-:W-:Y:S02]  /*af40*/  ISETP.GE.AND P4, PT, R22, R15, PT ;  /* 0x0000000f1600720c */ /* 0x008fe40003f86270 */
[----:B------:R-:W3:Y:S04]  /*af50*/  LD.E R15, desc[UR8][R38.64] ;  /* 0x00000008260f7980 */ /* 0x000ee8000c101900 */
[----:B------:R0:W3:Y:S01]  /*af60*/  LD.E R22, desc[UR8][R34.64] ;  /* 0x0000000822167980 */ /* 0x0000e2000c101900 */
[----:B--2---:R-:W-:-:S03]  /*af70*/  ISETP.GE.AND P3, PT, R26, R9, PT ;  /* 0x000000091a00720c */ /* 0x004fc60003f66270 */
[----:B------:R-:W2:Y:S04]  /*af80*/  LD.E R9, desc[UR8][R42.64] ;  /* 0x000000082a097980 */ /* 0x000ea8000c101900 */
[----:B------:R-:W2:Y:S01]  /*af90*/  LD.E R26, desc[UR8][R40.64] ;  /* 0x00000008281a7980 */ /* 0x000ea2000c101900 */
[----:B-----5:R-:W-:Y:S01]  /*afa0*/  ISETP.GE.AND P5, PT, R36, R27, PT ;  /* 0x0000001b2400720c */ /* 0x020fe20003fa6270 */
[----:B------:R-:W-:Y:S01]  /*afb0*/  IMAD.WIDE R36, R8, 0x4, R20 ;  /* 0x0000000408247825 */ /* 0x000fe200078e0214 */
[----:B----4-:R-:W-:-:S04]  /*afc0*/  ISETP.GE.AND P6, PT, R28, R5, PT ;  /* 0x000000051c00720c */ /* 0x010fc80003fc6270 */
[----:B------:R1:W4:Y:S04]  /*afd0*/  LD.E R5, desc[UR8][R36.64] ;  /* 0x0000000824057980 */ /* 0x000328000c101900 */
[----:B------:R5:W4:Y:S01]  /*afe0*/  LD.E R28, desc[UR8][R44.64] ;  /* 0x000000082c1c7980 */ /* 0x000b22000c101900 */
[----:B------:R-:W-:Y:S02]  /*aff0*/  SEL R27, R6, R19, !P3 ;  /* 0x00000013061b7207 */ /* 0x000fe40005800000 */
[----:B0-----:R-:W-:-:S03]  /*b000*/  SEL R34, R17, R0, !P4 ;  /* 0x0000000011227207 */ /* 0x001fc60006000000 */
[----:B------:R-:W-:Y:S01]  /*b010*/  IMAD.WIDE R38, R27, 0x4, R20 ;  /* 0x000000041b267825 */ /* 0x000fe200078e0214 */
[----:B------:R-:W-:-:S03]  /*b020*/  SEL R6, R19, R6, !P3 ;  /* 0x0000000613067207 */ /* 0x000fc60005800000 */
[--C-:B-1----:R-:W-:Y:S01]  /*b030*/  IMAD.WIDE R36, R34, 0x4, R20.reuse ;  /* 0x0000000422247825 */ /* 0x102fe200078e0214 */
[----:B------:R-:W-:Y:S02]  /*b040*/  SEL R0, R0, R17, !P4 ;  /* 0x0000001100007207 */ /* 0x000fe40006000000 */
[----:B------:R-:W-:Y:S01]  /*b050*/  SEL R17, R30, R31, !P5 ;  /* 0x0000001f1e117207 */ /* 0x000fe20006800000 */
[----:B------:R-:W-:Y:S01]  /*b060*/  IMAD.WIDE R42, R23, 0x4, R20 ;  /* 0x00000004172a7825 */ /* 0x000fe200078e0214 */
[----:B------:R-:W-:-:S03]  /*b070*/  SEL R31, R31, R30, !P5 ;  /* 0x0000001e1f1f7207 */ /* 0x000fc60006800000 */
[----:B------:R-:W-:-:S04]  /*b080*/  IMAD.WIDE R40, R6, 0x4, R20 ;  /* 0x0000000406287825 */ /* 0x000fc800078e0214 */
[----:B-----5:R-:W-:Y:S01]  /*b090*/  IMAD.WIDE R44, R0, 0x4, R20 ;  /* 0x00000004002c7825 */ /* 0x020fe200078e0214 */
[----:B---3--:R-:W-:Y:S02]  /*b0a0*/  ISETP.GE.AND P3, PT, R22, R15, PT ;  /* 0x0000000f1600720c */ /* 0x008fe40003f66270 */
[----:B------:R-:W3:Y:S04]  /*b0b0*/  LD.E R15, desc[UR8][R38.64] ;  /* 0x00000008260f7980 */ /* 0x000ee8000c101900 */
[----:B------:R-:W3:Y:S01]  /*b0c0*/  LD.E R22, desc[UR8][R36.64] ;  /* 0x0000000824167980 */ /* 0x000ee2000c101900 */
[----:B--2---:R-:W-:-:S03]  /*b0d0*/  ISETP.GE.AND P2, PT, R26, R9, PT ;  /* 0x000000091a00720c */ /* 0x004fc60003f46270 */
[----:B------:R0:W2:Y:S04]  /*b0e0*/  LD.E R9, desc[UR8][R42.64] ;  /* 0x000000082a097980 */ /* 0x0000a8000c101900 */
[----:B------:R1:W2:Y:S01]  /*b0f0*/  LD.E R26, desc[UR8][R40.64] ;  /* 0x00000008281a7980 */ /* 0x0002a2000c101900 */
[----:B0-----:R-:W-:-:S05]  /*b100*/  IMAD.WIDE R42, R31, 0x4, R20 ;  /* 0x000000041f2a7825 */ /* 0x001fca00078e0214 */
[----:B------:R-:W5:Y:S01]  /*b110*/  LD.E R30, desc[UR8][R42.64] ;  /* 0x000000082a1e7980 */ /* 0x000f62000c101900 */
[----:B----4-:R-:W-:-:S03]  /*b120*/  ISETP.GE.AND P4, PT, R28, R5, PT ;  /* 0x000000051c00720c */ /* 0x010fc60003f86270 */
[----:B------:R-:W5:Y:S01]  /*b130*/  LD.E R5, desc[UR8][R44.64] ;  /* 0x000000082c057980 */ /* 0x000f62000c101900 */
[----:B------:R-:W-:Y:S02]  /*b140*/  SEL R19, R16, R29, !P6 ;  /* 0x0000001d10137207 */ /* 0x000fe40007000000 */
[----:B------:R-:W-:Y:S01]  /*b150*/  SEL R16, R29, R16, !P6 ;  /* 0x000000101d107207 */ /* 0x000fe20007000000 */
[--C-:B------:R-:W-:Y:S01]  /*b160*/  IMAD.WIDE R38, R17, 0x4, R20.reuse ;  /* 0x0000000411267825 */ /* 0x100fe200078e0214 */
[----:B------:R-:W-:Y:S02]  /*b170*/  SEL R3, R24, R3, !P0 ;  /* 0x0000000318037207 */ /* 0x000fe40004000000 */
[----:B------:R-:W-:Y:S01]  /*b180*/  SEL R24, R25, R4, !P3 ;  /* 0x0000000419187207 */ /* 0x000fe20005800000 */
[--C-:B------:R-:W-:Y:S01]  /*b190*/  IMAD.WIDE R28, R16, 0x4, R20.reuse ;  /* 0x00000004101c7825 */ /* 0x100fe200078e0214 */
[----:B------:R-:W-:Y:S02]  /*b1a0*/  SEL R11, R10, R11, !P1 ;  /* 0x0000000b0a0b7207 */ /* 0x000fe40004800000 */
[----:B------:R-:W-:Y:S01]  /*b1b0*/  SEL R10, R7, R8, !P4 ;  /* 0x00000008070a7207 */ /* 0x000fe20006000000 */
[----:B-1----:R-:W-:-:S02]  /*b1c0*/  IMAD.WIDE R40, R19, 0x4, R20 ;  /* 0x0000000413287825 */ /* 0x002fc400078e0214 */
[----:B------:R-:W4:Y:S01]  /*b1d0*/  LD.E R28, desc[UR8][R28.64] ;  /* 0x000000081c1c7980 */ /* 0x000f22000c101900 */
[----:B------:R-:W-:Y:S02]  /*b1e0*/  SEL R8, R8, R7, !P4 ;  /* 0x0000000708087207 */ /* 0x000fe40006000000 */
[----:B---3--:R-:W-:Y:S02]  /*b1f0*/  ISETP.GE.AND P5, PT, R22, R15, PT ;  /* 0x0000000f1600720c */ /* 0x008fe40003fa6270 */
[----:B------:R-:W-:Y:S01]  /*b200*/  SEL R22, R13, R32, !P2 ;  /* 0x000000200d167207 */ /* 0x000fe20005000000 */
[----:B------:R0:W3:Y:S01]  /*b210*/  LD.E R15, desc[UR8][R40.64] ;  /* 0x00000008280f7980 */ /* 0x0000e2000c101900 */
[----:B------:R-:W-:Y:S01]  /*b220*/  SEL R13, R32, R13, !P2 ;  /* 0x0000000d200d7207 */ /* 0x000fe20005000000 */
[----:B------:R-:W-:Y:S01]  /*b230*/  IMAD.WIDE R32, R24, 0x4, R20 ;  /* 0x0000000418207825 */ /* 0x000fe200078e0214 */
[----:B--2---:R-:W-:-:S03]  /*b240*/  ISETP.GE.AND P6, PT, R26, R9, PT ;  /* 0x000000091a00720c */ /* 0x004fc60003fc6270 */
[--C-:B------:R-:W-:Y:S01]  /*b250*/  IMAD.WIDE R36, R22, 0x4, R20.reuse ;  /* 0x0000000416247825 */ /* 0x100fe200078e0214 */
[----:B------:R1:W4:Y:S03]  /*b260*/  LD.E R9, desc[UR8][R38.64] ;  /* 0x0000000826097980 */ /* 0x000326000c101900 */
[--C-:B0-----:R-:W-:Y:S01]  /*b270*/  IMAD.WIDE R40, R10, 0x4, R20.reuse ;  /* 0x000000040a287825 */ /* 0x101fe200078e0214 */
[----:B------:R0:W3:Y:S04]  /*b280*/  LD.E R26, desc[UR8][R36.64] ;  /* 0x00000008241a7980 */ /* 0x0000e8000c101900 */
[----:B------:R-:W2:Y:S01]  /*b290*/  LD.E R32, desc[UR8][R32.64] ;  /* 0x0000000820207980 */ /* 0x000ea2000c101900 */
[----:B-1----:R-:W-:Y:S01]  /*b2a0*/  IMAD.WIDE R38, R13, 0x4, R20 ;  /* 0x000000040d267825 */ /* 0x002fe200078e0214 */
[----:B-----5:R-:W-:-:S03]  /*b2b0*/  ISETP.GE.AND P0, PT, R30, R5, PT ;  /* 0x000000051e00720c */ /* 0x020fc60003f06270 */
[----:B0-----:R-:W-:Y:S01]  /*b2c0*/  IMAD.WIDE R36, R11, 0x4, R20 ;  /* 0x000000040b247825 */ /* 0x001fe200078e0214 */
[----:B------:R-:W2:Y:S04]  /*b2d0*/  LD.E R5, desc[UR8][R38.64] ;  /* 0x0000000826057980 */ /* 0x000ea8000c101900 */
[----:B------:R-:W5:Y:S04]  /*b2e0*/  LD.E R7, desc[UR8][R36.64] ;  /* 0x0000000824077980 */ /* 0x000f68000c101900 */
[----:B------:R0:W5:Y:S01]  /*b2f0*/  LD.E R30, desc[UR8][R40.64] ;  /* 0x00000008281e7980 */ /* 0x000162000c101900 */
[----:B------:R-:W-:-:S02]  /*b300*/  SEL R4, R4, R25, !P3 ;  /* 0x0000001904047207 */ /* 0x000fc40005800000 */
[----:B------:R-:W-:Y:S02]  /*b310*/  SEL R25, R0, R31, !P0 ;  /* 0x0000001f00197207 */ /* 0x000fe40004000000 */
[----:B------:R-:W-:-:S03]  /*b320*/  SEL R0, R31, R0, !P0 ;  /* 0x000000001f007207 */ /* 0x000fc60004000000 */
[----:B0-----:R-:W-:-:S04]  /*b330*/  IMAD.WIDE R40, R25, 0x4, R20 ;  /* 0x0000000419287825 */ /* 0x001fc800078e0214 */
[----:B------:R-:W-:Y:S01]  /*b340*/  IMAD.WIDE R44, R8, 0x4, R20 ;  /* 0x00000004082c7825 */ /* 0x000fe200078e0214 */
[----:B------:R-:W-:-:S05]  /*b350*/  SEL R29, R34, R27, !P5 ;  /* 0x0000001b221d7207 */ /* 0x000fca0006800000 */
[----:B------:R-:W-:Y:S01]  /*b360*/  IMAD.WIDE R38, R29, 0x4, R20 ;  /* 0x000000041d267825 */ /* 0x000fe200078e0214 */
[----:B----4-:R-:W-:Y:S02]  /*b370*/  ISETP.GE.AND P1, PT, R28, R9, PT ;  /* 0x000000091c00720c */ /* 0x010fe40003f26270 */
[----:B------:R-:W-:-:S05]  /*b380*/  SEL R9, R6, R23, !P6 ;  /* 0x0000001706097207 */ /* 0x000fca0007000000 */
[----:B------:R-:W-:-:S05]  /*b390*/  IMAD.WIDE R42, R9, 0x4, R20 ;  /* 0x00000004092a7825 */ /* 0x000fca00078e0214 */
[----:B------:R0:W4:Y:S01]  /*b3a0*/  LD.E R28, desc[UR8][R42.64] ;  /* 0x000000082a1c7980 */ /* 0x000122000c101900 */
[----:B--2---:R-:W-:Y:S02]  /*b3b0*/  ISETP.GE.AND P0, PT, R32, R5, PT ;  /* 0x000000052000720c */ /* 0x004fe40003f06270 */
[----:B------:R-:W-:Y:S02]  /*b3c0*/  SEL R5, R17, R16, !P1 ;  /* 0x0000001011057207 */ /* 0x000fe40004800000 */
[----:B------:R-:W-:Y:S02]  /*b3d0*/  SEL R16, R16, R17, !P1 ;  /* 0x0000001110107207 */ /* 0x000fe40004800000 */
[----:B-----5:R-:W-:Y:S02]  /*b3e0*/  ISETP.GE.AND P1, PT, R30, R7, PT ;  /* 0x000000071e00720c */ /* 0x020fe40003f26270 */
[----:B------:R1:W2:Y:S01]  /*b3f0*/  LD.E R7, desc[UR8][R40.64] ;  /* 0x0000000828077980 */ /* 0x0002a2000c101900 */
[----:B0-----:R-:W-:Y:S01]  /*b400*/  IMAD.WIDE R42, R3, 0x4, R20 ;  /* 0x00000004032a7825 */ /* 0x001fe200078e0214 */
[----:B---3--:R-:W-:-:S02]  /*b410*/  ISETP.GE.AND P2, PT, R26, R15, PT ;  /* 0x0000000f1a00720c */ /* 0x008fc40003f46270 */
[----:B------:R-:W-:Y:S01]  /*b420*/  SEL R6, R23, R6, !P6 ;  /* 0x0000000617067207 */ /* 0x000fe20007000000 */
[----:B------:R-:W4:Y:S04]  /*b430*/  LD.E R15, desc[UR8][R44.64] ;  /* 0x000000082c0f7980 */ /* 0x000f28000c101900 */
[----:B------:R-:W3:Y:S01]  /*b440*/  LD.E R31, desc[UR8][R42.64] ;  /* 0x000000082a1f7980 */ /* 0x000ee2000c101900 */
[----:B-1----:R-:W-:-:S03]  /*b450*/  IMAD.WIDE R40, R4, 0x4, R20 ;  /* 0x0000000404287825 */ /* 0x002fc600078e0214 */
[----:B------:R0:W5:Y:S04]  /*b460*/  LD.E R23, desc[UR8][R38.64] ;  /* 0x0000000826177980 */ /* 0x000168000c101900 */
[----:B------:R-:W3:Y:S01]  /*b470*/  LD.E R40, desc[UR8][R40.64] ;  /* 0x0000000828287980 */ /* 0x000ee2000c101900 */
[----:B------:R-:W-:-:S05]  /*b480*/  IMAD.WIDE R36, R6, 0x4, R20 ;  /* 0x0000000406247825 */ /* 0x000fca00078e0214 */
[----:B------:R1:W5:Y:S01]  /*b490*/  LD.E R26, desc[UR8][R36.64] ;  /* 0x00000008241a7980 */ /* 0x000362000c101900 */
[----:B------:R-:W-:Y:S02]  /*b4a0*/  SEL R27, R27, R34, !P5 ;  /* 0x000000221b1b7207 */ /* 0x000fe40006800000 */
[----:B------:R-:W-:Y:S02]  /*b4b0*/  SEL R17, R19, R22, !P2 ;  /* 0x0000001613117207 */ /* 0x000fe40005000000 */
[----:B------:R-:W-:Y:S01]  /*b4c0*/  SEL R22, R22, R19, !P2 ;  /* 0x0000001316167207 */ /* 0x000fe20005000000 */
[--C-:B0-----:R-:W-:Y:S01]  /*b4d0*/  IMAD.WIDE R38, R27, 0x4, R20.reuse ;  /* 0x000000041b267825 */ /* 0x101fe200078e0214 */
[----:B------:R-:W-:Y:S02]  /*b4e0*/  SEL R19, R13, R24, !P0 ;  /* 0x000000180d137207 */ /* 0x000fe40004000000 */
[----:B------:R-:W-:Y:S01]  /*b4f0*/  SEL R24, R24, R13, !P0 ;  /* 0x0000000d18187207 */ /* 0x000fe20004000000 */
[--C-:B------:R-:W-:Y:S01]  /*b500*/  IMAD.WIDE R34, R0, 0x4, R20.reuse ;  /* 0x0000000400227825 */ /* 0x100fe200078e0214 */
[----:B------:R0:W2:Y:S03]  /*b510*/  LD.E R13, desc[UR8][R38.64] ;  /* 0x00000008260d7980 */ /* 0x0000a6000c101900 */
[----:B------:R-:W-:-:S02]  /*b520*/  IMAD.WIDE R32, R16, 0x4, R20 ;  /* 0x0000000410207825 */ /* 0x000fc400078e0214 */
[----:B------:R-:W2:Y:S02]  /*b530*/  LD.E R34, desc[UR8][R34.64] ;  /* 0x0000000822227980 */ /* 0x000ea4000c101900 */
[--C-:B-1----:R-:W-:Y:S02]  /*b540*/  IMAD.WIDE R36, R5, 0x4, R20.reuse ;  /* 0x0000000405247825 */ /* 0x102fe400078e0214 */
[----:B------:R-:W2:Y:S02]  /*b550*/  LD.E R32, desc[UR8][R32.64] ;  /* 0x0000000820207980 */ /* 0x000ea4000c101900 */
[----:B0-----:R-:W-:-:S04]  /*b560*/  IMAD.WIDE R38, R22, 0x4, R20 ;  /* 0x0000000416267825 */ /* 0x001fc800078e0214 */
[--C-:B------:R-:W-:Y:S01]  /*b570*/  IMAD.WIDE R44, R17, 0x4, R20.reuse ;  /* 0x00000004112c7825 */ /* 0x100fe200078e0214 */
[----:B------:R-:W2:Y:S03]  /*b580*/  LD.E R30, desc[UR8][R38.64] ;  /* 0x00000008261e7980 */ /* 0x000ea6000c101900 */
[----:B------:R-:W-:Y:S01]  /*b590*/  IMAD.WIDE R42, R24, 0x4, R20 ;  /* 0x00000004182a7825 */ /* 0x000fe200078e0214 */
[----:B----4-:R-:W-:Y:S02]  /*b5a0*/  ISETP.GE.AND P2, PT, R28, R15, PT ;  /* 0x0000000f1c00720c */ /* 0x010fe40003f46270 */
[----:B------:R0:W4:Y:S01]  /*b5b0*/  LD.E R15, desc[UR8][R36.64] ;  /* 0x00000008240f7980 */ /* 0x000122000c101900 */
[----:B---3--:R-:W-:-:S04]  /*b5c0*/  ISETP.GE.AND P0, PT, R31, R40, PT ;  /* 0x000000281f00720c */ /* 0x008fc80003f06270 */
[----:B------:R-:W-:Y:S01]  /*b5d0*/  SEL R28, R3, R4, !P0 ;  /* 0x00000004031c7207 */ /* 0x000fe20004000000 */
[----:B0-----:R-:W-:-:S04]  /*b5e0*/  IMAD.WIDE R36, R19, 0x4, R20 ;  /* 0x0000000413247825 */ /* 0x001fc800078e0214 */
[----:B------:R-:W-:Y:S01]  /*b5f0*/  IMAD.WIDE R38, R28, 0x4, R20 ;  /* 0x000000041c267825 */ /* 0x000fe200078e0214 */
[----:B-----5:R-:W-:Y:S01]  /*b600*/  ISETP.GE.AND P3, PT, R23, R26, PT ;  /* 0x0000001a1700720c */ /* 0x020fe20003f66270 */
[----:B------:R-:W3:Y:S04]  /*b610*/  LD.E R20, desc[UR8][R36.64] ;  /* 0x0000000824147980 */ /* 0x000ee8000c101900 */
[----:B------:R-:W5:Y:S04]  /*b620*/  LD.E R23, desc[UR8][R44.64] ;  /* 0x000000082c177980 */ /* 0x000f68000c101900 */
[----:B------:R-:W5:Y:S04]  /*b630*/  LD.E R26, desc[UR8][R42.64] ;  /* 0x000000082a1a7980 */ /* 0x000f68000c101900 */
[----:B------:R-:W3:Y:S01]  /*b640*/  LD.E R21, desc[UR8][R38.64] ;  /* 0x0000000826157980 */ /* 0x000ee2000c101900 */
[----:B--2---:R-:W-:-:S02]  /*b650*/  ISETP.GE.AND P4, PT, R34, R13, PT ;  /* 0x0000000d2200720c */ /* 0x004fc40003f86270 */
[----:B------:R-:W-:Y:S02]  /*b660*/  SEL R13, R11, R10, !P1 ;  /* 0x0000000a0b0d7207 */ /* 0x000fe40004800000 */
[----:B------:R-:W-:Y:S02]  /*b670*/  SEL R10, R10, R11, !P1 ;  /* 0x0000000b0a0a7207 */ /* 0x000fe40004800000 */
[----:B------:R-:W-:Y:S02]  /*b680*/  ISETP.GE.AND P1, PT, R32, R7, PT ;  /* 0x000000072000720c */ /* 0x000fe40003f26270 */
[----:B------:R-:W-:Y:S02]  /*b690*/  SEL R11, R8, R9, !P2 ;  /* 0x00000009080b7207 */ /* 0x000fe40005000000 */
[----:B------:R-:W-:Y:S02]  /*b6a0*/  SEL R8, R9, R8, !P2 ;  /* 0x0000000809087207 */ /* 0x000fe40005000000 */
[----:B------:R-:W-:-:S02]  /*b6b0*/  SEL R9, R6, R29, !P3 ;  /* 0x0000001d06097207 */ /* 0x000fc40005800000 */
[----:B------:R-:W-:Y:S02]  /*b6c0*/  SEL R6, R29, R6, !P3 ;  /* 0x000000061d067207 */ /* 0x000fe40005800000 */
[----:B------:R-:W-:Y:S02]  /*b6d0*/  SEL R7, R27, R0, !P4 ;  /* 0x000000001b077207 */ /* 0x000fe40006000000 */
[----:B------:R-:W-:Y:S02]  /*b6e0*/  SEL R0, R0, R27, !P4 ;  /* 0x0000001b00007207 */ /* 0x000fe40006000000 */
[----:B----4-:R-:W-:Y:S02]  /*b6f0*/  ISETP.GE.AND P2, PT, R30, R15, PT ;  /* 0x0000000f1e00720c */ /* 0x010fe40003f46270 */
[----:B------:R-:W-:Y:S02]  /*b700*/  SEL R15, R25, R16, !P1 ;  /* 0x00000010190f7207 */ /* 0x000fe40004800000 */
[----:B------:R-:W-:-:S02]  /*b710*/  SEL R16, R16, R25, !P1 ;  /* 0x0000001910107207 */ /* 0x000fc40004800000 */
[----:B------:R-:W-:Y:S02]  /*b720*/  SEL R25, R5, R22, !P2 ;  /* 0x0000001605197207 */ /* 0x000fe40005000000 */
[----:B------:R-:W-:Y:S02]  /*b730*/  SEL R27, R22, R5, !P2 ;  /* 0x00000005161b7207 */ /* 0x000fe40005000000 */
[----:B-----5:R-:W-:Y:S02]  /*b740*/  ISETP.GE.AND P1, PT, R26, R23, PT ;  /* 0x000000171a00720c */ /* 0x020fe40003f26270 */
[----:B---3--:R-:W-:Y:S02]  /*b750*/  ISETP.GE.AND P3, PT, R21, R20, PT ;  /* 0x000000141500720c */ /* 0x008fe40003f66270 */
[----:B------:R-:W-:Y:S02]  /*b760*/  SEL R33, R17, R24, !P1 ;  /* 0x0000001811217207 */ /* 0x000fe40004800000 */
[----:B------:R-:W-:-:S02]  /*b770*/  SEL R35, R24, R17, !P1 ;  /* 0x0000001118237207 */ /* 0x000fc40004800000 */
[----:B------:R-:W-:Y:S02]  /*b780*/  SEL R37, R19, R28, !P3 ;  /* 0x0000001c13257207 */ /* 0x000fe40005800000 */
[----:B------:R-:W-:Y:S02]  /*b790*/  SEL R17, R4, R3, !P0 ;  /* 0x0000000304117207 */ /* 0x000fe40004000000 */
[----:B------:R-:W-:-:S07]  /*b7a0*/  SEL R28, R28, R19, !P3 ;  /* 0x000000131c1c7207 */ /* 0x000fce0005800000 */
.L_x_1104:
[----:B------:R-:W-:Y:S05]  /*b7b0*/  BSYNC.RECONVERGENT B0 ;  /* 0x0000000000007941 */ /* 0x000fea0003800200 */
.L_x_1103:
[----:B------:R-:W-:-:S05]  /*b7c0*/  UMOV UR4, 0x2 ;  /* 0x0000000200047882 */ /* 0x000fca0000000000 */
.L_x_1142:
[----:B------:R-:W0:Y:S01]  /*b7d0*/  S2UR UR6, SR_CgaCtaId ;  /* 0x00000000000679c3 */ /* 0x000e220000008800 */
[----:B------:R-:W-:-:S07]  /*b7e0*/  UIADD3 UR5, UPT, UPT, -UR4, URZ, URZ ;  /* 0x000000ff04057290 */ /* 0x000fce000fffe1ff */
[----:B------:R-:W-:Y:S01]  /*b7f0*/  BAR.SYNC.DEFER_BLOCKING 0x0 ;  /* 0x0000000000007b1d */ /* 0x000fe20000010000 */
[----:B------:R-:W-:Y:S01]  /*b800*/  UIADD3 UR11, UPT, UPT, UR4, -0x1, URZ ;  /* 0xffffffff040b7890 */ /* 0x000fe2000fffe0ff */
[----:B-----5:R-:W-:Y:S01]  /*b810*/  IMAD.MOV.U32 R5, RZ, RZ, 0x44 ;  /* 0x00000044ff057424 */ /* 0x020fe200078e00ff */
[----:B------:R-:W-:Y:S01]  /*b820*/  LOP3.LUT R3, R12, UR5, RZ, 0xc0, !PT ;  /* 0x000000050c037c12 */ /* 0x000fe2000f8ec0ff */
[----:B------:R-:W-:-:S03]  /*b830*/  USHF.R.U32.HI UR5, URZ, 0x1, UR4 ;  /* 0x00000001ff057899 */ /* 0x000fc60008011604 */
[----:B------:R-:W-:Y:S01]  /*b840*/  LOP3.LUT R4, R12, UR11, RZ, 0xc0, !PT ;  /* 0x0000000b0c047c12 */ /* 0x000fe2000f8ec0ff */
[----:B------:R-:W-:Y:S02]  /*b850*/  IMAD R3, R3, 0x11, RZ ;  /* 0x0000001103037824 */ /* 0x000fe400078e02ff */
[----:B------:R-:W-:Y:S01]  /*b860*/  IMAD.U32 R24, RZ, RZ, UR5 ;  /* 0x00000005ff187e24 */ /* 0x000fe2000f8e00ff */
[----:B------:R-:W-:Y:S01]  /*b870*/  UMOV UR5, 0x400 ;  /* 0x0000040000057882 */ /* 0x000fe20000000000 */
[----:B------:R-:W-:Y:S01]  /*b880*/  IMAD R22, R4, 0x11, RZ ;  /* 0x0000001104167824 */ /* 0x000fe200078e02ff */
[----:B------:R-:W-:-:S04]  /*b890*/  VIMNMX R20, PT, PT, R3, UR7, PT ;  /* 0x0000000703147c48 */ /* 0x000fc8000bfe0100 */
[----:B------:R-:W-:Y:S01]  /*b8a0*/  VIMNMX R22, PT, PT, R22, UR7, PT ;  /* 0x0000000716167c48 */ /* 0x000fe2000bfe0100 */
[----:B------:R-:W-:Y:S01]  /*b8b0*/  IMAD R3, R24, 0x11, R20 ;  /* 0x0000001118037824 */ /* 0x000fe200078e0214 */
[----:B0-----:R-:W-:-:S04]  /*b8c0*/  ULEA UR6, UR6, UR5, 0x18 ;  /* 0x0000000506067291 */ /* 0x001fc8000f8ec0ff */
[----:B------:R-:W-:Y:S02]  /*b8d0*/  VIMNMX R3, PT, PT, R3, UR7, PT ;  /* 0x0000000703037c48 */ /* 0x000fe4000bfe0100 */
[----:B--2---:R-:W-:Y:S02]  /*b8e0*/  IMAD R26, R12, R5, UR6 ;  /* 0x000000060c1a7e24 */ /* 0x004fe4000f8e0205 */
[----:B------:R-:W0:Y:S01]  /*b8f0*/  LDC.64 R4, c[0x4][RZ] ;  /* 0x01000000ff047b82 */ /* 0x000e220000000a00 */
[--C-:B------:R-:W-:Y:S02]  /*b900*/  IMAD R24, R24, 0x11, R3.reuse ;  /* 0x0000001118187824 */ /* 0x100fe400078e0203 */
[----:B------:R1:W-:Y:S03]  /*b910*/  STS [R26], R10 ;  /* 0x0000000a1a007388 */ /* 0x0003e60000000800 */
[----:B------:R-:W-:Y:S01]  /*b920*/  VIMNMX R24, PT, PT, R24, UR7, PT ;  /* 0x0000000718187c48 */ /* 0x000fe2000bfe0100 */
[----:B------:R2:W-:Y:S04]  /*b930*/  STS [R26+0x4], R13 ;  /* 0x0000040d1a007388 */ /* 0x0005e80000000800 */
[----:B------:R3:W-:Y:S01]  /*b940*/  STS [R26+0x8], R8 ;  /* 0x000008081a007388 */ /* 0x0007e20000000800 */
[----:B------:R-:W-:Y:S01]  /*b950*/  IMAD.IADD R19, R24, 0x1, -R3 ;  /* 0x0000000118137824 */ /* 0x000fe200078e0a03 */
[----:B-1----:R-:W-:-:S02]  /*b960*/  VIADDMNMX R10, R3, -R20, R22, PT ;  /* 0x80000014030a7246 */ /* 0x002fc40003800116 */
[----:B------:R3:W-:Y:S02]  /*b970*/  STS [R26+0xc], R11 ;  /* 0x00000c0b1a007388 */ /* 0x0007e40000000800 */
[C---:B------:R-:W-:Y:S01]  /*b980*/  ISETP.GE.AND P0, PT, R22.reuse, R19, PT ;  /* 0x000000131600720c */ /* 0x040fe20003f06270 */
[----:B------:R-:W-:Y:S01]  /*b990*/  IMAD.IADD R19, R22, 0x1, -R19 ;  /* 0x0000000116137824 */ /* 0x000fe200078e0a13 */
[----:B------:R3:W-:Y:S04]  /*b9a0*/  STS [R26+0x10], R6 ;  /* 0x000010061a007388 */ /* 0x0007e80000000800 */
        /* <DEDUP_REMOVED lines=19> */
.L_x_1107:
        /* <DEDUP_REMOVED lines=19> */
.L_x_1106:
[----:B------:R-:W-:Y:S05]  /*bc10*/  BSYNC.RECONVERGENT B0 ;  /* 0x0000000000007941 */ /* 0x000fea0003800200 */
.L_x_1105:
        /* <DEDUP_REMOVED lines=20> */
.L_x_1109:
[----:B------:R-:W-:Y:S05]  /*bd60*/  BSYNC.RECONVERGENT B0 ;  /* 0x0000000000007941 */ /* 0x000fea0003800200 */
.L_x_1108:
        /* <DEDUP_REMOVED lines=21> */
.L_x_1111:
[----:B------:R-:W-:Y:S05]  /*bec0*/  BSYNC.RECONVERGENT B0 ;  /* 0x0000000000007941 */ /* 0x000fea0003800200 */
.L_x_1110:
        /* <DEDUP_REMOVED lines=21> */
.L_x_1113:
[----:B------:R-:W-:Y:S05]  /*c020*/  BSYNC.RECONVERGENT B0 ;  /* 0x0000000000007941 */ /* 0x000fea0003800200 */
.L_x_1112:
        /* <DEDUP_REMOVED lines=21> */
.L_x_1115:
[----:B------:R-:W-:Y:S05]  /*c180*/  BSYNC.RECONVERGENT B0 ;  /* 0x0000000000007941 */ /* 0x000fea0003800200 */
.L_x_1114:
        /* <DEDUP_REMOVED lines=21> */
.L_x_1117:
[----:B------:R-:W-:Y:S05]  /*c2e0*/  BSYNC.RECONVERGENT B0 ;  /* 0x0000000000007941 */ /* 0x000fea0003800200 */
.L_x_1116:
        /* <DEDUP_REMOVED lines=21> */
.L_x_1119:
[----:B------:R-:W-:Y:S05]  /*c440*/  BSYNC.RECONVERGENT B0 ;  /* 0x0000000000007941 */ /* 0x000fea0003800200 */
.L_x_1118:
        /* <DEDUP_REMOVED lines=21> */
.L_x_1121:
[----:B------:R-:W-:Y:S05]  /*c5a0*/  BSYNC.RECONVERGENT B0 ;  /* 0x0000000000007941 */ /* 0x000fea0003800200 */
.L_x_1120:
        /* <DEDUP_REMOVED lines=21> */
.L_x_1123:
[----:B------:R-:W-:Y:S05]  /*c700*/  BSYNC.RECONVERGENT B0 ;  /* 0x0000000000007941 */ /* 0x000fea0003800200 */
.L_x_1122:
        /* <DEDUP_REMOVED lines=21> */
.L_x_1125:
[----:B------:R-:W-:Y:S05]  /*c860*/  BSYNC.RECONVERGENT B0 ;  /* 0x0000000000007941 */ /* 0x000fea0003800200 */
.L_x_1124:
        /* <DEDUP_REMOVED lines=21> */
.L_x_1127:
[----:B------:R-:W-:Y:S05]  /*c9c0*/  BSYNC.RECONVERGENT B0 ;  /* 0x0000000000007941 */ /* 0x000fea0003800200 */
.L_x_1126:
        /* <DEDUP_REMOVED lines=21> */
.L_x_1129:
[----:B------:R-:W-:Y:S05]  /*cb20*/  BSYNC.RECONVERGENT B0 ;  /* 0x0000000000007941 */ /* 0x000fea0003800200 */
.L_x_1128:
        /* <DEDUP_REMOVED lines=21> */
.L_x_1131:
[----:B------:R-:W-:Y:S05]  /*cc80*/  BSYNC.RECONVERGENT B0 ;  /* 0x0000000000007941 */ /* 0x000fea0003800200 */
.L_x_1130:
        /* <DEDUP_REMOVED lines=21> */
.L_x_1133:
[----:B------:R-:W-:Y:S05]  /*cde0*/  BSYNC.RECONVERGENT B0 ;  /* 0x0000000000007941 */ /* 0x000fea0003800200 */
.L_x_1132:
        /* <DEDUP_REMOVED lines=21> */
.L_x_1135:
[----:B------:R-:W-:Y:S05]  /*cf40*/  BSYNC.RECONVERGENT B0 ;  /* 0x0000000000007941 */ /* 0x000fea0003800200 */
.L_x_1134:
        /* <DEDUP_REMOVED lines=20> */
.L_x_1137:
[----:B------:R-:W-:Y:S05]  /*d090*/  BSYNC.RECONVERGENT B0 ;  /* 0x0000000000007941 */ /* 0x000fea0003800200 */
.L_x_1136:
[----:B------:R-:W-:Y:S01]  /*d0a0*/  VIADD R29, R17, 0x1 ;  /* 0x00000001111d7836 */ /* 0x000fe20000000000 */
[----:B------:R-:W-:Y:S01]  /*d0b0*/  BSSY.RECONVERGENT B0, `(.L_x_1138) ;  /* 0x0000013000007945 */ /* 0x000fe20003800200 */
[----:B------:R-:W-:Y:S02]  /*d0c0*/  @!P0 IMAD.MOV R29, RZ, RZ, R17 ;  /* 0x000000ffff1d8224 */ /* 0x000fe400078e0211 */
[----:B------:R-:W-:Y:S01]  /*d0d0*/  @P0 IMAD.MOV R30, RZ, RZ, R28 ;  /* 0x000000ffff1e0224 */ /* 0x000fe200078e021c */
[----:B-12---:R-:W-:Y:S02]  /*d0e0*/  SEL R28, R26, R19, P0 ;  /* 0x000000131a1c7207 */ /* 0x006fe40000000000 */
[C---:B------:R-:W-:Y:S02]  /*d0f0*/  ISETP.GE.AND P1, PT, R29.reuse, R24, PT ;  /* 0x000000181d00720c */ /* 0x040fe40003f26270 */
        /* <DEDUP_REMOVED lines=14> */
.L_x_1139:
[----:B------:R-:W-:Y:S05]  /*d1e0*/  BSYNC.RECONVERGENT B0 ;  /* 0x0000000000007941 */ /* 0x000fea0003800200 */
.L_x_1138:
        /* <DEDUP_REMOVED lines=22> */
.L_x_1141:
[----:B------:R-:W-:Y:S05]  /*d350*/  BSYNC.RECONVERGENT B0 ;  /* 0x0000000000007941 */ /* 0x000fea0003800200 */
.L_x_1140:
[----:B------:R-:W-:Y:S02]  /*d360*/  UISETP.GE.U32.AND UP0, UPT, UR4, 0x81, UPT ;  /* 0x000000810400788c */ /* 0x000fe4000bf06070 */
[----:B------:R-:W-:-:S07]  /*d370*/  USHF.L.U32 UR5, UR4, 0x1, URZ ;  /* 0x0000000104057899 */ /* 0x000fce00080006ff */
[----:B------:R-:W-:Y:S01]  /*d380*/  UMOV UR4, UR5 ;  /* 0x0000000500047c82 */ /* 0x000fe20008000000 */
[----:B------:R-:W-:Y:S05]  /*d390*/  BRA.U !UP0, `(.L_x_1142) ;  /* 0xffffffe5080c7547 */ /* 0x000fea000b83ffff */
[----:B------:R-:W0:Y:S01]  /*d3a0*/  LDCU.U8 UR4, c[0x0][0x380] ;  /* 0x00007000ff0477ac */ /* 0x000e220008000000 */
[C---:B-----5:R-:W-:Y:S02]  /*d3b0*/  VIADD R5, R2.reuse, 0x1a0 ;  /* 0x000001a002057836 */ /* 0x060fe40000000000 */
        /* <DEDUP_REMOVED lines=52> */
[----:B-1----:R-:W3:Y:S01]  /*d700*/  S2R R7, SR_TID.X ;  /* 0x0000000000077919 */ /* 0x002ee20000002100 */
[----:B------:R-:W1:Y:S01]  /*d710*/  S2R R6, SR_TID.X ;  /* 0x0000000000067919 */ /* 0x000e620000002100 */
[----:B------:R-:W5:Y:S01]  /*d720*/  LDS R12, [UR6+0x4400] ;  /* 0x00440006ff0c7984 */ /* 0x000f620008000800 */
[----:B---3--:R-:W-:-:S02]  /*d730*/  LOP3.LUT R14, R7, 0x3e0, RZ, 0xc0, !PT ;  /* 0x000003e0070e7812 */ /* 0x008fc400078ec0ff */
[----:B------:R-:W-:Y:S02]  /*d740*/  LOP3.LUT R7, R7, 0x1f, RZ, 0xc0, !PT ;  /* 0x0000001f07077812 */ /* 0x000fe400078ec0ff */
[----:B-1----:R-:W-:Y:S01]  /*d750*/  LOP3.LUT R20, R6, 0x1f, RZ, 0xc0, !PT ;  /* 0x0000001f06147812 */ /* 0x002fe200078ec0ff */
[----:B------:R-:W-:Y:S01]  /*d760*/  IMAD R16, R14, 0x11, RZ ;  /* 0x000000110e107824 */ /* 0x000fe200078e02ff */
[C---:B------:R-:W-:Y:S02]  /*d770*/  LOP3.LUT R22, R6.reuse, 0x3e0, RZ, 0xc0, !PT ;  /* 0x000003e006167812 */ /* 0x040fe400078ec0ff */
[----:B----4-:R-:W-:Y:S02]  /*d780*/  LOP3.LUT R18, R6, 0x1f, RZ, 0xc0, !PT ;  /* 0x0000001f06127812 */ /* 0x010fe400078ec0ff */
[----:B------:R-:W-:Y:S01]  /*d790*/  IADD3 R7, P0, P1, R16, UR12, R7 ;  /* 0x0000000c10077c10 */ /* 0x000fe2000f91e007 */
[----:B------:R-:W-:Y:S01]  /*d7a0*/  IMAD R14, R22, 0x11, R20 ;  /* 0x00000011160e7824 */ /* 0x000fe200078e0214 */
[----:B------:R-:W-:-:S02]  /*d7b0*/  LOP3.LUT R20, R6, 0x3e0, RZ, 0xc0, !PT ;  /* 0x000003e006147812 */ /* 0x000fc400078ec0ff */
[----:B------:R-:W-:Y:S02]  /*d7c0*/  IADD3.X R16, PT, PT, RZ, UR13, RZ, P0, P1 ;  /* 0x0000000dff107c10 */ /* 0x000fe400087e24ff */
[----:B0-----:R-:W-:-:S04]  /*d7d0*/  LEA R6, P0, R7, UR4, 0x2 ;  /* 0x0000000407067c11 */ /* 0x001fc8000f8010ff */
[----:B------:R-:W-:Y:S02]  /*d7e0*/  LEA.HI.X R7, R7, UR5, R16, 0x2, P0 ;  /* 0x0000000507077c11 */ /* 0x000fe400080f1410 */
[-C--:B-----5:R-:W-:Y:S02]  /*d7f0*/  ISETP.GE.AND P1, PT, R21, R12.reuse, PT ;  /* 0x0000000c1500720c */ /* 0x0a0fe40003f26270 */
[-C--:B------:R-:W-:Y:S01]  /*d800*/  ISETP.GE.AND P2, PT, R2, R12.reuse, PT ;  /* 0x0000000c0200720c */ /* 0x080fe20003f46270 */
        /* <DEDUP_REMOVED lines=8> */
[----:B------:R0:W-:Y:S01]  /*d890*/  @!P1 STG.E desc[UR8][R6.64+0x100], R8 ;  /* 0x0001000806009986 */ /* 0x0001e2000c101908 */
        /* <DEDUP_REMOVED lines=34> */
.L_x_1143:
        /* <DEDUP_REMOVED lines=38> */
[----:B------:R1:W-:Y:S01]  /*dd20*/  @!P0 STS [UR6+0x4400], R22 ;  /* 0x00440016ff008988 */ /* 0x0003e20008000806 */
[----:B------:R-:W-:Y:S06]  /*dd30*/  BAR.SYNC.DEFER_BLOCKING 0x0 ;  /* 0x0000000000007b1d */ /* 0x000fec0000010000 */
[----:B0-----:R-:W0:Y:S01]  /*dd40*/  S2R R16, SR_TID.X ;  /* 0x0000000000107919 */ /* 0x001e220000002100 */
[----:B-1----:R-:W1:Y:S01]  /*dd50*/  S2R R22, SR_TID.X ;  /* 0x0000000000167919 */ /* 0x002e620000002100 */
[----:B------:R-:W2:Y:S01]  /*dd60*/  LDS R24, [UR6+0x4400] ;  /* 0x00440006ff187984 */ /* 0x000ea20008000800 */
[----:B0-----:R-:W-:-:S02]  /*dd70*/  LOP3.LUT R17, R16, 0x1f, RZ, 0xc0, !PT ;  /* 0x0000001f10117812 */ /* 0x001fc400078ec0ff */
[----:B------:R-:W-:-:S05]  /*dd80*/  LOP3.LUT R16, R16, 0x3e0, RZ, 0xc0, !PT ;  /* 0x000003e010107812 */ /* 0x000fca00078ec0ff */
[----:B------:R-:W-:-:S04]  /*dd90*/  IMAD R20, R16, 0x11, R17 ;  /* 0x0000001110147824 */ /* 0x000fc800078e0211 */
[----:B------:R-:W-:Y:S01]  /*dda0*/  VIADD R33, R20, 0x20 ;  /* 0x0000002014217836 */ /* 0x000fe20000000000 */
[----:B--2---:R-:W-:-:S04]  /*ddb0*/  ISETP.GE.AND P1, PT, R2, R24, PT ;  /* 0x000000180200720c */ /* 0x004fc80003f26270 */
[-C--:B------:R-:W-:Y:S02]  /*ddc0*/  ISETP.GE.AND P0, PT, R33, R24.reuse, PT ;  /* 0x000000182100720c */ /* 0x080fe40003f06270 */
[----:B------:R-:W-:-:S07]  /*ddd0*/  ISETP.GE.AND P2, PT, R21, R24, PT ;  /* 0x000000181500720c */ /* 0x000fce0003f46270 */
[----:B------:R-:W0:Y:S01]  /*dde0*/  @!P1 LDC.64 R16, c[0x0][0x3b0] ;  /* 0x0000ec00ff109b82 */ /* 0x000e220000000a00 */
[----:B------:R-:W-:-:S07]  /*ddf0*/  @!P1 IADD3 R18, P4, PT, R2, UR12, RZ ;  /* 0x0000000c02129c10 */ /* 0x000fce000ff9e0ff */
[----:B------:R-:W2:Y:S01]  /*de00*/  @!P0 LDC.64 R20, c[0x0][0x3b0] ;  /* 0x0000ec00ff148b82 */ /* 0x000ea20000000a00 */
[----:B0-----:R-:W-:Y:S01]  /*de10*/  @!P1 LEA R36, P3, R18, R16, 0x2 ;  /* 0x0000001012249211 */ /* 0x001fe200078610ff */
[----:B------:R-:W-:Y:S01]  /*de20*/  @!P1 IMAD.X R16, RZ, RZ, UR13, P4 ;  /* 0x0000000dff109e24 */ /* 0x000fe2000a0e06ff */
[----:B------:R-:W-:-:S04]  /*de30*/  ISETP.GE.AND P4, PT, R31, R24, PT ;  /* 0x000000181f00720c */ /* 0x000fc80003f86270 */
[----:B------:R-:W-:Y:S02]  /*de40*/  @!P1 LEA.HI.X R37, R18, R17, R16, 0x2, P3 ;  /* 0x0000001112259211 */ /* 0x000fe400018f1410 */
[----:B------:R-:W-:Y:S02]  /*de50*/  ISETP.GE.AND P3, PT, R19, R24, PT ;  /* 0x000000181300720c */ /* 0x000fe40003f66270 */
[----:B------:R-:W0:Y:S01]  /*de60*/  @!P2 LDC.64 R18, c[0x0][0x3b0] ;  /* 0x0000ec00ff12ab82 */ /* 0x000e220000000a00 */
[----:B------:R0:W-:Y:S01]  /*de70*/  @!P1 STG.E desc[UR8][R36.64], R39 ;  /* 0x0000002724009986 */ /* 0x0001e2000c101908 */
[----:B------:R-:W-:-:S04]  /*de80*/  @!P0 IADD3 R28, P1, PT, R2, UR12, RZ ;  /* 0x0000000c021c8c10 */ /* 0x000fc8000ff3e0ff */
[----:B--2---:R-:W-:Y:S01]  /*de90*/  @!P0 LEA R34, P5, R28, R20, 0x2 ;  /* 0x000000141c228211 */ /* 0x004fe200078a10ff */
[----:B------:R-:W-:-:S04]  /*dea0*/  @!P0 IMAD.X R20, RZ, RZ, UR13, P1 ;  /* 0x0000000dff148e24 */ /* 0x000fc800088e06ff */
[----:B------:R-:W2:Y:S01]  /*deb0*/  @!P3 LDC.64 R16, c[0x0][0x3b0] ;  /* 0x0000ec00ff10bb82 */ /* 0x000ea20000000a00 */
[----:B------:R-:W-:Y:S02]  /*dec0*/  @!P0 LEA.HI.X R35, R28, R21, R20, 0x2, P5 ;  /* 0x000000151c238211 */ /* 0x000fe400028f1414 */
[C---:B-1----:R-:W-:Y:S02]  /*ded0*/  LOP3.LUT R28, R22.reuse, 0x1f, RZ, 0xc0, !PT ;  /* 0x0000001f161c7812 */ /* 0x042fe400078ec0ff */
[----:B------:R-:W-:Y:S01]  /*dee0*/  LOP3.LUT R21, R22, 0x3e0, RZ, 0xc0, !PT ;  /* 0x000003e016157812 */ /* 0x000fe200078ec0ff */
[----:B------:R1:W-:Y:S01]  /*def0*/  @!P0 STG.E desc[UR8][R34.64+0x80], R32 ;  /* 0x0000802022008986 */ /* 0x0003e2000c101908 */
[-C--:B------:R-:W-:Y:S02]  /*df00*/  ISETP.GE.AND P5, PT, R29, R24.reuse, PT ;  /* 0x000000181d00720c */ /* 0x080fe40003fa6270 */
[----:B------:R-:W-:Y:S01]  /*df10*/  @!P2 IADD3 R22, P1, PT, R2, UR12, RZ ;  /* 0x0000000c0216ac10 */ /* 0x000fe2000ff3e0ff */
[----:B------:R-:W-:Y:S01]  /*df20*/  IMAD R28, R21, 0x11, R28 ;  /* 0x00000011151c7824 */ /* 0x000fe200078e021c */
[----:B------:R-:W-:Y:S01]  /*df30*/  ISETP.GE.AND P0, PT, R23, R24, PT ;  /* 0x000000181700720c */ /* 0x000fe20003f06270 */
[----:B------:R-:W3:Y:S01]  /*df40*/  @!P4 LDC.64 R20, c[0x0][0x3b0] ;  /* 0x0000ec00ff14cb82 */ /* 0x000ee20000000a00 */
[----:B0-----:R-:W-:Y:S01]  /*df50*/  @!P2 LEA R36, P6, R22, R18, 0x2 ;  /* 0x000000121624a211 */ /* 0x001fe200078c10ff */
[----:B------:R-:W-:Y:S01]  /*df60*/  @!P2 IMAD.X R29, RZ, RZ, UR13, P1 ;  /* 0x0000000dff1dae24 */ /* 0x000fe200088e06ff */
[----:B------:R-:W-:Y:S01]  /*df70*/  @!P3 IADD3 R18, P1, PT, R2, UR12, RZ ;  /* 0x0000000c0212bc10 */ /* 0x000fe2000ff3e0ff */
[----:B-1----:R-:W-:-:S03]  /*df80*/  VIADD R35, R28, 0x140 ;  /* 0x000001401c237836 */ /* 0x002fc60000000000 */
        /* <DEDUP_REMOVED lines=101> */
.L_x_1144:
        /* <DEDUP_REMOVED lines=10> */
.L_x_1369:


//--------------------- .text._ZN3cub18CUB_300001_SM_10006detail10merge_sort26DeviceMergeSortMergeKernelINS2_10policy_hubIN6thrust24THRUST_300001_SM_1000_NS10device_ptrIiEEE9Policy600ES8_PNS0_8NullTypeES8_SC_j4cmpiiSB_EEvbT2_T3_T4_PT6_PT7_T5_PSG_SG_NS1_7vsmem_tE --------------------------
	.section	.text._ZN3cub18CUB_300001_SM_10006detail10merge_sort26DeviceMergeSortMergeKernelINS2_10policy_hubIN6thrust24THRUST_300001_SM_1000_NS10device_ptrIiEEE9Policy600ES8_PNS0_8NullTypeES8_SC_j4cmpiiSB_EEvbT2_T3_T4_PT6_PT7_T5_PSG_SG_NS1_7vsmem_tE,"ax",@progbits
	.align	128
        .global         _ZN3cub18CUB_300001_SM_10006detail10merge_sort26DeviceMergeSortMergeKernelINS2_10policy_hubIN6thrust24THRUST_300001_SM_1000_NS10device_ptrIiEEE9Policy600ES8_PNS0_8NullTypeES8_SC_j4cmpiiSB_EEvbT2_T3_T4_PT6_PT7_T5_PSG_SG_NS1_7vsmem_tE
        .type           _ZN3cub18CUB_300001_SM_10006detail10merge_sort26DeviceMergeSortMergeKernelINS2_10policy_hubIN6thrust24THRUST_300001_SM_1000_NS10device_ptrIiEEE9Policy600ES8_PNS0_8NullTypeES8_SC_j4cmpiiSB_EEvbT2_T3_T4_PT6_PT7_T5_PSG_SG_NS1_7vsmem_tE,@function
        .size           _ZN3cub18CUB_300001_SM_10006detail10merge_sort26DeviceMergeSortMergeKernelINS2_10policy_hubIN6thrust24THRUST_300001_SM_1000_NS10device_ptrIiEEE9Policy600ES8_PNS0_8NullTypeES8_SC_j4cmpiiSB_EEvbT2_T3_T4_PT6_PT7_T5_PSG_SG_NS1_7vsmem_tE,(.L_x_1370 - _ZN3cub18CUB_300001_SM_10006detail10merge_sort26DeviceMergeSortMergeKernelINS2_10policy_hubIN6thrust24THRUST_300001_SM_1000_NS10device_ptrIiEEE9Policy600ES8_PNS0_8NullTypeES8_SC_j4cmpiiSB_EEvbT2_T3_T4_PT6_PT7_T5_PSG_SG_NS1_7vsmem_tE)
        .other          _ZN3cub18CUB_300001_SM_10006detail10merge_sort26DeviceMergeSortMergeKernelINS2_10policy_hubIN6thrust24THRUST_300001_SM_1000_NS10device_ptrIiEEE9Policy600ES8_PNS0_8NullTypeES8_SC_j4cmpiiSB_EEvbT2_T3_T4_PT6_PT7_T5_PSG_SG_NS1_7vsmem_tE,@"STO_CUDA_ENTRY STV_DEFAULT"
_ZN3cub18CUB_300001_SM_10006detail10merge_sort26DeviceMergeSortMergeKernelINS2_10policy_hubIN6thrust24THRUST_300001_SM_1000_NS10device_ptrIiEEE9Policy600ES8_PNS0_8NullTypeES8_SC_j4cmpiiSB_EEvbT2_T3_T4_PT6_PT7_T5_PSG_SG_NS1_7vsmem_tE:
.text._ZN3cub18CUB_300001_SM_10006detail10merge_sort26DeviceMergeSortMergeKernelINS2_10policy_hubIN6thrust24THRUST_300001_SM_1000_NS10device_ptrIiEEE9Policy600ES8_PNS0_8NullTypeES8_SC_j4cmpiiSB_EEvbT2_T3_T4_PT6_PT7_T5_PSG_SG_NS1_7vsmem_tE:
        /* <DEDUP_REMOVED lines=128> */
.L_x_1146:
        /* <DEDUP_REMOVED lines=226> */
.L_x_1147:
        /* <DEDUP_REMOVED lines=38> */
.L_x_1150:
        /* <DEDUP_REMOVED lines=18> */
.L_x_1149:
[----:B------:R-:W-:Y:S05]  /*19a0*/  BSYNC.RECONVERGENT B0 ;  /* 0x0000000000007941 */ /* 0x000fea0003800200 */
.L_x_1148:
        /* <DEDUP_REMOVED lines=16> */
[----:B--2---:R-:W-:-:S13]  /*1ab0*/  ISETP.LT.AND P0, PT, R8, R11, PT ;  /* 0x0000000b0800720c */ /* 0x004fda0003f01270 */
.L_x_1152:
[----:B------:R-:W-:Y:S05]  /*1ac0*/  BSYNC.RECONVERGENT B0 ;  /* 0x0000000000007941 */ /* 0x000fea0003800200 */
.L_x_1151:
        /* <DEDUP_REMOVED lines=20> */
[----:B--2---:R-:W-:-:S13]  /*1c10*/  ISETP.LT.AND P0, PT, R6, R9, PT ;  /* 0x000000090600720c */ /* 0x004fda0003f01270 */
.L_x_1154:
[----:B------:R-:W-:Y:S05]  /*1c20*/  BSYNC.RECONVERGENT B0 ;  /* 0x0000000000007941 */ /* 0x000fea0003800200 */
.L_x_1153:
        /* <DEDUP_REMOVED lines=20> */
[----:B--2---:R-:W-:-:S13]  /*1d70*/  ISETP.LT.AND P0, PT, R8, R11, PT ;  /* 0x0000000b0800720c */ /* 0x004fda0003f01270 */
.L_x_1156:
[----:B------:R-:W-:Y:S05]  /*1d80*/  BSYNC.RECONVERGENT B0 ;  /* 0x0000000000007941 */ /* 0x000fea0003800200 */
.L_x_1155:
        /* <DEDUP_REMOVED lines=20> */
[----:B--2---:R-:W-:-:S13]  /*1ed0*/  ISETP.LT.AND P0, PT, R10, R9, PT ;  /* 0x000000090a00720c */ /* 0x004fda0003f01270 */
.L_x_1158:
[----:B------:R-:W-:Y:S05]  /*1ee0*/  BSYNC.RECONVERGENT B0 ;  /* 0x0000000000007941 */ /* 0x000fea0003800200 */
.L_x_1157:
        /* <DEDUP_REMOVED lines=21> */
.L_x_1160:
[----:B------:R-:W-:Y:S05]  /*2040*/  BSYNC.RECONVERGENT B0 ;  /* 0x0000000000007941 */ /* 0x000fea0003800200 */
.L_x_1159:
        /* <DEDUP_REMOVED lines=21> */
.L_x_1162:
[----:B------:R-:W-:Y:S05]  /*21a0*/  BSYNC.RECONVERGENT B0 ;  /* 0x0000000000007941 */ /* 0x000fea0003800200 */
.L_x_1161:
        /* <DEDUP_REMOVED lines=21> */
.L_x_1164:
[----:B------:R-:W-:Y:S05]  /*2300*/  BSYNC.RECONVERGENT B0 ;  /* 0x0000000000007941 */ /* 0x000fea0003800200 */
.L_x_1163:
        /* <DEDUP_REMOVED lines=21> */
.L_x_1166:
[----:B------:R-:W-:Y:S05]  /*2460*/  BSYNC.RECONVERGENT B0 ;  /* 0x0000000000007941 */ /* 0x000fea0003800200 */
.L_x_1165:
        /* <DEDUP_REMOVED lines=21> */
.L_x_1168:
[----:B------:R-:W-:Y:S05]  /*25c0*/  BSYNC.RECONVERGENT B0 ;  /* 0x0000000000007941 */ /* 0x000fea0003800200 */
.L_x_1167:
        /* <DEDUP_REMOVED lines=21> */
.L_x_1170:
[----:B------:R-:W-:Y:S05]  /*2720*/  BSYNC.RECONVERGENT B0 ;  /* 0x0000000000007941 */ /* 0x000fea0003800200 */
.L_x_1169:
        /* <DEDUP_REMOVED lines=20> */
.L_x_1172:
[----:B------:R-:W-:Y:S05]  /*2870*/  BSYNC.RECONVERGENT B0 ;  /* 0x0000000000007941 */ /* 0x000fea0003800200 */
.L_x_1171:
        /* <DEDUP_REMOVED lines=20> */
.L_x_1174:
[----:B------:R-:W-:Y:S05]  /*29c0*/  BSYNC.RECONVERGENT B0 ;  /* 0x0000000000007941 */ /* 0x000fea0003800200 */
.L_x_1173:
        /* <DEDUP_REMOVED lines=20> */
[----:B--2---:R-:W-:-:S13]  /*2b10*/  ISETP.LT.AND P0, PT, R16, R15, PT ;  /* 0x0000000f1000720c */ /* 0x004fda0003f01270 */
.L_x_1176:
[----:B------:R-:W-:Y:S05]  /*2b20*/  BSYNC.RECONVERGENT B0 ;  /* 0x0000000000007941 */ /* 0x000fea0003800200 */
.L_x_1175:
        /* <DEDUP_REMOVED lines=20> */
[----:B--2---:R-:W-:-:S13]  /*2c70*/  ISETP.LT.AND P0, PT, R14, R17, PT ;  /* 0x000000110e00720c */ /* 0x004fda0003f01270 */
.L_x_1178:
[----:B------:R-:W-:Y:S05]  /*2c80*/  BSYNC.RECONVERGENT B0 ;  /* 0x0000000000007941 */ /* 0x000fea0003800200 */
.L_x_1177:
        /* <DEDUP_REMOVED lines=21> */
.L_x_1180:
[----:B------:R-:W-:Y:S05]  /*2de0*/  BSYNC.RECONVERGENT B0 ;  /* 0x0000000000007941 */ /* 0x000fea0003800200 */
.L_x_1179:
        /* <DEDUP_REMOVED lines=21> */
.L_x_1182:
[----:B------:R-:W-:Y:S05]  /*2f40*/  BSYNC.RECONVERGENT B0 ;  /* 0x0000000000007941 */ /* 0x000fea0003800200 */
.L_x_1181:
        /* <DEDUP_REMOVED lines=22> */
.L_x_1184:
[----:B------:R-:W-:Y:S05]  /*30b0*/  BSYNC.RECONVERGENT B0 ;  /* 0x0000000000007941 */ /* 0x000fea0003800200 */
.L_x_1183:
        /* <DEDUP_REMOVED lines=71> */
.L_x_1185:
        /* <DEDUP_REMOVED lines=69> */
.L_x_1145:
        /* <DEDUP_REMOVED lines=58> */
.L_x_1189:
[----:B------:R-:W-:Y:S05]  /*3d20*/  BSYNC.RECONVERGENT B1 ;  /* 0x0000000000017941 */ /* 0x000fea0003800200 */
.L_x_1188:
        /* <DEDUP_REMOVED lines=8> */
.L_x_1191:
[----:B------:R-:W-:Y:S05]  /*3db0*/  BSYNC.RECONVERGENT B1 ;  /* 0x0000000000017941 */ /* 0x000fea0003800200 */
.L_x_1190:
[----:B------:R-:W-:Y:S04]  /*3dc0*/  BSSY.RECONVERGENT B1, `(.L_x_1192) ;  /* 0x0000005000017945 */ /* 0x000fe80003800200 */
[----:B------:R-:W-:Y:S05]  /*3dd0*/  @P1 BRA `(.L_x_1193) ;  /* 0x00000000000c1947 */ /* 0x000fea0003800000 */
[----:B------:R-:W-:-:S13]  /*3de0*/  ISETP.GE.AND P0, PT, R4, R25, PT ;  /* 0x000000190400720c */ /* 0x000fda0003f06270 */
[----:B------:R2:W5:Y:S04]  /*3df0*/  @P0 LDG.E R20, desc[UR10][R14.64+0x800] ;  /* 0x0008000a0e140981 */ /* 0x000568000c1e1900 */
[----:B------:R2:W5:Y:S02]  /*3e00*/  @!P0 LDG.E R20, desc[UR10][R12.64+0x800] ;  /* 0x0008000a0c148981 */ /* 0x000564000c1e1900 */
.L_x_1193:
[----:B------:R-:W-:Y:S05]  /*3e10*/  BSYNC.RECONVERGENT B1 ;  /* 0x0000000000017941 */ /* 0x000fea0003800200 */
.L_x_1192:
        /* <DEDUP_REMOVED lines=9> */
.L_x_1195:
[----:B------:R-:W-:Y:S05]  /*3eb0*/  BSYNC.RECONVERGENT B1 ;  /* 0x0000000000017941 */ /* 0x000fea0003800200 */
.L_x_1194:
[----:B------:R-:W-:Y:S04]  /*3ec0*/  BSSY.RECONVERGENT B1, `(.L_x_1196) ;  /* 0x0000005000017945 */ /* 0x000fe80003800200 */
[----:B------:R-:W-:Y:S05]  /*3ed0*/  @P1 BRA `(.L_x_1197) ;  /* 0x00000000000c1947 */ /* 0x000fea0003800000 */
[----:B------:R-:W-:-:S13]  /*3ee0*/  ISETP.GE.AND P0, PT, R4, R25, PT ;  /* 0x000000190400720c */ /* 0x000fda0003f06270 */
[----:B------:R4:W5:Y:S04]  /*3ef0*/  @P0 LDG.E R18, desc[UR10][R14.64+0x1000] ;  /* 0x0010000a0e120981 */ /* 0x000968000c1e1900 */
[----:B------:R4:W5:Y:S02]  /*3f00*/  @!P0 LDG.E R18, desc[UR10][R12.64+0x1000] ;  /* 0x0010000a0c128981 */ /* 0x000964000c1e1900 */
.L_x_1197:
[----:B------:R-:W-:Y:S05]  /*3f10*/  BSYNC.RECONVERGENT B1 ;  /* 0x0000000000017941 */ /* 0x000fea0003800200 */
.L_x_1196:
        /* <DEDUP_REMOVED lines=9> */
.L_x_1199:
[----:B------:R-:W-:Y:S05]  /*3fb0*/  BSYNC.RECONVERGENT B1 ;  /* 0x0000000000017941 */ /* 0x000fea0003800200 */
.L_x_1198:
[----:B------:R-:W-:Y:S04]  /*3fc0*/  BSSY.RECONVERGENT B1, `(.L_x_1200) ;  /* 0x0000005000017945 */ /* 0x000fe80003800200 */
[----:B------:R-:W-:Y:S05]  /*3fd0*/  @P1 BRA `(.L_x_1201) ;  /* 0x00000000000c1947 */ /* 0x000fea0003800000 */
[----:B------:R-:W-:-:S13]  /*3fe0*/  ISETP.GE.AND P0, PT, R4, R25, PT ;  /* 0x000000190400720c */ /* 0x000fda0003f06270 */
[----:B------:R0:W5:Y:S04]  /*3ff0*/  @P0 LDG.E R16, desc[UR10][R14.64+0x1800] ;  /* 0x0018000a0e100981 */ /* 0x000168000c1e1900 */
[----:B------:R0:W5:Y:S02]  /*4000*/  @!P0 LDG.E R16, desc[UR10][R12.64+0x1800] ;  /* 0x0018000a0c108981 */ /* 0x000164000c1e1900 */
.L_x_1201:
[----:B------:R-:W-:Y:S05]  /*4010*/  BSYNC.RECONVERGENT B1 ;  /* 0x0000000000017941 */ /* 0x000fea0003800200 */
.L_x_1200:
        /* <DEDUP_REMOVED lines=9> */
.L_x_1203:
[----:B------:R-:W-:Y:S05]  /*40b0*/  BSYNC.RECONVERGENT B1 ;  /* 0x0000000000017941 */ /* 0x000fea0003800200 */
.L_x_1202:
[----:B------:R-:W-:Y:S04]  /*40c0*/  BSSY.RECONVERGENT B1, `(.L_x_1204) ;  /* 0x0000005000017945 */ /* 0x000fe80003800200 */
[----:B------:R-:W-:Y:S05]  /*40d0*/  @P1 BRA `(.L_x_1205) ;  /* 0x00000000000c1947 */ /* 0x000fea0003800000 */
[----:B------:R-:W-:-:S13]  /*40e0*/  ISETP.GE.AND P0, PT, R4, R25, PT ;  /* 0x000000190400720c */ /* 0x000fda0003f06270 */
[----:B------:R0:W5:Y:S04]  /*40f0*/  @P0 LDG.E R3, desc[UR10][R14.64+0x2000] ;  /* 0x0020000a0e030981 */ /* 0x000168000c1e1900 */
[----:B------:R0:W5:Y:S02]  /*4100*/  @!P0 LDG.E R3, desc[UR10][R12.64+0x2000] ;  /* 0x0020000a0c038981 */ /* 0x000164000c1e1900 */
.L_x_1205:
[----:B------:R-:W-:Y:S05]  /*4110*/  BSYNC.RECONVERGENT B1 ;  /* 0x0000000000017941 */ /* 0x000fea0003800200 */
.L_x_1204:
        /* <DEDUP_REMOVED lines=9> */
.L_x_1207:
[----:B------:R-:W-:Y:S05]  /*41b0*/  BSYNC.RECONVERGENT B1 ;  /* 0x0000000000017941 */ /* 0x000fea0003800200 */
.L_x_1206:
[----:B------:R-:W-:Y:S04]  /*41c0*/  BSSY.RECONVERGENT B1, `(.L_x_1208) ;  /* 0x0000005000017945 */ /* 0x000fe80003800200 */
[----:B------:R-:W-:Y:S05]  /*41d0*/  @P1 BRA `(.L_x_1209) ;  /* 0x00000000000c1947 */ /* 0x000fea0003800000 */
[----:B------:R-:W-:-:S13]  /*41e0*/  ISETP.GE.AND P0, PT, R6, R25, PT ;  /* 0x000000190600720c */ /* 0x000fda0003f06270 */
[----:B------:R0:W5:Y:S04]  /*41f0*/  @P0 LDG.E R5, desc[UR10][R14.64+0x2800] ;  /* 0x0028000a0e050981 */ /* 0x000168000c1e1900 */
[----:B------:R0:W5:Y:S02]  /*4200*/  @!P0 LDG.E R5, desc[UR10][R12.64+0x2800] ;  /* 0x0028000a0c058981 */ /* 0x000164000c1e1900 */
.L_x_1209:
[----:B------:R-:W-:Y:S05]  /*4210*/  BSYNC.RECONVERGENT B1 ;  /* 0x0000000000017941 */ /* 0x000fea0003800200 */
.L_x_1208:
        /* <DEDUP_REMOVED lines=9> */
.L_x_1211:
[----:B------:R-:W-:Y:S05]  /*42b0*/  BSYNC.RECONVERGENT B1 ;  /* 0x0000000000017941 */ /* 0x000fea0003800200 */
.L_x_1210:
[----:B------:R-:W-:Y:S04]  /*42c0*/  BSSY.RECONVERGENT B1, `(.L_x_1212) ;  /* 0x0000005000017945 */ /* 0x000fe80003800200 */
[----:B------:R-:W-:Y:S05]  /*42d0*/  @P1 BRA `(.L_x_1213) ;  /* 0x00000000000c1947 */ /* 0x000fea0003800000 */
[----:B------:R-:W-:-:S13]  /*42e0*/  ISETP.GE.AND P0, PT, R8, R25, PT ;  /* 0x000000190800720c */ /* 0x000fda0003f06270 */
[----:B------:R0:W5:Y:S04]  /*42f0*/  @P0 LDG.E R7, desc[UR10][R14.64+0x3000] ;  /* 0x0030000a0e070981 */ /* 0x000168000c1e1900 */
[----:B------:R0:W5:Y:S02]  /*4300*/  @!P0 LDG.E R7, desc[UR10][R12.64+0x3000] ;  /* 0x0030000a0c078981 */ /* 0x000164000c1e1900 */
.L_x_1213:
[----:B------:R-:W-:Y:S05]  /*4310*/  BSYNC.RECONVERGENT B1 ;  /* 0x0000000000017941 */ /* 0x000fea0003800200 */
.L_x_1212:
        /* <DEDUP_REMOVED lines=9> */
.L_x_1215:
[----:B------:R-:W-:Y:S05]  /*43b0*/  BSYNC.RECONVERGENT B1 ;  /* 0x0000000000017941 */ /* 0x000fea0003800200 */
.L_x_1214:
[----:B------:R-:W-:Y:S04]  /*43c0*/  BSSY.RECONVERGENT B1, `(.L_x_1216) ;  /* 0x0000005000017945 */ /* 0x000fe80003800200 */
[----:B------:R-:W-:Y:S05]  /*43d0*/  @P1 BRA `(.L_x_1217) ;  /* 0x00000000000c1947 */ /* 0x000fea0003800000 */
[----:B------:R-:W-:-:S13]  /*43e0*/  ISETP.GE.AND P0, PT, R10, R25, PT ;  /* 0x000000190a00720c */ /* 0x000fda0003f06270 */
[----:B------:R0:W5:Y:S04]  /*43f0*/  @P0 LDG.E R9, desc[UR10][R14.64+0x3800] ;  /* 0x0038000a0e090981 */ /* 0x000168000c1e1900 */
[----:B------:R0:W5:Y:S02]  /*4400*/  @!P0 LDG.E R9, desc[UR10][R12.64+0x3800] ;  /* 0x0038000a0c098981 */ /* 0x000164000c1e1900 */
.L_x_1217:
[----:B------:R-:W-:Y:S05]  /*4410*/  BSYNC.RECONVERGENT B1 ;  /* 0x0000000000017941 */ /* 0x000fea0003800200 */
.L_x_1216:
        /* <DEDUP_REMOVED lines=9> */
.L_x_1219:
[----:B------:R-:W-:Y:S05]  /*44b0*/  BSYNC.RECONVERGENT B1 ;  /* 0x0000000000017941 */ /* 0x000fea0003800200 */
.L_x_1218:
[----:B------:R-:W-:Y:S05]  /*44c0*/  @P1 BRA `(.L_x_1220) ;  /* 0x0000001000201947 */ /* 0x000fea0003800000 */
[----:B------:R-:W-:-:S13]  /*44d0*/  ISETP.GE.AND P0, PT, R24, R25, PT ;  /* 0x000000191800720c */ /* 0x000fda0003f06270 */
[----:B------:R0:W5:Y:S04]  /*44e0*/  @P0 LDG.E R11, desc[UR10][R14.64+0x4000] ;  /* 0x0040000a0e0b0981 */ /* 0x000168000c1e1900 */
[----:B------:R0:W5:Y:S01]  /*44f0*/  @!P0 LDG.E R11, desc[UR10][R12.64+0x4000] ;  /* 0x0040000a0c0b8981 */ /* 0x000162000c1e1900 */
[----:B------:R-:W-:Y:S05]  /*4500*/  BRA `(.L_x_1220) ;  /* 0x0000001000107947 */ /* 0x000fea0003800000 */
.L_x_1187:
        /* <DEDUP_REMOVED lines=260> */
.L_x_1220:
[----:B------:R-:W-:Y:S05]  /*5550*/  BSYNC.RECONVERGENT B0 ;  /* 0x0000000000007941 */ /* 0x000fea0003800200 */
.L_x_1186:
        /* <DEDUP_REMOVED lines=36> */
.L_x_1223:
        /* <DEDUP_REMOVED lines=18> */
.L_x_1222:
[----:B------:R-:W-:Y:S05]  /*58c0*/  BSYNC.RECONVERGENT B0 ;  /* 0x0000000000007941 */ /* 0x000fea0003800200 */
.L_x_1221:
        /* <DEDUP_REMOVED lines=17> */
.L_x_1225:
[----:B------:R-:W-:Y:S05]  /*59e0*/  BSYNC.RECONVERGENT B0 ;  /* 0x0000000000007941 */ /* 0x000fea0003800200 */
.L_x_1224:
        /* <DEDUP_REMOVED lines=21> */
.L_x_1227:
[----:B------:R-:W-:Y:S05]  /*5b40*/  BSYNC.RECONVERGENT B0 ;  /* 0x0000000000007941 */ /* 0x000fea0003800200 */
.L_x_1226:
        /* <DEDUP_REMOVED lines=21> */
.L_x_1229:
[----:B------:R-:W-:Y:S05]  /*5ca0*/  BSYNC.RECONVERGENT B0 ;  /* 0x0000000000007941 */ /* 0x000fea0003800200 */
.L_x_1228:
        /* <DEDUP_REMOVED lines=21> */
.L_x_1231:
[----:B------:R-:W-:Y:S05]  /*5e00*/  BSYNC.RECONVERGENT B0 ;  /* 0x0000000000007941 */ /* 0x000fea0003800200 */
.L_x_1230:
        /* <DEDUP_REMOVED lines=21> */
.L_x_1233:
[----:B------:R-:W-:Y:S05]  /*5f60*/  BSYNC.RECONVERGENT B0 ;  /* 0x0000000000007941 */ /* 0x000fea0003800200 */
.L_x_1232:
        /* <DEDUP_REMOVED lines=21> */
.L_x_1235:
[----:B------:R-:W-:Y:S05]  /*60c0*/  BSYNC.RECONVERGENT B0 ;  /* 0x0000000000007941 */ /* 0x000fea0003800200 */
.L_x_1234:
        /* <DEDUP_REMOVED lines=21> */
.L_x_1237:
[----:B------:R-:W-:Y:S05]  /*6220*/  BSYNC.RECONVERGENT B0 ;  /* 0x0000000000007941 */ /* 0x000fea0003800200 */
.L_x_1236:
        /* <DEDUP_REMOVED lines=21> */
.L_x_1239:
[----:B------:R-:W-:Y:S05]  /*6380*/  BSYNC.RECONVERGENT B0 ;  /* 0x0000000000007941 */ /* 0x000fea0003800200 */
.L_x_1238:
        /* <DEDUP_REMOVED lines=21> */
.L_x_1241:
[----:B------:R-:W-:Y:S05]  /*64e0*/  BSYNC.RECONVERGENT B0 ;  /* 0x0000000000007941 */ /* 0x000fea0003800200 */
.L_x_1240:
        /* <DEDUP_REMOVED lines=21> */
.L_x_1243:
[----:B------:R-:W-:Y:S05]  /*6640*/  BSYNC.RECONVERGENT B0 ;  /* 0x0000000000007941 */ /* 0x000fea0003800200 */
.L_x_1242:
        /* <DEDUP_REMOVED lines=20> */
.L_x_1245:
[----:B------:R-:W-:Y:S05]  /*6790*/  BSYNC.RECONVERGENT B0 ;  /* 0x0000000000007941 */ /* 0x000fea0003800200 */
.L_x_1244:
        /* <DEDUP_REMOVED lines=20> */
.L_x_1247:
[----:B------:R-:W-:Y:S05]  /*68e0*/  BSYNC.RECONVERGENT B0 ;  /* 0x0000000000007941 */ /* 0x000fea0003800200 */
.L_x_1246:
        /* <DEDUP_REMOVED lines=21> */
.L_x_1249:
[----:B------:R-:W-:Y:S05]  /*6a40*/  BSYNC.RECONVERGENT B0 ;  /* 0x0000000000007941 */ /* 0x000fea0003800200 */
.L_x_1248:
        /* <DEDUP_REMOVED lines=21> */
.L_x_1251:
[----:B------:R-:W-:Y:S05]  /*6ba0*/  BSYNC.RECONVERGENT B0 ;  /* 0x0000000000007941 */ /* 0x000fea0003800200 */
.L_x_1250:
        /* <DEDUP_REMOVED lines=21> */
.L_x_1253:
[----:B------:R-:W-:Y:S05]  /*6d00*/  BSYNC.RECONVERGENT B0 ;  /* 0x0000000000007941 */ /* 0x000fea0003800200 */
.L_x_1252:
        /* <DEDUP_REMOVED lines=21> */
.L_x_1255:
[----:B------:R-:W-:Y:S05]  /*6e60*/  BSYNC.RECONVERGENT B0 ;  /* 0x0000000000007941 */ /* 0x000fea0003800200 */
.L_x_1254:
        /* <DEDUP_REMOVED lines=22> */
.L_x_1257:
[----:B------:R-:W-:Y:S05]  /*6fd0*/  BSYNC.RECONVERGENT B0 ;  /* 0x0000000000007941 */ /* 0x000fea0003800200 */
.L_x_1256:
        /* <DEDUP_REMOVED lines=110> */
.L_x_1258:
        /* <DEDUP_REMOVED lines=109> */
.L_x_1259:
        /* <DEDUP_REMOVED lines=15> */
.L_x_1370:


//--------------------- .text._ZN3cub18CUB_300001_SM_10006detail10merge_sort30DeviceMergeSortPartitionKernelIN6thrust24THRUST_300001_SM_1000_NS10device_ptrIiEEj4cmpiiEEvbT_PT2_T0_SC_PSC_T1_SC_i --------------------------
	.section	.text._ZN3cub18CUB_300001_SM_10006detail10merge_sort30DeviceMergeSortPartitionKernelIN6thrust24THRUST_300001_SM_1000_NS10device_ptrIiEEj4cmpiiEEvbT_PT2_T0_SC_PSC_T1_SC_i,"ax",@progbits
	.align	128
        .global         _ZN3cub18CUB_300001_SM_10006detail10merge_sort30DeviceMergeSortPartitionKernelIN6thrust24THRUST_300001_SM_1000_NS10device_ptrIiEEj4cmpiiEEvbT_PT2_T0_SC_PSC_T1_SC_i
        .type           _ZN3cub18CUB_300001_SM_10006detail10merge_sort30DeviceMergeSortPartitionKernelIN6thrust24THRUST_300001_SM_1000_NS10device_ptrIiEEj4cmpiiEEvbT_PT2_T0_SC_PSC_T1_SC_i,@function
        .size           _ZN3cub18CUB_300001_SM_10006detail10merge_sort30DeviceMergeSortPartitionKernelIN6thrust24THRUST_300001_SM_1000_NS10device_ptrIiEEj4cmpiiEEvbT_PT2_T0_SC_PSC_T1_SC_i,(.L_x_1371 - _ZN3cub18CUB_300001_SM_10006detail10merge_sort30DeviceMergeSortPartitionKernelIN6thrust24THRUST_300001_SM_1000_NS10device_ptrIiEEj4cmpiiEEvbT_PT2_T0_SC_PSC_T1_SC_i)
        .other          _ZN3cub18CUB_300001_SM_10006detail10merge_sort30DeviceMergeSortPartitionKernelIN6thrust24THRUST_300001_SM_1000_NS10device_ptrIiEEj4cmpiiEEvbT_PT2_T0_SC_PSC_T1_SC_i,@"STO_CUDA_ENTRY STV_DEFAULT"
_ZN3cub18CUB_300001_SM_10006detail10merge_sort30DeviceMergeSortPartitionKernelIN6thrust24THRUST_300001_SM_1000_NS10device_ptrIiEEj4cmpiiEEvbT_PT2_T0_SC_PSC_T1_SC_i:
.text._ZN3cub18CUB_300001_SM_10006detail10merge_sort30DeviceMergeSortPartitionKernelIN6thrust24THRUST_300001_SM_1000_NS10device_ptrIiEEj4cmpiiEEvbT_PT2_T0_SC_PSC_T1_SC_i:
        /* <DEDUP_REMOVED lines=52> */
.L_x_1264:
        /* <DEDUP_REMOVED lines=18> */
[----:B--2---:R-:W-:-:S04]  /*0460*/  ISETP.GE.AND P0, PT, R10, R13, PT ;  /* 0x0000000d0a00720c */ /* 0x004fc80003f06270 */
[----:B------:R-:W-:-:S09]  /*0470*/  SEL R17, R16, R17, !P0 ;  /* 0x0000001110117207 */ /* 0x000fd20004000000 */
[----:B------:R-:W-:-:S05]  /*0480*/  @P0 VIADD R4, R16, 0x1 ;  /* 0x0000000110040836 */ /* 0x000fca0000000000 */
[----:B------:R-:W-:-:S13]  /*0490*/  ISETP.GE.U32.AND P0, PT, R4, R17, PT ;  /* 0x000000110400720c */ /* 0x000fda0003f06070 */
[----:B------:R-:W-:Y:S05]  /*04a0*/  @!P0 BRA `(.L_x_1264) ;  /* 0xfffffffc00a48947 */ /* 0x000fea000383ffff */
.L_x_1263:
[----:B------:R-:W-:Y:S05]  /*04b0*/  BSYNC.RECONVERGENT B1 ;  /* 0x0000000000017941 */ /* 0x000fea0003800200 */
.L_x_1262:
[----:B------:R-:W-:Y:S05]  /*04c0*/  BRA `(.L_x_1265) ;  /* 0x0000000000807947 */ /* 0x000fea0003800000 */
.L_x_1261:
        /* <DEDUP_REMOVED lines=9> */
.L_x_1266:
        /* <DEDUP_REMOVED lines=23> */
.L_x_1265:
[----:B------:R-:W-:Y:S05]  /*06d0*/  BSYNC.RECONVERGENT B0 ;  /* 0x0000000000007941 */ /* 0x000fea0003800200 */
.L_x_1260:
[----:B------:R-:W0:Y:S01]  /*06e0*/  LDC.64 R6, c[0x0][0x3a0] ;  /* 0x0000e800ff067b82 */ /* 0x000e220000000a00 */
[----:B------:R-:W-:Y:S02]  /*06f0*/  IMAD.IADD R3, R3, 0x1, R4 ;  /* 0x0000000103037824 */ /* 0x000fe400078e0204 */
[----:B0-----:R-:W-:-:S05]  /*0700*/  IMAD.WIDE.U32 R6, R2, 0x4, R6 ;  /* 0x0000000402067825 */ /* 0x001fca00078e0006 */
[----:B------:R-:W-:Y:S01]  /*0710*/  STG.E desc[UR8][R6.64], R3 ;  /* 0x0000000306007986 */ /* 0x000fe2000c101908 */
[----:B------:R-:W-:Y:S05]  /*0720*/  EXIT ;  /* 0x000000000000794d */ /* 0x000fea0003800000 */
.L_x_1267:
        /* <DEDUP_REMOVED lines=13> */
.L_x_1371:


//--------------------- .text._ZN3cub18CUB_300001_SM_10006detail10merge_sort30DeviceMergeSortBlockSortKernelINS2_10policy_hubIN6thrust24THRUST_300001_SM_1000_NS10device_ptrIiEEE9Policy600ES8_PNS0_8NullTypeES8_SC_j4cmpiiSB_EEvbT0_T1_T2_T3_T4_PT6_PT7_T5_NS1_7vsmem_tE --------------------------
	.section	.text._ZN3cub18CUB_300001_SM_10006detail10merge_sort30DeviceMergeSortBlockSortKernelINS2_10policy_hubIN6thrust24THRUST_300001_SM_1000_NS10device_ptrIiEEE9Policy600ES8_PNS0_8NullTypeES8_SC_j4cmpiiSB_EEvbT0_T1_T2_T3_T4_PT6_PT7_T5_NS1_7vsmem_tE,"ax",@progbits
	.align	128
        .global         _ZN3cub18CUB_300001_SM_10006detail10merge_sort30DeviceMergeSortBlockSortKernelINS2_10policy_hubIN6thrust24THRUST_300001_SM_1000_NS10device_ptrIiEEE9Policy600ES8_PNS0_8NullTypeES8_SC_j4cmpiiSB_EEvbT0_T1_T2_T3_T4_PT6_PT7_T5_NS1_7vsmem_tE
        .type           _ZN3cub18CUB_300001_SM_10006detail10merge_sort30DeviceMergeSortBlockSortKernelINS2_10policy_hubIN6thrust24THRUST_300001_SM_1000_NS10device_ptrIiEEE9Policy600ES8_PNS0_8NullTypeES8_SC_j4cmpiiSB_EEvbT0_T1_T2_T3_T4_PT6_PT7_T5_NS1_7vsmem_tE,@function
        .size           _ZN3cub18CUB_300001_SM_10006detail10merge_sort30DeviceMergeSortBlockSortKernelINS2_10policy_hubIN6thrust24THRUST_300001_SM_1000_NS10device_ptrIiEEE9Policy600ES8_PNS0_8NullTypeES8_SC_j4cmpiiSB_EEvbT0_T1_T2_T3_T4_PT6_PT7_T5_NS1_7vsmem_tE,(.L_x_1372 - _ZN3cub18CUB_300001_SM_10006detail10merge_sort30DeviceMergeSortBlockSortKernelINS2_10policy_hubIN6thrust24THRUST_300001_SM_1000_NS10device_ptrIiEEE9Policy600ES8_PNS0_8NullTypeES8_SC_j4cmpiiSB_EEvbT0_T1_T2_T3_T4_PT6_PT7_T5_NS1_7vsmem_tE)
        .other          _ZN3cub18CUB_300001_SM_10006detail10merge_sort30DeviceMergeSortBlockSortKernelINS2_10policy_hubIN6thrust24THRUST_300001_SM_1000_NS10device_ptrIiEEE9Policy600ES8_PNS0_8NullTypeES8_SC_j4cmpiiSB_EEvbT0_T1_T2_T3_T4_PT6_PT7_T5_NS1_7vsmem_tE,@"STO_CUDA_ENTRY STV_DEFAULT"
_ZN3cub18CUB_300001_SM_10006detail10merge_sort30DeviceMergeSortBlockSortKernelINS2_10policy_hubIN6thrust24THRUST_300001_SM_1000_NS10device_ptrIiEEE9Policy600ES8_PNS0_8NullTypeES8_SC_j4cmpiiSB_EEvbT0_T1_T2_T3_T4_PT6_PT7_T5_NS1_7vsmem_tE:
.text._ZN3cub18CUB_300001_SM_10006detail10merge_sort30DeviceMergeSortBlockSortKernelINS2_10policy_hubIN6thrust24THRUST_300001_SM_1000_NS10device_ptrIiEEE9Policy600ES8_PNS0_8NullTypeES8_SC_j4cmpiiSB_EEvbT0_T1_T2_T3_T4_PT6_PT7_T5_NS1_7vsmem_tE:
        /* <DEDUP_REMOVED lines=88> */
[----:B---3--:R0:W2:Y:S02]  /*0580*/  LD.E R5, desc[UR8][R20.64] ;  /* 0x0000000814057980 */ /* 0x0080a4000c101900 */
[--C-:B------:R-:W-:Y:S02]  /*0590*/  IMAD.WIDE R38, R28, 0x4, R16.reuse ;  /* 0x000000041c267825 */ /* 0x100fe400078e0210 */
[----:B------:R4:W3:Y:S02]  /*05a0*/  LD.E R19, desc[UR8][R40.64] ;  /* 0x0000000828137980 */ /* 0x0008e4000c101900 */
[----:B------:R-:W-:-:S02]  /*05b0*/  IMAD.WIDE R26, R37, 0x4, R16 ;  /* 0x00000004251a7825 */ /* 0x000fc400078e0210 */
[----:B------:R-:W3:Y:S02]  /*05c0*/  LD.E R18, desc[UR8][R38.64] ;  /* 0x0000000826127980 */ /* 0x000ee4000c101900 */
[--C-:B------:R-:W-:Y:S02]  /*05d0*/  IMAD.WIDE R44, R34, 0x4, R16.reuse ;  /* 0x00000004222c7825 */ /* 0x100fe400078e0210 */
[----:B------:R1:W3:Y:S04]  /*05e0*/  LD.E R10, desc[UR8][R26.64] ;  /* 0x000000081a0a7980 */ /* 0x0002e8000c101900 */
[----:B------:R-:W3:Y:S01]  /*05f0*/  LD.E R7, desc[UR8][R44.64] ;  /* 0x000000082c077980 */ /* 0x000ee2000c101900 */
[----:B0-----:R-:W-:-:S04]  /*0600*/  IMAD.WIDE R20, R30, 0x4, R16 ;  /* 0x000000041e147825 */ /* 0x001fc800078e0210 */
[--C-:B----4-:R-:W-:Y:S01]  /*0610*/  IMAD.WIDE R40, R31, 0x4, R16.reuse ;  /* 0x000000041f287825 */ /* 0x110fe200078e0210 */
[----:B------:R5:W4:Y:S03]  /*0620*/  LD.E R22, desc[UR8][R20.64] ;  /* 0x0000000814167980 */ /* 0x000b26000c101900 */
[----:B-1----:R-:W-:-:S04]  /*0630*/  IMAD.WIDE R26, R23, 0x4, R16 ;  /* 0x00000004171a7825 */ /* 0x002fc800078e0210 */
[--C-:B------:R-:W-:Y:S01]  /*0640*/  IMAD.WIDE R38, R8, 0x4, R16.reuse ;  /* 0x0000000408267825 */ /* 0x100fe200078e0210 */
[----:B------:R0:W4:Y:S03]  /*0650*/  LD.E R36, desc[UR8][R26.64] ;  /* 0x000000081a247980 */ /* 0x000126000c101900 */
[----:B------:R-:W-:-:S04]  /*0660*/  IMAD.WIDE R42, R15, 0x4, R16 ;  /* 0x000000040f2a7825 */ /* 0x000fc800078e0210 */
[--C-:B-----5:R-:W-:Y:S01]  /*0670*/  IMAD.WIDE R20, R6, 0x4, R16.reuse ;  /* 0x0000000406147825 */ /* 0x120fe200078e0210 */
[----:B------:R-:W4:Y:S03]  /*0680*/  LD.E R35, desc[UR8][R42.64] ;  /* 0x000000082a237980 */ /* 0x000f26000c101900 */
[--C-:B0-----:R-:W-:Y:S02]  /*0690*/  IMAD.WIDE R26, R9, 0x4, R16.reuse ;  /* 0x00000004091a7825 */ /* 0x101fe400078e0210 */
[----:B------:R-:W5:Y:S04]  /*06a0*/  LD.E R21, desc[UR8][R20.64] ;  /* 0x0000000814157980 */ /* 0x000f68000c101900 */
[----:B------:R-:W5:Y:S01]  /*06b0*/  LD.E R27, desc[UR8][R26.64] ;  /* 0x000000081a1b7980 */ /* 0x000f62000c101900 */
[----:B--2---:R-:W-:Y:S01]  /*06c0*/  ISETP.GE.AND P0, PT, R24, R5, PT ;  /* 0x000000051800720c */ /* 0x004fe20003f06270 */
[----:B------:R-:W-:-:S05]  /*06d0*/  IMAD.WIDE R24, R12, 0x4, R16 ;  /* 0x000000040c187825 */ /* 0x000fca00078e0210 */
[----:B------:R0:W2:Y:S01]  /*06e0*/  LD.E R5, desc[UR8][R24.64] ;  /* 0x0000000818057980 */ /* 0x0000a2000c101900 */
[----:B---3--:R-:W-:Y:S01]  /*06f0*/  ISETP.GE.AND P5, PT, R19, R18, PT ;  /* 0x000000121300720c */ /* 0x008fe20003fa6270 */
[----:B------:R-:W-:-:S06]  /*0700*/  IMAD.WIDE R18, R33, 0x4, R16 ;  /* 0x0000000421127825 */ /* 0x000fcc00078e0210 */
[----:B------:R-:W5:Y:S01]  /*0710*/  LD.E R18, desc[UR8][R18.64] ;  /* 0x0000000812127980 */ /* 0x000f62000c101900 */
[----:B------:R-:W-:-:S03]  /*0720*/  ISETP.GE.AND P1, PT, R10, R7, PT ;  /* 0x000000070a00720c */ /* 0x000fc60003f26270 */
[----:B------:R-:W3:Y:S04]  /*0730*/  LD.E R10, desc[UR8][R40.64] ;  /* 0x00000008280a7980 */ /* 0x000ee8000c101900 */
[----:B------:R1:W3:Y:S01]  /*0740*/  LD.E R7, desc[UR8][R38.64] ;  /* 0x0000000826077980 */ /* 0x0002e2000c101900 */
[----:B0-----:R-:W-:-:S06]  /*0750*/  IMAD.WIDE R24, R14, 0x4, R16 ;  /* 0x000000040e187825 */ /* 0x001fcc00078e0210 */
[----:B------:R-:W3:Y:S01]  /*0760*/  LD.E R24, desc[UR8][R24.64] ;  /* 0x0000000818187980 */ /* 0x000ee2000c101900 */
[----:B----4-:R-:W-:Y:S02]  /*0770*/  ISETP.GE.AND P6, PT, R35, R22, PT ;  /* 0x000000162300720c */ /* 0x010fe40003fc6270 */
[----:B------:R-:W-:-:S05]  /*0780*/  SEL R22, R13, R32, !P0 ;  /* 0x000000200d167207 */ /* 0x000fca0004000000 */
[----:B-1----:R-:W-:-:S06]  /*0790*/  IMAD.WIDE R38, R22, 0x4, R16 ;  /* 0x0000000416267825 */ /* 0x002fcc00078e0210 */
[----:B------:R-:W4:Y:S01]  /*07a0*/  LD.E R38, desc[UR8][R38.64] ;  /* 0x0000000826267980 */ /* 0x000f22000c101900 */
[----:B--2---:R-:W-:Y:S02]  /*07b0*/  ISETP.GE.AND P4, PT, R36, R5, PT ;  /* 0x000000052400720c */ /* 0x004fe40003f86270 */
[----:B------:R-:W-:Y:S02]  /*07c0*/  SEL R5, R37, R34, !P1 ;  /* 0x0000002225057207 */ /* 0x000fe40004800000 */
[----:B------:R-:W-:Y:S02]  /*07d0*/  SEL R37, R34, R37, !P1 ;  /* 0x0000002522257207 */ /* 0x000fe40004800000 */
[----:B-----5:R-:W-:-:S03]  /*07e0*/  ISETP.GE.AND P3, PT, R18, R21, PT ;  /* 0x000000151200720c */ /* 0x020fc60003f66270 */
[----:B------:R-:W-:Y:S01]  /*07f0*/  IMAD.WIDE R18, R37, 0x4, R16 ;  /* 0x0000000425127825 */ /* 0x000fe200078e0210 */
[----:B---3--:R-:W-:-:S03]  /*0800*/  ISETP.GE.AND P2, PT, R10, R7, PT ;  /* 0x000000070a00720c */ /* 0x008fc60003f46270 */
[--C-:B------:R-:W-:Y:S01]  /*0810*/  IMAD.WIDE R34, R5, 0x4, R16.reuse ;  /* 0x0000000405227825 */ /* 0x100fe200078e0210 */
[----:B------:R-:W-:Y:S01]  /*0820*/  SEL R10, R29, R28, !P5 ;  /* 0x0000001c1d0a7207 */ /* 0x000fe20006800000 */
[----:B------:R-:W2:Y:S01]  /*0830*/  LD.E R18, desc[UR8][R18.64] ;  /* 0x0000000812127980 */ /* 0x000ea2000c101900 */
[----:B------:R-:W-:Y:S02]  /*0840*/  SEL R29, R28, R29, !P5 ;  /* 0x0000001d1c1d7207 */ /* 0x000fe40006800000 */
[----:B------:R-:W-:Y:S01]  /*0850*/  SEL R28, R15, R30, !P6 ;  /* 0x0000001e0f1c7207 */ /* 0x000fe20007000000 */
[--C-:B------:R-:W-:Y:S01]  /*0860*/  IMAD.WIDE R20, R10, 0x4, R16.reuse ;  /* 0x000000040a147825 */ /* 0x100fe200078e0210 */
[----:B------:R-:W-:Y:S01]  /*0870*/  ISETP.GE.AND P1, PT, R24, R27, PT ;  /* 0x0000001b1800720c */ /* 0x000fe20003f26270 */
[----:B------:R-:W4:Y:S02]  /*0880*/  LD.E R35, desc[UR8][R34.64] ;  /* 0x0000000822237980 */ /* 0x000f24000c101900 */
[----:B------:R-:W-:-:S02]  /*0890*/  IMAD.WIDE R24, R29, 0x4, R16 ;  /* 0x000000041d187825 */ /* 0x000fc400078e0210 */
[----:B------:R-:W2:Y:S02]  /*08a0*/  LD.E R21, desc[UR8][R20.64] ;  /* 0x0000000814157980 */ /* 0x000ea4000c101900 */
[----:B------:R-:W-:Y:S02]  /*08b0*/  IMAD.WIDE R26, R28, 0x4, R16 ;  /* 0x000000041c1a7825 */ /* 0x000fe400078e0210 */
[----:B------:R-:W3:Y:S04]  /*08c0*/  LD.E R24, desc[UR8][R24.64] ;  /* 0x0000000818187980 */ /* 0x000ee8000c101900 */
[----:B------:R-:W3:Y:S01]  /*08d0*/  LD.E R27, desc[UR8][R26.64] ;  /* 0x000000081a1b7980 */ /* 0x000ee2000c101900 */
[----:B------:R-:W-:Y:S02]  /*08e0*/  SEL R15, R30, R15, !P6 ;  /* 0x0000000f1e0f7207 */ /* 0x000fe40007000000 */
[----:B------:R-:W-:-:S02]  /*08f0*/  SEL R30, R23, R12, !P4 ;  /* 0x0000000c171e7207 */ /* 0x000fc40006000000 */
[----:B------:R-:W-:Y:S01]  /*0900*/  SEL R23, R12, R23, !P4 ;  /* 0x000000170c177207 */ /* 0x000fe20006000000 */
[----:B------:R-:W-:Y:S01]  /*0910*/  IMAD.WIDE R40, R15, 0x4, R16 ;  /* 0x000000040f287825 */ /* 0x000fe200078e0210 */
[----:B------:R-:W-:-:S03]  /*0920*/  SEL R12, R31, R8, !P2 ;  /* 0x000000081f0c7207 */ /* 0x000fc60005000000 */
[--C-:B------:R-:W-:Y:S01]  /*0930*/  IMAD.WIDE R42, R30, 0x4, R16.reuse ;  /* 0x000000041e2a7825 */ /* 0x100fe200078e0210 */
[----:B------:R-:W-:Y:S01]  /*0940*/  SEL R31, R8, R31, !P2 ;  /* 0x0000001f081f7207 */ /* 0x000fe20005000000 */
[----:B------:R-:W5:Y:S01]  /*0950*/  LD.E R41, desc[UR8][R40.64] ;  /* 0x0000000828297980 */ /* 0x000f62000c101900 */
[----:B------:R-:W-:Y:S02]  /*0960*/  SEL R8, R33, R6, !P3 ;  /* 0x0000000621087207 */ /* 0x000fe40005800000 */
[----:B------:R-:W-:Y:S01]  /*0970*/  SEL R33, R6, R33, !P3 ;  /* 0x0000002106217207 */ /* 0x000fe20005800000 */
[----:B------:R-:W5:Y:S01]  /*0980*/  LD.E R42, desc[UR8][R42.64] ;  /* 0x000000082a2a7980 */ /* 0x000f62000c101900 */
[----:B------:R-:W-:Y:S01]  /*0990*/  SEL R36, R14, R9, !P1 ;  /* 0x000000090e247207 */ /* 0x000fe20004800000 */
[----:B------:R-:W-:-:S06]  /*09a0*/  IMAD.WIDE R6, R8, 0x4, R16 ;  /* 0x0000000408067825 */ /* 0x000fcc00078e0210 */
[----:B------:R-:W5:Y:S01]  /*09b0*/  LD.E R7, desc[UR8][R6.64] ;  /* 0x0000000806077980 */ /* 0x000f62000c101900 */
[----:B--2---:R-:W-:Y:S01]  /*09c0*/  ISETP.GE.AND P4, PT, R21, R18, PT ;  /* 0x000000121500720c */ /* 0x004fe20003f86270 */
[----:B------:R-:W-:-:S04]  /*09d0*/  IMAD.WIDE R18, R23, 0x4, R16 ;  /* 0x0000000417127825 */ /* 0x000fc800078e0210 */
[--C-:B------:R-:W-:Y:S01]  /*09e0*/  IMAD.WIDE R20, R12, 0x4, R16.reuse ;  /* 0x000000040c147825 */ /* 0x100fe200078e0210 */
[----:B----4-:R-:W-:Y:S01]  /*09f0*/  ISETP.GE.AND P5, PT, R35, R38, PT ;  /* 0x000000262300720c */ /* 0x010fe20003fa6270 */
[----:B------:R-:W2:Y:S01]  /*0a00*/  LD.E R18, desc[UR8][R18.64] ;  /* 0x0000000812127980 */ /* 0x000ea2000c101900 */
[----:B---3--:R-:W-:Y:S01]  /*0a10*/  ISETP.GE.AND P6, PT, R27, R24, PT ;  /* 0x000000181b00720c */ /* 0x008fe20003fc6270 */
[--C-:B------:R-:W-:Y:S02]  /*0a20*/  IMAD.WIDE R24, R31, 0x4, R16.reuse ;  /* 0x000000041f187825 */ /* 0x100fe400078e0210 */
[----:B------:R-:W2:Y:S02]  /*0a30*/  LD.E R21, desc[UR8][R20.64] ;  /* 0x0000000814157980 */ /* 0x000ea4000c101900 */
[--C-:B------:R-:W-:Y:S02]  /*0a40*/  IMAD.WIDE R26, R33, 0x4, R16.reuse ;  /* 0x00000004211a7825 */ /* 0x100fe400078e0210 */
[----:B------:R0:W3:Y:S02]  /*0a50*/  LD.E R24, desc[UR8][R24.64] ;  /* 0x0000000818187980 */ /* 0x0000e4000c101900 */
[----:B------:R-:W-:-:S02]  /*0a60*/  IMAD.WIDE R34, R36, 0x4, R16 ;  /* 0x0000000424227825 */ /* 0x000fc400078e0210 */
[----:B------:R-:W4:Y:S04]  /*0a70*/  LD.E R26, desc[UR8][R26.64] ;  /* 0x000000081a1a7980 */ /* 0x000f28000c101900 */
[----:B------:R-:W4:Y:S01]  /*0a80*/  LD.E R35, desc[UR8][R34.64] ;  /* 0x0000000822237980 */ /* 0x000f22000c101900 */
[----:B------:R-:W-:Y:S01]  /*0a90*/  SEL R14, R9, R14, !P1 ;  /* 0x0000000e090e7207 */ /* 0x000fe20004800000 */
[--C-:B------:R-:W-:Y:S01]  /*0aa0*/  IMAD.WIDE R38, R11, 0x4, R16.reuse ;  /* 0x000000040b267825 */ /* 0x100fe200078e0210 */
[----:B-----5:R-:W-:Y:S02]  /*0ab0*/  ISETP.GE.AND P2, PT, R42, R41, PT ;  /* 0x000000292a00720c */ /* 0x020fe40003f46270 */
[----:B------:R-:W-:Y:S01]  /*0ac0*/  SEL R9, R22, R5, !P5 ;  /* 0x0000000516097207 */ /* 0x000fe20006800000 */
[----:B------:R-:W-:Y:S01]  /*0ad0*/  IMAD.WIDE R40, R14, 0x4, R16 ;  /* 0x000000040e287825 */ /* 0x000fe200078e0210 */
[----:B------:R-:W-:Y:S01]  /*0ae0*/  SEL R13, R32, R13, !P0 ;  /* 0x0000000d200d7207 */ /* 0x000fe20004000000 */
[----:B------:R-:W5:Y:S01]  /*0af0*/  LD.E R38, desc[UR8][R38.64] ;  /* 0x0000000826267980 */ /* 0x000f62000c101900 */
[----:B------:R-:W-:-:S02]  /*0b00*/  SEL R22, R5, R22, !P5 ;  /* 0x0000001605167207 */ /* 0x000fc40006800000 */
[----:B------:R-:W-:Y:S01]  /*0b10*/  SEL R5, R37, R10, !P4 ;  /* 0x0000000a25057207 */ /* 0x000fe20006000000 */
[----:B------:R-:W5:Y:S01]  /*0b20*/  LD.E R41, desc[UR8][R40.64] ;  /* 0x0000000828297980 */ /* 0x000f62000c101900 */
[----:B0-----:R-:W-:Y:S02]  /*0b30*/  SEL R25, R29, R28, !P6 ;  /* 0x0000001c1d197207 */ /* 0x001fe40007000000 */
[----:B------:R-:W-:Y:S02]  /*0b40*/  SEL R10, R10, R37, !P4 ;  /* 0x000000250a0a7207 */ /* 0x000fe40006000000 */
[----:B------:R-:W-:-:S03]  /*0b50*/  SEL R28, R28, R29, !P6 ;  /* 0x0000001d1c1c7207 */ /* 0x000fc60007000000 */
        /* <DEDUP_REMOVED lines=8> */
[----:B------:R0:W2:Y:S01]  /*0be0*/  LD.E R21, desc[UR8][R20.64] ;  /* 0x0000000814157980 */ /* 0x0000a2000c101900 */
[----:B----4-:R-:W-:Y:S01]  /*0bf0*/  ISETP.GE.AND P4, PT, R35, R26, PT ;  /* 0x0000001a2300720c */ /* 0x010fe20003f86270 */
[--C-:B------:R-:W-:Y:S02]  /*0c00*/  IMAD.WIDE R26, R5, 0x4, R16.reuse ;  /* 0x00000004051a7825 */ /* 0x100fe400078e0210 */
[----:B------:R1:W3:Y:S02]  /*0c10*/  LD.E R6, desc[UR8][R6.64] ;  /* 0x0000000806067980 */ /* 0x0002e4000c101900 */
[----:B------:R-:W-:-:S02]  /*0c20*/  IMAD.WIDE R34, R28, 0x4, R16 ;  /* 0x000000041c227825 */ /* 0x000fc400078e0210 */
[----:B------:R4:W3:Y:S04]  /*0c30*/  LD.E R26, desc[UR8][R26.64] ;  /* 0x000000081a1a7980 */ /* 0x0008e8000c101900 */
[----:B------:R-:W3:Y:S01]  /*0c40*/  LD.E R35, desc[UR8][R34.64] ;  /* 0x0000000822237980 */ /* 0x000ee2000c101900 */
[----:B0-----:R-:W-:Y:S02]  /*0c50*/  SEL R20, R30, R15, !P2 ;  /* 0x0000000f1e147207 */ /* 0x001fe40005000000 */
[----:B-----5:R-:W-:Y:S01]  /*0c60*/  ISETP.GE.AND P0, PT, R38, R41, PT ;  /* 0x000000292600720c */ /* 0x020fe20003f06270 */
[--C-:B------:R-:W-:Y:S01]  /*0c70*/  IMAD.WIDE R38, R25, 0x4, R16.reuse ;  /* 0x0000000419267825 */ /* 0x100fe200078e0210 */
[----:B-1----:R-:W-:Y:S02]  /*0c80*/  SEL R7, R23, R12, !P1 ;  /* 0x0000000c17077207 */ /* 0x002fe40004800000 */
[----:B------:R-:W-:Y:S01]  /*0c90*/  SEL R15, R15, R30, !P2 ;  /* 0x0000001e0f0f7207 */ /* 0x000fe20005000000 */
[----:B------:R-:W-:Y:S01]  /*0ca0*/  IMAD.WIDE R40, R20, 0x4, R16 ;  /* 0x0000000414287825 */ /* 0x000fe200078e0210 */
[----:B------:R-:W-:Y:S01]  /*0cb0*/  SEL R12, R12, R23, !P1 ;  /* 0x000000170c0c7207 */ /* 0x000fe20004800000 */
[----:B------:R-:W5:Y:S01]  /*0cc0*/  LD.E R38, desc[UR8][R38.64] ;  /* 0x0000000826267980 */ /* 0x000f62000c101900 */
[----:B------:R-:W-:-:S02]  /*0cd0*/  SEL R23, R31, R8, !P3 ;  /* 0x000000081f177207 */ /* 0x000fc40005800000 */
[----:B------:R-:W-:Y:S01]  /*0ce0*/  SEL R8, R8, R31, !P3 ;  /* 0x0000001f08087207 */ /* 0x000fe20005800000 */
[----:B------:R-:W5:Y:S01]  /*0cf0*/  LD.E R41, desc[UR8][R40.64] ;  /* 0x0000000828297980 */ /* 0x000f62000c101900 */
[----:B----4-:R-:W-:Y:S01]  /*0d00*/  SEL R27, R33, R36, !P4 ;  /* 0x00000024211b7207 */ /* 0x010fe20006000000 */
[----:B------:R-:W-:Y:S01]  /*0d10*/  IMAD.WIDE R30, R12, 0x4, R16 ;  /* 0x000000040c1e7825 */ /* 0x000fe200078e0210 */
[----:B------:R-:W-:-:S03]  /*0d20*/  SEL R36, R36, R33, !P4 ;  /* 0x0000002124247207 */ /* 0x000fc60006000000 */
[--C-:B------:R-:W-:Y:S02]  /*0d30*/  IMAD.WIDE R32, R7, 0x4, R16.reuse ;  /* 0x0000000407207825 */ /* 0x100fe400078e0210 */
[----:B------:R-:W4:Y:S02]  /*0d40*/  LD.E R31, desc[UR8][R30.64] ;  /* 0x000000081e1f7980 */ /* 0x000f24000c101900 */
[--C-:B------:R-:W-:Y:S02]  /*0d50*/  IMAD.WIDE R44, R36, 0x4, R16.reuse ;  /* 0x00000004242c7825 */ /* 0x100fe400078e0210 */
[----:B------:R-:W4:Y:S04]  /*0d60*/  LD.E R32, desc[UR8][R32.64] ;  /* 0x0000000820207980 */ /* 0x000f28000c101900 */
[----:B------:R-:W4:Y:S01]  /*0d70*/  LD.E R45, desc[UR8][R44.64] ;  /* 0x000000082c2d7980 */ /* 0x000f22000c101900 */
[----:B--2---:R-:W-:Y:S01]  /*0d80*/  ISETP.GE.AND P1, PT, R21, R18, PT ;  /* 0x000000121500720c */ /* 0x004fe20003f26270 */
[----:B------:R-:W-:Y:S01]  /*0d90*/  IMAD.WIDE R18, R15, 0x4, R16 ;  /* 0x000000040f127825 */ /* 0x000fe200078e0210 */
[----:B---3--:R-:W-:-:S03]  /*0da0*/  ISETP.GE.AND P2, PT, R43, R6, PT ;  /* 0x000000062b00720c */ /* 0x008fc60003f46270 */
[--C-:B------:R-:W-:Y:S02]  /*0db0*/  IMAD.WIDE R42, R8, 0x4, R16.reuse ;  /* 0x00000004082a7825 */ /* 0x100fe400078e0210 */
[----:B------:R-:W4:Y:S04]  /*0dc0*/  LD.E R18, desc[UR8][R18.64] ;  /* 0x0000000812127980 */ /* 0x000f28000c101900 */
[----:B------:R-:W2:Y:S01]  /*0dd0*/  LD.E R43, desc[UR8][R42.64] ;  /* 0x000000082a2b7980 */ /* 0x000ea2000c101900 */
[----:B------:R-:W-:Y:S01]  /*0de0*/  ISETP.GE.AND P3, PT, R35, R26, PT ;  /* 0x0000001a2300720c */ /* 0x000fe20003f66270 */
[----:B------:R-:W-:-:S06]  /*0df0*/  IMAD.WIDE R34, R23, 0x4, R16 ;  /* 0x0000000417227825 */ /* 0x000fcc00078e0210 */
[----:B------:R-:W3:Y:S01]  /*0e00*/  LD.E R34, desc[UR8][R34.64] ;  /* 0x0000000822227980 */ /* 0x000ee2000c101900 */
[----:B------:R-:W-:Y:S02]  /*0e10*/  SEL R6, R11, R14, !P0 ;  /* 0x0000000e0b067207 */ /* 0x000fe40004000000 */
[----:B-----5:R-:W-:Y:S01]  /*0e20*/  ISETP.GE.AND P6, PT, R41, R38, PT ;  /* 0x000000262900720c */ /* 0x020fe20003fc6270 */
[----:B------:R-:W-:-:S04]  /*0e30*/  IMAD.WIDE R38, R27, 0x4, R16 ;  /* 0x000000041b267825 */ /* 0x000fc800078e0210 */
        /* <DEDUP_REMOVED lines=9> */
[----:B----4-:R-:W-:Y:S02]  /*0ed0*/  ISETP.GE.AND P5, PT, R31, R18, PT ;  /* 0x000000121f00720c */ /* 0x010fe40003fa6270 */
[----:B------:R-:W-:Y:S02]  /*0ee0*/  SEL R31, R13, R22, !P1 ;  /* 0x000000160d1f7207 */ /* 0x000fe40004800000 */
[----:B--2---:R-:W-:Y:S01]  /*0ef0*/  ISETP.GE.AND P2, PT, R43, R32, PT ;  /* 0x000000202b00720c */ /* 0x004fe20003f46270 */
[----:B------:R-:W-:-:S04]  /*0f00*/  IMAD.WIDE R32, R21, 0x4, R16 ;  /* 0x0000000415207825 */ /* 0x000fc800078e0210 */
[--C-:B------:R-:W-:Y:S02]  /*0f10*/  IMAD.WIDE R18, R31, 0x4, R16.reuse ;  /* 0x000000041f127825 */ /* 0x100fe400078e0210 */
[----:B------:R-:W2:Y:S01]  /*0f20*/  LD.E R32, desc[UR8][R32.64] ;  /* 0x0000000820207980 */ /* 0x000ea2000c101900 */
[----:B---3--:R-:W-:Y:S01]  /*0f30*/  ISETP.GE.AND P4, PT, R45, R34, PT ;  /* 0x000000222d00720c */ /* 0x008fe20003f86270 */
[----:B------:R-:W-:Y:S02]  /*0f40*/  IMAD.WIDE R34, R24, 0x4, R16 ;  /* 0x0000000418227825 */ /* 0x000fe400078e0210 */
[----:B------:R-:W3:Y:S04]  /*0f50*/  LD.E R18, desc[UR8][R18.64] ;  /* 0x0000000812127980 */ /* 0x000ee8000c101900 */
[----:B------:R-:W2:Y:S01]  /*0f60*/  LD.E R35, desc[UR8][R34.64] ;  /* 0x0000000822237980 */ /* 0x000ea2000c101900 */
[----:B------:R-:W-:-:S02]  /*0f70*/  SEL R26, R20, R25, !P6 ;  /* 0x00000019141a7207 */ /* 0x000fc40007000000 */
[----:B------:R-:W-:Y:S02]  /*0f80*/  SEL R25, R25, R20, !P6 ;  /* 0x0000001419197207 */ /* 0x000fe40007000000 */
[----:B------:R-:W-:Y:S02]  /*0f90*/  SEL R20, R12, R15, !P5 ;  /* 0x0000000f0c147207 */ /* 0x000fe40006800000 */
[----:B-----5:R-:W-:Y:S01]  /*0fa0*/  ISETP.GE.AND P3, PT, R41, R38, PT ;  /* 0x000000262900720c */ /* 0x020fe20003f66270 */
[----:B------:R-:W-:-:S04]  /*0fb0*/  IMAD.WIDE R38, R9, 0x4, R16 ;  /* 0x0000000409267825 */ /* 0x000fc800078e0210 */
[----:B------:R-:W-:Y:S01]  /*0fc0*/  IMAD.WIDE R40, R26, 0x4, R16 ;  /* 0x000000041a287825 */ /* 0x000fe200078e0210 */
[----:B------:R-:W-:Y:S01]  /*0fd0*/  SEL R5, R15, R12, !P5 ;  /* 0x0000000c0f057207 */ /* 0x000fe20006800000 */
[----:B------:R-:W4:Y:S01]  /*0fe0*/  LD.E R38, desc[UR8][R38.64] ;  /* 0x0000000826267980 */ /* 0x000f22000c101900 */
[----:B------:R-:W-:-:S03]  /*0ff0*/  SEL R12, R8, R7, !P2 ;  /* 0x00000007080c7207 */ /* 0x000fc60005000000 */
[----:B------:R-:W4:Y:S01]  /*1000*/  LD.E R41, desc[UR8][R40.64] ;  /* 0x0000000828297980 */ /* 0x000f22000c101900 */
[----:B------:R-:W-:Y:S02]  /*1010*/  SEL R11, R14, R11, !P0 ;  /* 0x0000000b0e0b7207 */ /* 0x000fe40004000000 */
[----:B------:R-:W-:Y:S02]  /*1020*/  SEL R7, R7, R8, !P2 ;  /* 0x0000000807077207 */ /* 0x000fe40005000000 */
[----:B------:R-:W-:Y:S02]  /*1030*/  SEL R8, R36, R23, !P4 ;  /* 0x0000001724087207 */ /* 0x000fe40006000000 */
[----:B------:R-:W-:-:S03]  /*1040*/  SEL R23, R23, R36, !P4 ;  /* 0x0000002417177207 */ /* 0x000fc60006000000 */
[----:B------:R-:W-:-:S06]  /*1050*/  IMAD.WIDE R36, R8, 0x4, R16 ;  /* 0x0000000408247825 */ /* 0x000fcc00078e0210 */
[----:B------:R-:W5:Y:S01]  /*1060*/  LD.E R37, desc[UR8][R36.64] ;  /* 0x0000000824257980 */ /* 0x000f62000c101900 */
[----:B---3--:R-:W-:Y:S01]  /*1070*/  ISETP.GE.AND P0, PT, R29, R18, PT ;  /* 0x000000121d00720c */ /* 0x008fe20003f06270 */
[----:B------:R-:W-:Y:S01]  /*1080*/  IMAD.WIDE R28, R5, 0x4, R16 ;  /* 0x00000004051c7825 */ /* 0x000fe200078e0210 */
[----:B--2---:R-:W-:-:S03]  /*1090*/  ISETP.GE.AND P5, PT, R35, R32, PT ;  /* 0x000000202300720c */ /* 0x004fc60003fa6270 */
[--C-:B------:R-:W-:Y:S02]  /*10a0*/  IMAD.WIDE R32, R12, 0x4, R16.reuse ;  /* 0x000000040c207825 */ /* 0x100fe400078e0210 */
[----:B------:R-:W2:Y:S04]  /*10b0*/  LD.E R28, desc[UR8][R28.64] ;  /* 0x000000081c1c7980 */ /* 0x000ea8000c101900 */
[----:B------:R-:W2:Y:S01]  /*10c0*/  LD.E R33, desc[UR8][R32.64] ;  /* 0x0000000820217980 */ /* 0x000ea2000c101900 */
[----:B------:R-:W-:-:S06]  /*10d0*/  IMAD.WIDE R34, R7, 0x4, R16 ;  /* 0x0000000407227825 */ /* 0x000fcc00078e0210 */
[----:B------:R-:W5:Y:S01]  /*10e0*/  LD.E R34, desc[UR8][R34.64] ;  /* 0x0000000822227980 */ /* 0x000f62000c101900 */
[----:B------:R-:W-:-:S04]  /*10f0*/  IMAD.WIDE R18, R25, 0x4, R16 ;  /* 0x0000000419127825 */ /* 0x000fc800078e0210 */
[--C-:B------:R-:W-:Y:S02]  /*1100*/  IMAD.WIDE R14, R20, 0x4, R16.reuse ;  /* 0x00000004140e7825 */ /* 0x100fe400078e0210 */
[----:B------:R-:W3:Y:S04]  /*1110*/  LD.E R18, desc[UR8][R18.64] ;  /* 0x0000000812127980 */ /* 0x000ee8000c101900 */
[----:B------:R0:W3:Y:S01]  /*1120*/  LD.E R15, desc[UR8][R14.64] ;  /* 0x000000080e0f7980 */ /* 0x0000e2000c101900 */
[----:B----4-:R-:W-:Y:S01]  /*1130*/  ISETP.GE.AND P2, PT, R41, R38, PT ;  /* 0x000000262900720c */ /* 0x010fe20003f46270 */
[----:B------:R-:W-:Y:S01]  /*1140*/  IMAD.WIDE R38, R23, 0x4, R16 ;  /* 0x0000000417267825 */ /* 0x000fe200078e0210 */
[----:B------:R-:W-:-:S05]  /*1150*/  SEL R13, R22, R13, !P1 ;  /* 0x0000000d160d7207 */ /* 0x000fca0004800000 */
[----:B------:R-:W4:Y:S01]  /*1160*/  LD.E R39, desc[UR8][R38.64] ;  /* 0x0000000826277980 */ /* 0x000f22000c101900 */
[----:B0-----:R-:W-:-:S05]  /*1170*/  SEL R14, R6, R27, !P3 ;  /* 0x0000001b060e7207 */ /* 0x001fca0005800000 */
[----:B------:R-:W-:Y:S01]  /*1180*/  IMAD.WIDE R40, R14, 0x4, R16 ;  /* 0x000000040e287825 */ /* 0x000fe200078e0210 */
[----:B------:R-:W-:Y:S02]  /*1190*/  SEL R6, R27, R6, !P3 ;  /* 0x000000061b067207 */ /* 0x000fe40005800000 */
[----:B------:R-:W-:Y:S02]  /*11a0*/  SEL R27, R31, R10, !P0 ;  /* 0x0000000a1f1b7207 */ /* 0x000fe40004000000 */
[----:B------:R-:W-:Y:S01]  /*11b0*/  SEL R10, R10, R31, !P0 ;  /* 0x0000001f0a0a7207 */ /* 0x000fe20004000000 */
[----:B------:R-:W4:Y:S01]  /*11c0*/  LD.E R40, desc[UR8][R40.64] ;  /* 0x0000000828287980 */ /* 0x000f22000c101900 */
[----:B------:R-:W-:-:S03]  /*11d0*/  SEL R29, R21, R24, !P5 ;  /* 0x00000018151d7207 */ /* 0x000fc60006800000 */
[----:B------:R-:W-:Y:S01]  /*11e0*/  IMAD.WIDE R42, R10, 0x4, R16 ;  /* 0x000000040a2a7825 */ /* 0x000fe200078e0210 */
[----:B------:R-:W-:-:S05]  /*11f0*/  SEL R24, R24, R21, !P5 ;  /* 0x0000001518187207 */ /* 0x000fca0006800000 */
[----:B------:R-:W4:Y:S01]  /*1200*/  LD.E R43, desc[UR8][R42.64] ;  /* 0x000000082a2b7980 */ /* 0x000f22000c101900 */
[----:B--2---:R-:W-:Y:S01]  /*1210*/  ISETP.GE.AND P1, PT, R33, R28, PT ;  /* 0x0000001c2100720c */ /* 0x004fe20003f26270 */
[----:B------:R-:W-:-:S06]  /*1220*/  IMAD.WIDE R32, R13, 0x4, R16 ;  /* 0x000000040d207825 */ /* 0x000fcc00078e0210 */
[----:B------:R-:W2:Y:S01]  /*1230*/  LD.E R32, desc[UR8][R32.64] ;  /* 0x0000000820207980 */ /* 0x000ea2000c101900 */
[----:B-----5:R-:W-:Y:S01]  /*1240*/  ISETP.GE.AND P4, PT, R37, R34, PT ;  /* 0x000000222500720c */ /* 0x020fe20003f86270 */
[----:B------:R-:W-:-:S04]  /*1250*/  IMAD.WIDE R34, R27, 0x4, R16 ;  /* 0x000000041b227825 */ /* 0x000fc800078e0210 */
[--C-:B------:R-:W-:Y:S02]  /*1260*/  IMAD.WIDE R36, R24, 0x4, R16.reuse ;  /* 0x0000000418247825 */ /* 0x100fe400078e0210 */
[----:B------:R-:W5:Y:S04]  /*1270*/  LD.E R34, desc[UR8][R34.64] ;  /* 0x0000000822227980 */ /* 0x000f68000c101900 */
[----:B------:R-:W5:Y:S01]  /*1280*/  LD.E R37, desc[UR8][R36.64] ;  /* 0x0000000824257980 */ /* 0x000f62000c101900 */
[----:B---3--:R-:W-:Y:S01]  /*1290*/  ISETP.GE.AND P0, PT, R15, R18, PT ;  /* 0x000000120f00720c */ /* 0x008fe20003f06270 */
[----:B------:R-:W-:-:S06]  /*12a0*/  IMAD.WIDE R18, R6, 0x4, R16 ;  /* 0x0000000406127825 */ /* 0x000fcc00078e0210 */
[----:B------:R0:W3:Y:S01]  /*12b0*/  LD.E R19, desc[UR8][R18.64] ;  /* 0x0000000812137980 */ /* 0x0000e2000c101900 */
[--C-:B------:R-:W-:Y:S01]  /*12c0*/  IMAD.WIDE R30, R11, 0x4, R16.reuse ;  /* 0x000000040b1e7825 */ /* 0x100fe200078e0210 */
[----:B------:R-:W-:Y:S02]  /*12d0*/  SEL R15, R25, R20, !P0 ;  /* 0x00000014190f7207 */ /* 0x000fe40004000000 */
[----:B------:R-:W-:Y:S02]  /*12e0*/  SEL R22, R20, R25, !P0 ;  /* 0x0000001914167207 */ /* 0x000fe40004000000 */
[----:B0-----:R-:W-:Y:S01]  /*12f0*/  SEL R18, R26, R9, !P2 ;  /* 0x000000091a127207 */ /* 0x001fe20005000000 */
[----:B------:R0:W3:Y:S01]  /*1300*/  LD.E R30, desc[UR8][R30.64] ;  /* 0x000000081e1e7980 */ /* 0x0000e2000c101900 */
[----:B----4-:R-:W-:Y:S01]  /*1310*/  ISETP.GE.AND P3, PT, R40, R39, PT ;  /* 0x000000272800720c */ /* 0x010fe20003f66270 */
[----:B------:R-:W-:-:S04]  /*1320*/  IMAD.WIDE R38, R29, 0x4, R16 ;  /* 0x000000041d267825 */ /* 0x000fc800078e0210 */
[--C-:B------:R-:W-:Y:S01]  /*1330*/  IMAD.WIDE R40, R18, 0x4, R16.reuse ;  /* 0x0000000412287825 */ /* 0x100fe200078e0210 */
[----:B------:R-:W-:Y:S01]  /*1340*/  SEL R25, R5, R12, !P1 ;  /* 0x0000000c05197207 */ /* 0x000fe20004800000 */
[----:B------:R-:W4:Y:S01]  /*1350*/  LD.E R38, desc[UR8][R38.64] ;  /* 0x0000000826267980 */ /* 0x000f22000c101900 */
[----:B------:R-:W-:Y:S02]  /*1360*/  SEL R12, R12, R5, !P1 ;  /* 0x000000050c0c7207 */ /* 0x000fe40004800000 */
[----:B0-----:R-:W-:Y:S01]  /*1370*/  SEL R31, R9, R26, !P2 ;  /* 0x0000001a091f7207 */ /* 0x001fe20005000000 */
[----:B------:R-:W4:Y:S01]  /*1380*/  LD.E R41, desc[UR8][R40.64] ;  /* 0x0000000828297980 */ /* 0x000f22000c101900 */
[----:B------:R-:W-:Y:S01]  /*1390*/  SEL R5, R7, R8, !P4 ;  /* 0x0000000807057207 */ /* 0x000fe20006000000 */
[----:B------:R-:W-:Y:S01]  /*13a0*/  IMAD.WIDE R20, R22, 0x4, R16 ;  /* 0x0000000416147825 */ /* 0x000fe200078e0210 */
[----:B------:R-:W-:-:S03]  /*13b0*/  SEL R26, R8, R7, !P4 ;  /* 0x00000007081a7207 */ /* 0x000fc60006000000 */
[--C-:B------:R-:W-:Y:S02]  /*13c0*/  IMAD.WIDE R8, R31, 0x4, R16.reuse ;  /* 0x000000041f087825 */ /* 0x100fe400078e0210 */
[----:B------:R0:W4:Y:S04]  /*13d0*/  LD.E R21, desc[UR8][R20.64] ;  /* 0x0000000814157980 */ /* 0x000128000c101900 */
[----:B------:R-:W4:Y:S01]  /*13e0*/  LD.E R8, desc[UR8][R8.64] ;  /* 0x0000000808087980 */ /* 0x000f22000c101900 */
[----:B--2---:R-:W-:Y:S01]  /*13f0*/  ISETP.GE.AND P1, PT, R43, R32, PT ;  /* 0x000000202b00720c */ /* 0x004fe20003f26270 */
[----:B------:R-:W-:-:S04]  /*1400*/  IMAD.WIDE R32, R15, 0x4, R16 ;  /* 0x000000040f207825 */ /* 0x000fc800078e0210 */
[--C-:B------:R-:W-:Y:S02]  /*1410*/  IMAD.WIDE R42, R12, 0x4, R16.reuse ;  /* 0x000000040c2a7825 */ /* 0x100fe400078e0210 */
[----:B------:R-:W2:Y:S04]  /*1420*/  LD.E R32, desc[UR8][R32.64] ;  /* 0x0000000820207980 */ /* 0x000ea8000c101900 */
[----:B------:R-:W2:Y:S01]  /*1430*/  LD.E R43, desc[UR8][R42.64] ;  /* 0x000000082a2b7980 */ /* 0x000ea2000c101900 */
[----:B-----5:R-:W-:Y:S01]  /*1440*/  ISETP.GE.AND P4, PT, R37, R34, PT ;  /* 0x000000222500720c */ /* 0x020fe20003f86270 */
[----:B------:R-:W-:-:S04]  /*1450*/  IMAD.WIDE R34, R25, 0x4, R16 ;  /* 0x0000000419227825 */ /* 0x000fc800078e0210 */
[----:B------:R-:W-:Y:S02]  /*1460*/  IMAD.WIDE R36, R26, 0x4, R16 ;  /* 0x000000041a247825 */ /* 0x000fe400078e0210 */
[----:B------:R-:W5:Y:S04]  /*1470*/  LD.E R34, desc[UR8][R34.64] ;  /* 0x0000000822227980 */ /* 0x000f68000c101900 */
[----:B------:R-:W5:Y:S01]  /*1480*/  LD.E R37, desc[UR8][R36.64] ;  /* 0x0000000824257980 */ /* 0x000f62000c101900 */
[----:B0-----:R-:W-:Y:S02]  /*1490*/  SEL R20, R14, R23, !P3 ;  /* 0x000000170e147207 */ /* 0x001fe40005800000 */
[----:B------:R-:W-:Y:S02]  /*14a0*/  SEL R23, R23, R14, !P3 ;  /* 0x0000000e17177207 */ /* 0x000fe40005800000 */
[----:B---3--:R-:W-:-:S04]  /*14b0*/  ISETP.GE.AND P0, PT, R30, R19, PT ;  /* 0x000000131e00720c */ /* 0x008fc80003f06270 */
[----:B------:R-:W-:Y:S02]  /*14c0*/  SEL R14, R11, R6, !P0 ;  /* 0x000000060b0e7207 */ /* 0x000fe40004000000 */
[----:B----4-:R-:W-:Y:S01]  /*14d0*/  ISETP.GE.AND P2, PT, R41, R38, PT ;  /* 0x000000262900720c */ /* 0x010fe20003f46270 */
[----:B------:R-:W-:-:S04]  /*14e0*/  IMAD.WIDE R38, R5, 0x4, R16 ;  /* 0x0000000405267825 */ /* 0x000fc800078e0210 */
[--C-:B------:R-:W-:Y:S02]  /*14f0*/  IMAD.WIDE R40, R20, 0x4, R16.reuse ;  /* 0x0000000414287825 */ /* 0x100fe400078e0210 */
[----:B------:R-:W3:Y:S04]  /*1500*/  LD.E R38, desc[UR8][R38.64] ;  /* 0x0000000826267980 */ /* 0x000ee8000c101900 */
[----:B------:R-:W3:Y:S01]  /*1510*/  LD.E R41, desc[UR8][R40.64] ;  /* 0x0000000828297980 */ /* 0x000ee2000c101900 */
[----:B------:R-:W-:Y:S01]  /*1520*/  ISETP.GE.AND P6, PT, R21, R8, PT ;  /* 0x000000081500720c */ /* 0x000fe20003fc6270 */
[----:B------:R-:W-:Y:S01]  /*1530*/  IMAD.WIDE R8, R23, 0x4, R16 ;  /* 0x0000000417087825 */ /* 0x000fe200078e0210 */
[----:B------:R-:W-:Y:S02]  /*1540*/  SEL R7, R27, R24, !P4 ;  /* 0x000000181b077207 */ /* 0x000fe40006000000 */
[----:B------:R-:W-:-:S02]  /*1550*/  SEL R27, R24, R27, !P4 ;  /* 0x0000001b181b7207 */ /* 0x000fc40006000000 */
[----:B------:R-:W-:Y:S01]  /*1560*/  SEL R24, R13, R10, !P1 ;  /* 0x0000000a0d187207 */ /* 0x000fe20004800000 */
[----:B------:R-:W4:Y:S01]  /*1570*/  LD.E R8, desc[UR8][R8.64] ;  /* 0x0000000808087980 */ /* 0x000f22000c101900 */
[----:B--2---:R-:W-:Y:S01]  /*1580*/  ISETP.GE.AND P3, PT, R43, R32, PT ;  /* 0x000000202b00720c */ /* 0x004fe20003f66270 */
[----:B------:R-:W-:-:S06]  /*1590*/  IMAD.WIDE R32, R14, 0x4, R16 ;  /* 0x000000040e207825 */ /* 0x000fcc00078e0210 */
[----:B------:R-:W4:Y:S01]  /*15a0*/  LD.E R33, desc[UR8][R32.64] ;  /* 0x0000000820217980 */ /* 0x000f22000c101900 */
[----:B-----5:R-:W-:Y:S01]  /*15b0*/  ISETP.GE.AND P5, PT, R37, R34, PT ;  /* 0x000000222500720c */ /* 0x020fe20003fa6270 */
[----:B------:R-:W-:-:S04]  /*15c0*/  IMAD.WIDE R34, R24, 0x4, R16 ;  /* 0x0000000418227825 */ /* 0x000fc800078e0210 */
[----:B------:R-:W-:Y:S02]  /*15d0*/  IMAD.WIDE R36, R27, 0x4, R16 ;  /* 0x000000041b247825 */ /* 0x000fe400078e0210 */
[----:B------:R-:W2:Y:S04]  /*15e0*/  LD.E R34, desc[UR8][R34.64] ;  /* 0x0000000822227980 */ /* 0x000ea8000c101900 */
[----:B------:R-:W2:Y:S01]  /*15f0*/  LD.E R37, desc[UR8][R36.64] ;  /* 0x0000000824257980 */ /* 0x000ea2000c101900 */
[----:B------:R-:W-:Y:S02]  /*1600*/  SEL R28, R18, R29, !P2 ;  /* 0x0000001d121c7207 */ /* 0x000fe40005000000 */
[----:B------:R-:W-:Y:S02]  /*1610*/  SEL R11, R6, R11, !P0 ;  /* 0x0000000b060b7207 */ /* 0x000fe40004000000 */
[----:B------:R-:W-:-:S02]  /*1620*/  SEL R6, R22, R31, !P6 ;  /* 0x0000001f16067207 */ /* 0x000fc40007000000 */
[----:B------:R-:W-:Y:S02]  /*1630*/  SEL R21, R31, R22, !P6 ;  /* 0x000000161f157207 */ /* 0x000fe40007000000 */
[----:B------:R-:W-:Y:S02]  /*1640*/  SEL R22, R12, R15, !P3 ;  /* 0x0000000f0c167207 */ /* 0x000fe40005800000 */
[----:B---3--:R-:W-:Y:S01]  /*1650*/  ISETP.GE.AND P4, PT, R41, R38, PT ;  /* 0x000000262900720c */ /* 0x008fe20003f86270 */
[----:B------:R-:W-:-:S04]  /*1660*/  IMAD.WIDE R38, R7, 0x4, R16 ;  /* 0x0000000407267825 */ /* 0x000fc800078e0210 */
[--C-:B------:R-:W-:Y:S02]  /*1670*/  IMAD.WIDE R40, R28, 0x4, R16.reuse ;  /* 0x000000041c287825 */ /* 0x100fe400078e0210 */
[----:B------:R-:W3:Y:S04]  /*1680*/  LD.E R38, desc[UR8][R38.64] ;  /* 0x0000000826267980 */ /* 0x000ee8000c101900 */
[----:B------:R-:W3:Y:S01]  /*1690*/  LD.E R41, desc[UR8][R40.64] ;  /* 0x0000000828297980 */ /* 0x000ee2000c101900 */
[----:B------:R-:W-:Y:S01]  /*16a0*/  SEL R29, R29, R18, !P2 ;  /* 0x000000121d1d7207 */ /* 0x000fe20005000000 */
[--C-:B------:R-:W-:Y:S01]  /*16b0*/  IMAD.WIDE R30, R21, 0x4, R16.reuse ;  /* 0x00000004151e7825 */ /* 0x100fe200078e0210 */
[----:B------:R-:W-:Y:S02]  /*16c0*/  SEL R15, R15, R12, !P3 ;  /* 0x0000000c0f0f7207 */ /* 0x000fe40005800000 */
[----:B------:R-:W-:Y:S01]  /*16d0*/  SEL R12, R26, R25, !P5 ;  /* 0x000000191a0c7207 */ /* 0x000fe20006800000 */
[----:B------:R-:W-:-:S02]  /*16e0*/  IMAD.WIDE R18, R6, 0x4, R16 ;  /* 0x0000000406127825 */ /* 0x000fc400078e0210 */
[----:B------:R-:W5:Y:S04]  /*16f0*/  LD.E R30, desc[UR8][R30.64] ;  /* 0x000000081e1e7980 */ /* 0x000f68000c101900 */
[----:B------:R0:W5:Y:S01]  /*1700*/  LD.E R19, desc[UR8][R18.64] ;  /* 0x0000000812137980 */ /* 0x000162000c101900 */
[----:B----4-:R-:W-:Y:S01]  /*1710*/  ISETP.GE.AND P0, PT, R33, R8, PT ;  /* 0x000000082100720c */ /* 0x010fe20003f06270 */
[----:B------:R-:W-:-:S04]  /*1720*/  IMAD.WIDE R32, R22, 0x4, R16 ;  /* 0x0000000416207825 */ /* 0x000fc800078e0210 */
[--C-:B------:R-:W-:Y:S02]  /*1730*/  IMAD.WIDE R8, R29, 0x4, R16.reuse ;  /* 0x000000041d087825 */ /* 0x100fe400078e0210 */
[----:B------:R-:W5:Y:S04]  /*1740*/  LD.E R33, desc[UR8][R32.64] ;  /* 0x0000000820217980 */ /* 0x000f68000c101900 */
        /* <DEDUP_REMOVED lines=16> */
[----:B------:R-:W-:Y:S02]  /*1850*/  SEL R14, R14, R23, !P0 ;  /* 0x000000170e0e7207 */ /* 0x000fe40004000000 */
[----:B------:R-:W-:Y:S02]  /*1860*/  SEL R23, R24, R27, !P6 ;  /* 0x0000001b18177207 */ /* 0x000fe40007000000 */
[----:B------:R-:W-:Y:S01]  /*1870*/  SEL R24, R27, R24, !P6 ;  /* 0x000000181b187207 */ /* 0x000fe20007000000 */
[----:B------:R-:W-:-:S06]  /*1880*/  IMAD.WIDE R26, R14, 0x4, R16 ;  /* 0x000000040e1a7825 */ /* 0x000fcc00078e0210 */
[----:B------:R0:W3:Y:S01]  /*1890*/  LD.E R27, desc[UR8][R26.64] ;  /* 0x000000081a1b7980 */ /* 0x0000e2000c101900 */
[----:B-----5:R-:W-:Y:S01]  /*18a0*/  ISETP.GE.AND P3, PT, R33, R30, PT ;  /* 0x0000001e2100720c */ /* 0x020fe20003f66270 */
[----:B------:R-:W-:-:S04]  /*18b0*/  IMAD.WIDE R32, R11, 0x4, R16 ;  /* 0x000000040b207825 */ /* 0x000fc800078e0210 */
[--C-:B------:R-:W-:Y:S01]  /*18c0*/  IMAD.WIDE R30, R10, 0x4, R16.reuse ;  /* 0x000000040a1e7825 */ /* 0x100fe200078e0210 */
[----:B----4-:R-:W-:Y:S01]  /*18d0*/  ISETP.GE.AND P1, PT, R19, R8, PT ;  /* 0x000000081300720c */ /* 0x010fe20003f26270 */
[----:B------:R1:W4:Y:S02]  /*18e0*/  LD.E R32, desc[UR8][R32.64] ;  /* 0x0000000820207980 */ /* 0x000324000c101900 */
[--C-:B------:R-:W-:Y:S02]  /*18f0*/  IMAD.WIDE R8, R5, 0x4, R16.reuse ;  /* 0x0000000405087825 */ /* 0x100fe400078e0210 */
[----:B------:R-:W4:Y:S04]  /*1900*/  LD.E R31, desc[UR8][R30.64] ;  /* 0x000000081e1f7980 */ /* 0x000f28000c101900 */
[----:B------:R-:W5:Y:S01]  /*1910*/  LD.E R8, desc[UR8][R8.64] ;  /* 0x0000000808087980 */ /* 0x000f62000c101900 */
[----:B--2---:R-:W-:Y:S01]  /*1920*/  ISETP.GE.AND P4, PT, R37, R34, PT ;  /* 0x000000222500720c */ /* 0x004fe20003f86270 */
[----:B------:R-:W-:-:S04]  /*1930*/  IMAD.WIDE R34, R13, 0x4, R16 ;  /* 0x000000040d227825 */ /* 0x000fc800078e0210 */
[----:B------:R-:W-:Y:S02]  /*1940*/  IMAD.WIDE R36, R24, 0x4, R16 ;  /* 0x0000000418247825 */ /* 0x000fe400078e0210 */
[----:B------:R-:W2:Y:S04]  /*1950*/  LD.E R34, desc[UR8][R34.64] ;  /* 0x0000000822227980 */ /* 0x000ea8000c101900 */
[----:B------:R-:W2:Y:S01]  /*1960*/  LD.E R37, desc[UR8][R36.64] ;  /* 0x0000000824257980 */ /* 0x000ea2000c101900 */
[----:B------:R-:W-:Y:S02]  /*1970*/  SEL R20, R28, R7, !P2 ;  /* 0x000000071c147207 */ /* 0x000fe40005000000 */
[----:B------:R-:W-:Y:S02]  /*1980*/  SEL R19, R29, R6, !P1 ;  /* 0x000000061d137207 */ /* 0x000fe40004800000 */
[----:B0-----:R-:W-:-:S02]  /*1990*/  SEL R26, R6, R29, !P1 ;  /* 0x0000001d061a7207 */ /* 0x001fc40004800000 */
[----:B------:R-:W-:Y:S02]  /*19a0*/  SEL R29, R21, R22, !P3 ;  /* 0x00000016151d7207 */ /* 0x000fe40005800000 */
[----:B------:R-:W-:Y:S02]  /*19b0*/  SEL R22, R22, R21, !P3 ;  /* 0x0000001516167207 */ /* 0x000fe40005800000 */
[----:B------:R-:W-:Y:S02]  /*19c0*/  SEL R21, R15, R12, !P4 ;  /* 0x0000000c0f157207 */ /* 0x000fe40006000000 */
[----:B---3--:R-:W-:Y:S01]  /*19d0*/  ISETP.GE.AND P0, PT, R40, R39, PT ;  /* 0x000000272800720c */ /* 0x008fe20003f06270 */
[----:B------:R-:W-:-:S04]  /*19e0*/  IMAD.WIDE R38, R23, 0x4, R16 ;  /* 0x0000000417267825 */ /* 0x000fc800078e0210 */
[----:B------:R-:W-:Y:S02]  /*19f0*/  IMAD.WIDE R40, R20, 0x4, R16 ;  /* 0x0000000414287825 */ /* 0x000fe400078e0210 */
[----:B------:R-:W3:Y:S01]  /*1a00*/  LD.E R38, desc[UR8][R38.64] ;  /* 0x0000000826267980 */ /* 0x000ee2000c101900 */
[----:B------:R-:W-:-:S03]  /*1a10*/  SEL R12, R12, R15, !P4 ;  /* 0x0000000f0c0c7207 */ /* 0x000fc60006000000 */
[----:B------:R-:W3:Y:S01]  /*1a20*/  LD.E R41, desc[UR8][R40.64] ;  /* 0x0000000828297980 */ /* 0x000ee2000c101900 */
[----:B-1----:R-:W-:Y:S01]  /*1a30*/  SEL R33, R7, R28, !P2 ;  /* 0x0000001c07217207 */ /* 0x002fe20005000000 */
[----:B------:R-:W-:-:S04]  /*1a40*/  IMAD.WIDE R42, R22, 0x4, R16 ;  /* 0x00000004162a7825 */ /* 0x000fc800078e0210 */
[--C-:B------:R-:W-:Y:S02]  /*1a50*/  IMAD.WIDE R6, R33, 0x4, R16.reuse ;  /* 0x0000000421067825 */ /* 0x100fe400078e0210 */
[----:B------:R-:W3:Y:S04]  /*1a60*/  LD.E R43, desc[UR8][R42.64] ;  /* 0x000000082a2b7980 */ /* 0x000ee8000c101900 */
[----:B------:R-:W3:Y:S01]  /*1a70*/  LD.E R6, desc[UR8][R6.64] ;  /* 0x0000000806067980 */ /* 0x000ee2000c101900 */
[----:B----4-:R-:W-:Y:S01]  /*1a80*/  ISETP.GE.AND P4, PT, R32, R31, PT ;  /* 0x0000001f2000720c */ /* 0x010fe20003f86270 */
[----:B------:R-:W-:Y:S01]  /*1a90*/  IMAD.WIDE R30, R19, 0x4, R16 ;  /* 0x00000004131e7825 */ /* 0x000fe200078e0210 */
[----:B-----5:R-:W-:-:S03]  /*1aa0*/  ISETP.GE.AND P3, PT, R27, R8, PT ;  /* 0x000000081b00720c */ /* 0x020fc60003f66270 */
[--C-:B------:R-:W-:Y:S02]  /*1ab0*/  IMAD.WIDE R8, R26, 0x4, R16.reuse ;  /* 0x000000041a087825 */ /* 0x100fe400078e0210 */
[----:B------:R-:W4:Y:S04]  /*1ac0*/  LD.E R30, desc[UR8][R30.64] ;  /* 0x000000081e1e7980 */ /* 0x000f28000c101900 */
[----:B------:R-:W5:Y:S01]  /*1ad0*/  LD.E R9, desc[UR8][R8.64] ;  /* 0x0000000808097980 */ /* 0x000f62000c101900 */
        /* <DEDUP_REMOVED lines=9> */
[----:B---3--:R-:W-:Y:S01]  /*1b70*/  ISETP.GE.AND P1, PT, R41, R38, PT ;  /* 0x000000262900720c */ /* 0x008fe20003f26270 */
[----:B------:R-:W-:-:S04]  /*1b80*/  IMAD.WIDE R38, R21, 0x4, R16 ;  /* 0x0000000415267825 */ /* 0x000fc800078e0210 */
[--C-:B------:R-:W-:Y:S02]  /*1b90*/  IMAD.WIDE R40, R28, 0x4, R16.reuse ;  /* 0x000000041c287825 */ /* 0x100fe400078e0210 */
[----:B------:R1:W3:Y:S04]  /*1ba0*/  LD.E R38, desc[UR8][R38.64] ;  /* 0x0000000826267980 */ /* 0x0002e8000c101900 */
[----:B------:R-:W3:Y:S01]  /*1bb0*/  LD.E R41, desc[UR8][R40.64] ;  /* 0x0000000828297980 */ /* 0x000ee2000c101900 */
[----:B------:R-:W-:Y:S01]  /*1bc0*/  IMAD.WIDE R44, R25, 0x4, R16 ;  /* 0x00000004192c7825 */ /* 0x000fe200078e0210 */
[----:B------:R-:W-:Y:S02]  /*1bd0*/  SEL R18, R11, R10, !P4 ;  /* 0x0000000a0b127207 */ /* 0x000fe40006000000 */
[----:B------:R-:W-:-:S02]  /*1be0*/  SEL R27, R13, R24, !P2 ;  /* 0x000000180d1b7207 */ /* 0x000fc40005000000 */
[----:B0-----:R-:W-:Y:S01]  /*1bf0*/  SEL R36, R20, R23, !P1 ;  /* 0x0000001714247207 */ /* 0x001fe20004800000 */
[----:B------:R-:W3:Y:S01]  /*1c00*/  LD.E R32, desc[UR8][R44.64] ;  /* 0x000000082c207980 */ /* 0x000ee2000c101900 */
[----:B----4-:R-:W-:Y:S01]  /*1c10*/  ISETP.GE.AND P3, PT, R43, R30, PT ;  /* 0x0000001e2b00720c */ /* 0x010fe20003f66270 */
[----:B------:R-:W-:Y:S01]  /*1c20*/  IMAD.WIDE R42, R14, 0x4, R16 ;  /* 0x000000040e2a7825 */ /* 0x000fe200078e0210 */
[----:B-----5:R-:W-:-:S03]  /*1c30*/  ISETP.GE.AND P0, PT, R9, R6, PT ;  /* 0x000000060900720c */ /* 0x020fc60003f06270 */
[--C-:B------:R-:W-:Y:S01]  /*1c40*/  IMAD.WIDE R6, R15, 0x4, R16.reuse ;  /* 0x000000040f067825 */ /* 0x100fe200078e0210 */
[----:B------:R-:W4:Y:S03]  /*1c50*/  LD.E R5, desc[UR8][R42.64] ;  /* 0x000000082a057980 */ /* 0x000f26000c101900 */
[--C-:B------:R-:W-:Y:S02]  /*1c60*/  IMAD.WIDE R8, R18, 0x4, R16.reuse ;  /* 0x0000000412087825 */ /* 0x100fe400078e0210 */
[----:B------:R0:W5:Y:S02]  /*1c70*/  LD.E R6, desc[UR8][R6.64] ;  /* 0x0000000806067980 */ /* 0x000164000c101900 */
[----:B------:R-:W-:-:S06]  /*1c80*/  IMAD.WIDE R30, R27, 0x4, R16 ;  /* 0x000000041b1e7825 */ /* 0x000fcc00078e0210 */
[----:B------:R-:W5:Y:S01]  /*1c90*/  LD.E R30, desc[UR8][R30.64] ;  /* 0x000000081e1e7980 */ /* 0x000f62000c101900 */
[----:B--2---:R-:W-:Y:S01]  /*1ca0*/  ISETP.GE.AND P5, PT, R37, R34, PT ;  /* 0x000000222500720c */ /* 0x004fe20003fa6270 */
[----:B------:R-:W-:Y:S02]  /*1cb0*/  IMAD.WIDE R34, R36, 0x4, R16 ;  /* 0x0000000424227825 */ /* 0x000fe400078e0210 */
[----:B------:R2:W5:Y:S04]  /*1cc0*/  LD.E R37, desc[UR8][R8.64] ;  /* 0x0000000808257980 */ /* 0x000568000c101900 */
[----:B------:R-:W5:Y:S01]  /*1cd0*/  LD.E R35, desc[UR8][R34.64] ;  /* 0x0000000822237980 */ /* 0x000f62000c101900 */
[----:B-1----:R-:W-:Y:S02]  /*1ce0*/  SEL R39, R23, R20, !P1 ;  /* 0x0000001417277207 */ /* 0x002fe40004800000 */
[----:B0-----:R-:W-:-:S02]  /*1cf0*/  SEL R7, R19, R22, !P3 ;  /* 0x0000001613077207 */ /* 0x001fc40005800000 */
[----:B------:R-:W-:Y:S01]  /*1d00*/  SEL R20, R22, R19, !P3 ;  /* 0x0000001316147207 */ /* 0x000fe20005800000 */
[----:B--2---:R-:W-:-:S04]  /*1d10*/  IMAD.WIDE R8, R39, 0x4, R16 ;  /* 0x0000000427087825 */ /* 0x004fc800078e0210 */
[----:B------:R-:W-:Y:S02]  /*1d20*/  IMAD.WIDE R42, R20, 0x4, R16 ;  /* 0x00000004142a7825 */ /* 0x000fe400078e0210 */
[----:B------:R-:W2:Y:S04]  /*1d30*/  LD.E R8, desc[UR8][R8.64] ;  /* 0x0000000808087980 */ /* 0x000ea8000c101900 */
[----:B------:R-:W2:Y:S01]  /*1d40*/  LD.E R43, desc[UR8][R42.64] ;  /* 0x000000082a2b7980 */ /* 0x000ea2000c101900 */
[----:B---3--:R-:W-:Y:S02]  /*1d50*/  ISETP.GE.AND P6, PT, R41, R38, PT ;  /* 0x000000262900720c */ /* 0x008fe40003fc6270 */
[----:B------:R-:W-:Y:S02]  /*1d60*/  SEL R41, R33, R26, !P0 ;  /* 0x0000001a21297207 */ /* 0x000fe40004000000 */
[----:B------:R-:W-:-:S05]  /*1d70*/  SEL R26, R26, R33, !P0 ;  /* 0x000000211a1a7207 */ /* 0x000fca0004000000 */
[----:B------:R-:W-:-:S06]  /*1d80*/  IMAD.WIDE R22, R26, 0x4, R16 ;  /* 0x000000041a167825 */ /* 0x000fcc00078e0210 */
[----:B------:R-:W2:Y:S01]  /*1d90*/  LD.E R23, desc[UR8][R22.64] ;  /* 0x0000000816177980 */ /* 0x000ea2000c101900 */
[----:B----4-:R-:W-:Y:S01]  /*1da0*/  ISETP.GE.AND P3, PT, R5, R32, PT ;  /* 0x000000200500720c */ /* 0x010fe20003f66270 */
[----:B------:R-:W-:-:S06]  /*1db0*/  IMAD.WIDE R32, R41, 0x4, R16 ;  /* 0x0000000429207825 */ /* 0x000fcc00078e0210 */
[----:B------:R-:W3:Y:S01]  /*1dc0*/  LD.E R32, desc[UR8][R32.64] ;  /* 0x0000000820207980 */ /* 0x000ee2000c101900 */
[----:B-----5:R-:W-:Y:S02]  /*1dd0*/  ISETP.GE.AND P0, PT, R37, R6, PT ;  /* 0x000000062500720c */ /* 0x020fe40003f06270 */
[----:B------:R-:W-:Y:S02]  /*1de0*/  SEL R6, R12, R29, !P5 ;  /* 0x0000001d0c067207 */ /* 0x000fe40006800000 */
[----:B------:R-:W-:Y:S01]  /*1df0*/  ISETP.GE.AND P1, PT, R35, R30, PT ;  /* 0x0000001e2300720c */ /* 0x000fe20003f26270 */
[----:B------:R-:W-:-:S04]  /*1e00*/  IMAD.WIDE R30, R7, 0x4, R16 ;  /* 0x00000004071e7825 */ /* 0x000fc800078e0210 */
[----:B------:R-:W-:Y:S02]  /*1e10*/  IMAD.WIDE R34, R6, 0x4, R16 ;  /* 0x0000000406227825 */ /* 0x000fe400078e0210 */
[----:B------:R-:W4:Y:S04]  /*1e20*/  LD.E R30, desc[UR8][R30.64] ;  /* 0x000000081e1e7980 */ /* 0x000f28000c101900 */
[----:B------:R-:W4:Y:S01]  /*1e30*/  LD.E R35, desc[UR8][R34.64] ;  /* 0x0000000822237980 */ /* 0x000f22000c101900 */
[----:B------:R-:W-:Y:S02]  /*1e40*/  SEL R12, R29, R12, !P5 ;  /* 0x0000000c1d0c7207 */ /* 0x000fe40006800000 */
[----:B------:R-:W-:Y:S02]  /*1e50*/  SEL R5, R28, R21, !P6 ;  /* 0x000000151c057207 */ /* 0x000fe40007000000 */
[----:B------:R-:W-:-:S02]  /*1e60*/  SEL R21, R21, R28, !P6 ;  /* 0x0000001c15157207 */ /* 0x000fc40007000000 */
[----:B------:R-:W-:Y:S02]  /*1e70*/  SEL R19, R10, R11, !P4 ;  /* 0x0000000b0a137207 */ /* 0x000fe40006000000 */
[----:B------:R-:W-:Y:S01]  /*1e80*/  SEL R38, R18, R15, !P0 ;  /* 0x0000000f12267207 */ /* 0x000fe20004000000 */
[----:B------:R-:W-:Y:S01]  /*1e90*/  IMAD.WIDE R28, R21, 0x4, R16 ;  /* 0x00000004151c7825 */ /* 0x000fe200078e0210 */
[----:B------:R-:W-:-:S05]  /*1ea0*/  SEL R18, R15, R18, !P0 ;  /* 0x000000120f127207 */ /* 0x000fca0004000000 */
[----:B------:R0:W5:Y:S01]  /*1eb0*/  LD.E R28, desc[UR8][R28.64] ;  /* 0x000000081c1c7980 */ /* 0x000162000c101900 */
[----:B--2---:R-:W-:Y:S01]  /*1ec0*/  ISETP.GE.AND P6, PT, R23, R8, PT ;  /* 0x000000081700720c */ /* 0x004fe20003fc6270 */
[----:B------:R-:W-:-:S04]  /*1ed0*/  IMAD.WIDE R8, R12, 0x4, R16 ;  /* 0x000000040c087825 */ /* 0x000fc800078e0210 */
[----:B------:R-:W-:Y:S02]  /*1ee0*/  IMAD.WIDE R22, R5, 0x4, R16 ;  /* 0x0000000405167825 */ /* 0x000fe400078e0210 */
[----:B------:R-:W2:Y:S04]  /*1ef0*/  LD.E R8, desc[UR8][R8.64] ;  /* 0x0000000808087980 */ /* 0x000ea8000c101900 */
[----:B------:R-:W2:Y:S01]  /*1f00*/  LD.E R23, desc[UR8][R22.64] ;  /* 0x0000000816177980 */ /* 0x000ea2000c101900 */
[----:B---3--:R-:W-:Y:S02]  /*1f10*/  ISETP.GE.AND P5, PT, R43, R32, PT ;  /* 0x000000202b00720c */ /* 0x008fe40003fa6270 */
[----:B------:R-:W-:Y:S02]  /*1f20*/  SEL R32, R14, R25, !P3 ;  /* 0x000000190e207207 */ /* 0x000fe40005800000 */
[----:B------:R-:W-:-:S03]  /*1f30*/  SEL R25, R25, R14, !P3 ;  /* 0x0000000e19197207 */ /* 0x000fc60005800000 */
[----:B------:R-:W-:-:S04]  /*1f40*/  IMAD.WIDE R10, R32, 0x4, R16 ;  /* 0x00000004200a7825 */ /* 0x000fc800078e0210 */
[--C-:B------:R-:W-:Y:S02]  /*1f50*/  IMAD.WIDE R42, R18, 0x4, R16.reuse ;  /* 0x00000004122a7825 */ /* 0x100fe400078e0210 */
[----:B------:R-:W5:Y:S04]  /*1f60*/  LD.E R11, desc[UR8][R10.64] ;  /* 0x000000080a0b7980 */ /* 0x000f68000c101900 */
[----:B------:R-:W3:Y:S01]  /*1f70*/  LD.E R43, desc[UR8][R42.64] ;  /* 0x000000082a2b7980 */ /* 0x000ee2000c101900 */
[----:B----4-:R-:W-:Y:S01]  /*1f80*/  ISETP.GE.AND P3, PT, R35, R30, PT ;  /* 0x0000001e2300720c */ /* 0x010fe20003f66270 */
[----:B------:R-:W-:-:S06]  /*1f90*/  IMAD.WIDE R34, R19, 0x4, R16 ;  /* 0x0000000413227825 */ /* 0x000fcc00078e0210 */
[----:B------:R-:W3:Y:S01]  /*1fa0*/  LD.E R34, desc[UR8][R34.64] ;  /* 0x0000000822227980 */ /* 0x000ee2000c101900 */
[----:B0-----:R-:W-:Y:S02]  /*1fb0*/  SEL R29, R27, R36, !P1 ;  /* 0x000000241b1d7207 */ /* 0x001fe40004800000 */
[----:B------:R-:W-:Y:S02]  /*1fc0*/  SEL R13, R24, R13, !P2 ;  /* 0x0000000d180d7207 */ /* 0x000fe40005000000 */
[----:B------:R-:W-:Y:S01]  /*1fd0*/  SEL R36, R36, R27, !P1 ;  /* 0x0000001b24247207 */ /* 0x000fe20004800000 */
[----:B------:R-:W-:-:S04]  /*1fe0*/  IMAD.WIDE R30, R25, 0x4, R16 ;  /* 0x00000004191e7825 */ /* 0x000fc800078e0210 */
[----:B------:R-:W-:Y:S01]  /*1ff0*/  IMAD.WIDE R14, R38, 0x4, R16 ;  /* 0x00000004260e7825 */ /* 0x000fe200078e0210 */
[----:B------:R-:W-:Y:S01]  /*2000*/  SEL R27, R39, R26, !P6 ;  /* 0x0000001a271b7207 */ /* 0x000fe20007000000 */
[----:B------:R0:W4:Y:S01]  /*2010*/  LD.E R30, desc[UR8][R30.64] ;  /* 0x000000081e1e7980 */ /* 0x000122000c101900 */
[----:B------:R-:W-:-:S03]  /*2020*/  SEL R26, R26, R39, !P6 ;  /* 0x000000271a1a7207 */ /* 0x000fc60007000000 */
[----:B------:R-:W4:Y:S01]  /*2030*/  LD.E R15, desc[UR8][R14.64] ;  /* 0x000000080e0f7980 */ /* 0x000f22000c101900 */
[----:B0-----:R-:W-:Y:S02]  /*2040*/  SEL R31, R41, R20, !P5 ;  /* 0x00000014291f7207 */ /* 0x001fe40006800000 */
[----:B--2---:R-:W-:Y:S01]  /*2050*/  ISETP.GE.AND P1, PT, R23, R8, PT ;  /* 0x000000081700720c */ /* 0x004fe20003f26270 */
[----:B------:R-:W-:-:S04]  /*2060*/  IMAD.WIDE R8, R13, 0x4, R16 ;  /* 0x000000040d087825 */ /* 0x000fc800078e0210 */
[----:B------:R-:W-:Y:S02]  /*2070*/  IMAD.WIDE R22, R36, 0x4, R16 ;  /* 0x0000000424167825 */ /* 0x000fe400078e0210 */
[----:B------:R-:W2:Y:S01]  /*2080*/  LD.E R8, desc[UR8][R8.64] ;  /* 0x0000000808087980 */ /* 0x000ea2000c101900 */
[----:B------:R-:W-:-:S03]  /*2090*/  SEL R20, R20, R41, !P5 ;  /* 0x0000002914147207 */ /* 0x000fc60006800000 */
[----:B------:R0:W2:Y:S01]  /*20a0*/  LD.E R23, desc[UR8][R22.64] ;  /* 0x0000000816177980 */ /* 0x0000a2000c101900 */
[----:B------:R-:W-:-:S06]  /*20b0*/  IMAD.WIDE R40, R26, 0x4, R16 ;  /* 0x000000041a287825 */ /* 0x000fcc00078e0210 */
[----:B------:R-:W2:Y:S01]  /*20c0*/  LD.E R41, desc[UR8][R40.64] ;  /* 0x0000000828297980 */ /* 0x000ea2000c101900 */
[----:B0-----:R-:W-:Y:S02]  /*20d0*/  SEL R22, R6, R7, !P3 ;  /* 0x0000000706167207 */ /* 0x001fe40005800000 */
[----:B-----5:R-:W-:Y:S01]  /*20e0*/  ISETP.GE.AND P2, PT, R11, R28, PT ;  /* 0x0000001c0b00720c */ /* 0x020fe20003f46270 */
[----:B------:R-:W-:-:S06]  /*20f0*/  IMAD.WIDE R10, R29, 0x4, R16 ;  /* 0x000000041d0a7825 */ /* 0x000fcc00078e0210 */
[----:B------:R0:W5:Y:S01]  /*2100*/  LD.E R10, desc[UR8][R10.64] ;  /* 0x000000080a0a7980 */ /* 0x000162000c101900 */
[----:B---3--:R-:W-:Y:S01]  /*2110*/  ISETP.GE.AND P0, PT, R34, R43, PT ;  /* 0x0000002b2200720c */ /* 0x008fe20003f06270 */
[----:B------:R-:W-:-:S04]  /*2120*/  IMAD.WIDE R34, R31, 0x4, R16 ;  /* 0x000000041f227825 */ /* 0x000fc800078e0210 */
[--C-:B------:R-:W-:Y:S02]  /*2130*/  IMAD.WIDE R42, R22, 0x4, R16.reuse ;  /* 0x00000004162a7825 */ /* 0x100fe400078e0210 */
[----:B------:R-:W3:Y:S04]  /*2140*/  LD.E R34, desc[UR8][R34.64] ;  /* 0x0000000822227980 */ /* 0x000ee8000c101900 */
[----:B------:R-:W3:Y:S01]  /*2150*/  LD.E R43, desc[UR8][R42.64] ;  /* 0x000000082a2b7980 */ /* 0x000ee2000c101900 */
[----:B0-----:R-:W-:Y:S02]  /*2160*/  SEL R11, R12, R5, !P1 ;  /* 0x000000050c0b7207 */ /* 0x001fe40004800000 */
[----:B------:R-:W-:Y:S02]  /*2170*/  SEL R33, R7, R6, !P3 ;  /* 0x0000000607217207 */ /* 0x000fe40005800000 */
[----:B------:R-:W-:Y:S01]  /*2180*/  SEL R12, R5, R12, !P1 ;  /* 0x0000000c050c7207 */ /* 0x000fe20004800000 */
[----:B------:R-:W-:Y:S01]  /*2190*/  IMAD.WIDE R44, R20, 0x4, R16 ;  /* 0x00000004142c7825 */ /* 0x000fe200078e0210 */
[----:B----4-:R-:W-:-:S03]  /*21a0*/  ISETP.GE.AND P4, PT, R15, R30, PT ;  /* 0x0000001e0f00720c */ /* 0x010fc60003f86270 */
[--C-:B------:R-:W-:Y:S01]  /*21b0*/  IMAD.WIDE R14, R27, 0x4, R16.reuse ;  /* 0x000000041b0e7825 */ /* 0x100fe200078e0210 */
[----:B------:R-:W-:Y:S01]  /*21c0*/  SEL R5, R21, R32, !P2 ;  /* 0x0000002015057207 */ /* 0x000fe20005000000 */
[----:B------:R-:W4:Y:S02]  /*21d0*/  LD.E R45, desc[UR8][R44.64] ;  /* 0x000000082c2d7980 */ /* 0x000f24000c101900 */
[--C-:B------:R-:W-:Y:S01]  /*21e0*/  IMAD.WIDE R6, R33, 0x4, R16.reuse ;  /* 0x0000000421067825 */ /* 0x100fe200078e0210 */
[----:B------:R-:W-:Y:S01]  /*21f0*/  SEL R32, R32, R21, !P2 ;  /* 0x0000001520207207 */ /* 0x000fe20005000000 */
[----:B------:R0:W4:Y:S04]  /*2200*/  LD.E R14, desc[UR8][R14.64] ;  /* 0x000000080e0e7980 */ /* 0x000128000c101900 */
[----:B------:R-:W4:Y:S01]  /*2210*/  LD.E R6, desc[UR8][R6.64] ;  /* 0x0000000806067980 */ /* 0x000f22000c101900 */
[----:B--2---:R-:W-:Y:S01]  /*2220*/  ISETP.GE.AND P1, PT, R23, R8, PT ;  /* 0x000000081700720c */ /* 0x004fe20003f26270 */
[----:B------:R-:W-:Y:S01]  /*2230*/  IMAD.WIDE R8, R12, 0x4, R16 ;  /* 0x000000040c087825 */ /* 0x000fe200078e0210 */
[----:B0-----:R-:W-:-:S02]  /*2240*/  SEL R15, R25, R38, !P4 ;  /* 0x00000026190f7207 */ /* 0x001fc40006000000 */
[----:B------:R-:W-:-:S03]  /*2250*/  SEL R38, R38, R25, !P4 ;  /* 0x0000001926267207 */ /* 0x000fc60006000000 */
[----:B------:R0:W2:Y:S01]  /*2260*/  LD.E R9, desc[UR8][R8.64] ;  /* 0x0000000808097980 */ /* 0x0000a2000c101900 */
[--C-:B------:R-:W-:Y:S01]  /*2270*/  IMAD.WIDE R24, R11, 0x4, R16.reuse ;  /* 0x000000040b187825 */ /* 0x100fe200078e0210 */
[----:B0-----:R-:W-:Y:S02]  /*2280*/  SEL R8, R19, R18, !P0 ;  /* 0x0000001213087207 */ /* 0x001fe40004000000 */
[----:B-----5:R-:W-:Y:S01]  /*2290*/  ISETP.GE.AND P2, PT, R41, R10, PT ;  /* 0x0000000a2900720c */ /* 0x020fe20003f46270 */
[--C-:B------:R-:W-:Y:S01]  /*22a0*/  IMAD.WIDE R40, R32, 0x4, R16.reuse ;  /* 0x0000000420287825 */ /* 0x100fe200078e0210 */
[----:B------:R0:W5:Y:S05]  /*22b0*/  LD.E R10, desc[UR8][R24.64] ;  /* 0x00000008180a7980 */ /* 0x00016a000c101900 */
[----:B------:R-:W5:Y:S01]  /*22c0*/  LD.E R41, desc[UR8][R40.64] ;  /* 0x0000000828297980 */ /* 0x000f62000c101900 */
[----:B---3--:R-:W-:Y:S01]  /*22d0*/  ISETP.GE.AND P6, PT, R43, R34, PT ;  /* 0x000000222b00720c */ /* 0x008fe20003fc6270 */
[----:B------:R-:W-:-:S04]  /*22e0*/  IMAD.WIDE R34, R15, 0x4, R16 ;  /* 0x000000040f227825 */ /* 0x000fc800078e0210 */
[--C-:B------:R-:W-:Y:S02]  /*22f0*/  IMAD.WIDE R42, R8, 0x4, R16.reuse ;  /* 0x00000004082a7825 */ /* 0x100fe400078e0210 */
[----:B------:R-:W3:Y:S04]  /*2300*/  LD.E R34, desc[UR8][R34.64] ;  /* 0x0000000822227980 */ /* 0x000ee8000c101900 */
[----:B------:R-:W3:Y:S01]  /*2310*/  LD.E R43, desc[UR8][R42.64] ;  /* 0x000000082a2b7980 */ /* 0x000ee2000c101900 */
[----:B0-----:R-:W-:Y:S01]  /*2320*/  IMAD.WIDE R24, R38, 0x4, R16 ;  /* 0x0000000426187825 */ /* 0x001fe200078e0210 */
[----:B----4-:R-:W-:-:S03]  /*2330*/  ISETP.GE.AND P3, PT, R45, R14, PT ;  /* 0x0000000e2d00720c */ /* 0x010fc60003f66270 */
[----:B------:R-:W-:Y:S01]  /*2340*/  IMAD.WIDE R44, R5, 0x4, R16 ;  /* 0x00000004052c7825 */ /* 0x000fe200078e0210 */
[----:B------:R0:W4:Y:S05]  /*2350*/  LD.E R21, desc[UR8][R24.64] ;  /* 0x0000000818157980 */ /* 0x00012a000c101900 */
[----:B------:R-:W4:Y:S01]  /*2360*/  LD.E R44, desc[UR8][R44.64] ;  /* 0x000000082c2c7980 */ /* 0x000f22000c101900 */
[----:B------:R-:W-:Y:S02]  /*2370*/  SEL R23, R27, R20, !P3 ;  /* 0x000000141b177207 */ /* 0x000fe40005800000 */
[----:B------:R-:W-:Y:S02]  /*2380*/  SEL R14, R20, R27, !P3 ;  /* 0x0000001b140e7207 */ /* 0x000fe40005800000 */
[----:B--2---:R-:W-:-:S02]  /*2390*/  ISETP.GE.AND P5, PT, R9, R6, PT ;  /* 0x000000060900720c */ /* 0x004fc40003fa6270 */
[----:B------:R-:W-:Y:S02]  /*23a0*/  SEL R9, R29, R26, !P2 ;  /* 0x0000001a1d097207 */ /* 0x000fe40005000000 */
[----:B------:R-:W-:Y:S02]  /*23b0*/  SEL R26, R26, R29, !P2 ;  /* 0x0000001d1a1a7207 */ /* 0x000fe40005000000 */
[----:B------:R-:W-:-:S03]  /*23c0*/  SEL R29, R13, R36, !P1 ;  /* 0x000000240d1d7207 */ /* 0x000fc60004800000 */
[----:B0-----:R-:W-:-:S04]  /*23d0*/  IMAD.WIDE R24, R26, 0x4, R16 ;  /* 0x000000041a187825 */ /* 0x001fc800078e0210 */
[--C-:B------:R-:W-:Y:S02]  /*23e0*/  IMAD.WIDE R6, R29, 0x4, R16.reuse ;  /* 0x000000041d067825 */ /* 0x100fe400078e0210 */
[----:B------:R-:W2:Y:S04]  /*23f0*/  LD.E R25, desc[UR8][R24.64] ;  /* 0x0000000818197980 */ /* 0x000ea8000c101900 */
[----:B------:R-:W2:Y:S01]  /*2400*/  LD.E R6, desc[UR8][R6.64] ;  /* 0x0000000806067980 */ /* 0x000ea2000c101900 */
[----:B-----5:R-:W-:Y:S02]  /*2410*/  ISETP.GE.AND P2, PT, R41, R10, PT ;  /* 0x0000000a2900720c */ /* 0x020fe40003f46270 */
[----:B------:R-:W-:Y:S02]  /*2420*/  SEL R10, R22, R31, !P6 ;  /* 0x0000001f160a7207 */ /* 0x000fe40007000000 */
[----:B---3--:R-:W-:Y:S01]  /*2430*/  ISETP.GE.AND P3, PT, R43, R34, PT ;  /* 0x000000222b00720c */ /* 0x008fe20003f66270 */
[----:B------:R-:W-:-:S04]  /*2440*/  IMAD.WIDE R34, R23, 0x4, R16 ;  /* 0x0000000417227825 */ /* 0x000fc800078e0210 */
[--C-:B------:R-:W-:Y:S02]  /*2450*/  IMAD.WIDE R42, R10, 0x4, R16.reuse ;  /* 0x000000040a2a7825 */ /* 0x100fe400078e0210 */
[----:B------:R-:W3:Y:S04]  /*2460*/  LD.E R34, desc[UR8][R34.64] ;  /* 0x0000000822227980 */ /* 0x000ee8000c101900 */
[----:B------:R-:W3:Y:S01]  /*2470*/  LD.E R43, desc[UR8][R42.64] ;  /* 0x000000082a2b7980 */ /* 0x000ee2000c101900 */
[----:B----4-:R-:W-:Y:S01]  /*2480*/  ISETP.GE.AND P4, PT, R21, R44, PT ;  /* 0x0000002c1500720c */ /* 0x010fe20003f86270 */
[----:B------:R-:W-:Y:S01]  /*2490*/  IMAD.WIDE R20, R9, 0x4, R16 ;  /* 0x0000000409147825 */ /* 0x000fe200078e0210 */
[----:B------:R-:W-:-:S03]  /*24a0*/  SEL R31, R31, R22, !P6 ;  /* 0x000000161f1f7207 */ /* 0x000fc60007000000 */
[----:B------:R-:W-:Y:S01]  /*24b0*/  IMAD.WIDE R40, R14, 0x4, R16 ;  /* 0x000000040e287825 */ /* 0x000fe200078e0210 */
[----:B------:R-:W-:Y:S01]  /*24c0*/  SEL R22, R12, R33, !P5 ;  /* 0x000000210c167207 */ /* 0x000fe20006800000 */
[----:B------:R-:W4:Y:S01]  /*24d0*/  LD.E R20, desc[UR8][R20.64] ;  /* 0x0000000814147980 */ /* 0x000f22000c101900 */
[----:B------:R-:W-:-:S03]  /*24e0*/  SEL R27, R18, R19, !P0 ;  /* 0x00000013121b7207 */ /* 0x000fc60004000000 */
[----:B------:R-:W4:Y:S01]  /*24f0*/  LD.E R41, desc[UR8][R40.64] ;  /* 0x0000000828297980 */ /* 0x000f22000c101900 */
[----:B------:R-:W-:Y:S01]  /*2500*/  SEL R33, R33, R12, !P5 ;  /* 0x0000000c21217207 */ /* 0x000fe20006800000 */
[----:B------:R-:W-:Y:S01]  /*2510*/  IMAD.WIDE R18, R22, 0x4, R16 ;  /* 0x0000000416127825 */ /* 0x000fe200078e0210 */
[----:B------:R-:W-:Y:S02]  /*2520*/  SEL R12, R32, R11, !P2 ;  /* 0x0000000b200c7207 */ /* 0x000fe40005000000 */
[----:B------:R-:W-:Y:S02]  /*2530*/  SEL R11, R11, R32, !P2 ;  /* 0x000000200b0b7207 */ /* 0x000fe40005000000 */
[----:B------:R-:W-:Y:S01]  /*2540*/  SEL R28, R38, R5, !P4 ;  /* 0x00000005261c7207 */ /* 0x000fe20006000000 */
[----:B------:R0:W5:Y:S01]  /*2550*/  LD.E R19, desc[UR8][R18.64] ;  /* 0x0000000812137980 */ /* 0x000162000c101900 */
[----:B------:R-:W-:-:S03]  /*2560*/  SEL R5, R5, R38, !P4 ;  /* 0x0000002605057207 */ /* 0x000fc60006000000 */
[----:B------:R-:W-:-:S06]  /*2570*/  IMAD.WIDE R38, R28, 0x4, R16 ;  /* 0x000000041c267825 */ /* 0x000fcc00078e0210 */
[----:B------:R-:W5:Y:S01]  /*2580*/  LD.E R39, desc[UR8][R38.64] ;  /* 0x0000000826277980 */ /* 0x000f62000c101900 */
[----:B--2---:R-:W-:Y:S01]  /*2590*/  ISETP.GE.AND P0, PT, R25, R6, PT ;  /* 0x000000061900720c */ /* 0x004fe20003f06270 */
[----:B------:R-:W-:-:S06]  /*25a0*/  IMAD.WIDE R6, R31, 0x4, R16 ;  /* 0x000000041f067825 */ /* 0x000fcc00078e0210 */
[----:B------:R-:W5:Y:S01]  /*25b0*/  LD.E R6, desc[UR8][R6.64] ;  /* 0x0000000806067980 */ /* 0x000f62000c101900 */
[----:B---3--:R-:W-:Y:S01]  /*25c0*/  ISETP.GE.AND P2, PT, R43, R34, PT ;  /* 0x000000222b00720c */ /* 0x008fe20003f46270 */
[----:B------:R-:W-:-:S06]  /*25d0*/  IMAD.WIDE R34, R11, 0x4, R16 ;  /* 0x000000040b227825 */ /* 0x000fcc00078e0210 */
[----:B------:R-:W2:Y:S01]  /*25e0*/  LD.E R34, desc[UR8][R34.64] ;  /* 0x0000000822227980 */ /* 0x000ea2000c101900 */
[----:B------:R-:W-:Y:S01]  /*25f0*/  IMAD.WIDE R24, R12, 0x4, R16 ;  /* 0x000000040c187825 */ /* 0x000fe200078e0210 */
[----:B----4-:R-:W-:-:S03]  /*2600*/  ISETP.GE.AND P5, PT, R41, R20, PT ;  /* 0x000000142900720c */ /* 0x010fc60003fa6270 */
[----:B------:R-:W-:Y:S02]  /*2610*/  IMAD.WIDE R20, R33, 0x4, R16 ;  /* 0x0000000421147825 */ /* 0x000fe400078e0210 */
[----:B------:R1:W3:Y:S01]  /*2620*/  LD.E R25, desc[UR8][R24.64] ;  /* 0x0000000818197980 */ /* 0x0002e2000c101900 */
[----:B0-----:R-:W-:-:S03]  /*2630*/  SEL R18, R8, R15, !P3 ;  /* 0x0000000f08127207 */ /* 0x001fc60005800000 */
[----:B------:R0:W3:Y:S01]  /*2640*/  LD.E R20, desc[UR8][R20.64] ;  /* 0x0000000814147980 */ /* 0x0000e2000c101900 */
[----:B-1----:R-:W-:Y:S02]  /*2650*/  SEL R24, R15, R8, !P3 ;  /* 0x000000080f187207 */ /* 0x002fe40005800000 */
[----:B------:R-:W-:Y:S02]  /*2660*/  SEL R15, R29, R26, !P0 ;  /* 0x0000001a1d0f7207 */ /* 0x000fe40004000000 */
[----:B------:R-:W-:Y:S02]  /*2670*/  SEL R26, R26, R29, !P0 ;  /* 0x0000001d1a1a7207 */ /* 0x000fe40004000000 */
[----:B0-----:R-:W-:Y:S02]  /*2680*/  SEL R21, R9, R14, !P5 ;  /* 0x0000000e09157207 */ /* 0x001fe40006800000 */
[----:B------:R-:W-:Y:S01]  /*2690*/  SEL R14, R14, R9, !P5 ;  /* 0x000000090e0e7207 */ /* 0x000fe20006800000 */
[----:B------:R-:W-:Y:S01]  /*26a0*/  IMAD.WIDE R8, R27, 0x4, R16 ;  /* 0x000000041b087825 */ /* 0x000fe200078e0210 */
[----:B------:R-:W-:-:S03]  /*26b0*/  SEL R13, R36, R13, !P1 ;  /* 0x0000000d240d7207 */ /* 0x000fc60004800000 */
[--C-:B------:R-:W-:Y:S02]  /*26c0*/  IMAD.WIDE R42, R18, 0x4, R16.reuse ;  /* 0x00000004122a7825 */ /* 0x100fe400078e0210 */
[----:B------:R-:W4:Y:S01]  /*26d0*/  LD.E R8, desc[UR8][R8.64] ;  /* 0x0000000808087980 */ /* 0x000f22000c101900 */
[----:B-----5:R-:W-:Y:S01]  /*26e0*/  ISETP.GE.AND P0, PT, R19, R6, PT ;  /* 0x000000061300720c */ /* 0x020fe20003f06270 */
[--C-:B------:R-:W-:Y:S02]  /*26f0*/  IMAD.WIDE R6, R24, 0x4, R16.reuse ;  /* 0x0000000418067825 */ /* 0x100fe400078e0210 */
[----:B------:R-:W5:Y:S02]  /*2700*/  LD.E R42, desc[UR8][R42.64] ;  /* 0x000000082a2a7980 */ /* 0x000f64000c101900 */
[--C-:B------:R-:W-:Y:S02]  /*2710*/  IMAD.WIDE R40, R5, 0x4, R16.reuse ;  /* 0x0000000405287825 */ /* 0x100fe400078e0210 */
[----:B------:R-:W4:Y:S02]  /*2720*/  LD.E R7, desc[UR8][R6.64] ;  /* 0x0000000806077980 */ /* 0x000f24000c101900 */
[----:B------:R-:W-:-:S02]  /*2730*/  IMAD.WIDE R36, R13, 0x4, R16 ;  /* 0x000000040d247825 */ /* 0x000fc400078e0210 */
[----:B------:R-:W5:Y:S02]  /*2740*/  LD.E R41, desc[UR8][R40.64] ;  /* 0x0000000828297980 */ /* 0x000f64000c101900 */
[--C-:B------:R-:W-:Y:S02]  /*2750*/  IMAD.WIDE R44, R26, 0x4, R16.reuse ;  /* 0x000000041a2c7825 */ /* 0x100fe400078e0210 */
[----:B------:R-:W5:Y:S04]  /*2760*/  LD.E R36, desc[UR8][R36.64] ;  /* 0x0000000824247980 */ /* 0x000f68000c101900 */
        /* <DEDUP_REMOVED lines=8> */
[----:B---3--:R-:W-:-:S02]  /*27f0*/  ISETP.GE.AND P1, PT, R25, R20, PT ;  /* 0x000000141900720c */ /* 0x008fc40003f26270 */
[----:B------:R-:W-:Y:S02]  /*2800*/  SEL R20, R10, R23, !P2 ;  /* 0x000000170a147207 */ /* 0x000fe40005000000 */
[----:B------:R-:W-:Y:S02]  /*2810*/  SEL R29, R11, R28, !P4 ;  /* 0x0000001c0b1d7207 */ /* 0x000fe40006000000 */
[----:B------:R-:W-:Y:S02]  /*2820*/  SEL R23, R23, R10, !P2 ;  /* 0x0000000a17177207 */ /* 0x000fe40005000000 */
[----:B------:R-:W-:Y:S02]  /*2830*/  SEL R25, R33, R12, !P1 ;  /* 0x0000000c21197207 */ /* 0x000fe40004800000 */
[----:B------:R-:W-:Y:S02]  /*2840*/  SEL R28, R28, R11, !P4 ;  /* 0x0000000b1c1c7207 */ /* 0x000fe40006000000 */
[----:B------:R-:W-:Y:S01]  /*2850*/  SEL R12, R12, R33, !P1 ;  /* 0x000000210c0c7207 */ /* 0x000fe20004800000 */
[----:B------:R-:W-:Y:S01]  /*2860*/  IMAD.WIDE R32, R25, 0x4, R16 ;  /* 0x0000000419207825 */ /* 0x000fe200078e0210 */
[----:B----4-:R-:W-:-:S03]  /*2870*/  ISETP.GE.AND P0, PT, R8, R7, PT ;  /* 0x000000070800720c */ /* 0x010fc60003f06270 */
[--C-:B------:R-:W-:Y:S02]  /*2880*/  IMAD.WIDE R8, R22, 0x4, R16.reuse ;  /* 0x0000000416087825 */ /* 0x100fe400078e0210 */
[----:B------:R-:W3:Y:S01]  /*2890*/  LD.E R32, desc[UR8][R32.64] ;  /* 0x0000000820207980 */ /* 0x000ee2000c101900 */
[----:B-----5:R-:W-:Y:S01]  /*28a0*/  ISETP.GE.AND P3, PT, R42, R41, PT ;  /* 0x000000292a00720c */ /* 0x020fe20003f66270 */
[--C-:B------:R-:W-:Y:S02]  /*28b0*/  IMAD.WIDE R40, R21, 0x4, R16.reuse ;  /* 0x0000000415287825 */ /* 0x100fe400078e0210 */
[----:B------:R0:W4:Y:S02]  /*28c0*/  LD.E R9, desc[UR8][R8.64] ;  /* 0x0000000808097980 */ /* 0x000124000c101900 */
[--C-:B------:R-:W-:Y:S02]  /*28d0*/  IMAD.WIDE R42, R20, 0x4, R16.reuse ;  /* 0x00000004142a7825 */ /* 0x100fe400078e0210 */
[----:B------:R-:W5:Y:S02]  /*28e0*/  LD.E R40, desc[UR8][R40.64] ;  /* 0x0000000828287980 */ /* 0x000f64000c101900 */
[--C-:B------:R-:W-:Y:S01]  /*28f0*/  IMAD.WIDE R6, R23, 0x4, R16.reuse ;  /* 0x0000000417067825 */ /* 0x100fe200078e0210 */
[----:B------:R-:W-:Y:S01]  /*2900*/  ISETP.GE.AND P1, PT, R45, R36, PT ;  /* 0x000000242d00720c */ /* 0x000fe20003f26270 */
[----:B------:R-:W5:Y:S01]  /*2910*/  LD.E R43, desc[UR8][R42.64] ;  /* 0x000000082a2b7980 */ /* 0x000f62000c101900 */
[----:B0-----:R-:W-:Y:S01]  /*2920*/  SEL R8, R18, R5, !P3 ;  /* 0x0000000512087207 */ /* 0x001fe20005800000 */
[----:B------:R-:W-:-:S02]  /*2930*/  IMAD.WIDE R10, R19, 0x4, R16 ;  /* 0x00000004130a7825 */ /* 0x000fc400078e0210 */
[----:B------:R-:W4:Y:S02]  /*2940*/  LD.E R6, desc[UR8][R6.64] ;  /* 0x0000000806067980 */ /* 0x000f24000c101900 */
[--C-:B------:R-:W-:Y:S02]  /*2950*/  IMAD.WIDE R30, R12, 0x4, R16.reuse ;  /* 0x000000040c1e7825 */ /* 0x100fe400078e0210 */
[----:B------:R-:W3:Y:S02]  /*2960*/  LD.E R10, desc[UR8][R10.64] ;  /* 0x000000080a0a7980 */ /* 0x000ee4000c101900 */
[--C-:B------:R-:W-:Y:S02]  /*2970*/  IMAD.WIDE R36, R29, 0x4, R16.reuse ;  /* 0x000000041d247825 */ /* 0x100fe400078e0210 */
[----:B------:R-:W3:Y:S04]  /*2980*/  LD.E R31, desc[UR8][R30.64] ;  /* 0x000000081e1f7980 */ /* 0x000ee8000c101900 */
[----:B------:R-:W3:Y:S01]  /*2990*/  LD.E R36, desc[UR8][R36.64] ;  /* 0x0000000824247980 */ /* 0x000ee2000c101900 */
[----:B--2---:R-:W-:Y:S01]  /*29a0*/  ISETP.GE.AND P4, PT, R39, R34, PT ;  /* 0x000000222700720c */ /* 0x004fe20003f86270 */
[----:B------:R-:W-:-:S04]  /*29b0*/  IMAD.WIDE R34, R28, 0x4, R16 ;  /* 0x000000041c227825 */ /* 0x000fc800078e0210 */
[----:B------:R-:W-:Y:S02]  /*29c0*/  IMAD.WIDE R38, R8, 0x4, R16 ;  /* 0x0000000408267825 */ /* 0x000fe400078e0210 */
[----:B------:R0:W2:Y:S04]  /*29d0*/  LD.E R35, desc[UR8][R34.64] ;  /* 0x0000000822237980 */ /* 0x0000a8000c101900 */
[----:B------:R-:W2:Y:S01]  /*29e0*/  LD.E R39, desc[UR8][R38.64] ;  /* 0x0000000826277980 */ /* 0x000ea2000c101900 */
[----:B------:R-:W-:Y:S02]  /*29f0*/  SEL R5, R5, R18, !P3 ;  /* 0x0000001205057207 */ /* 0x000fe40005800000 */
[----:B------:R-:W-:Y:S02]  /*2a00*/  SEL R18, R27, R24, !P0 ;  /* 0x000000181b127207 */ /* 0x000fe40004000000 */
[----:B------:R-:W-:-:S02]  /*2a10*/  SEL R33, R14, R15, !P4 ;  /* 0x0000000f0e217207 */ /* 0x000fc40006000000 */
[----:B0-----:R-:W-:Y:S02]  /*2a20*/  SEL R34, R13, R26, !P1 ;  /* 0x0000001a0d227207 */ /* 0x001fe40004800000 */
[----:B-----5:R-:W-:Y:S02]  /*2a30*/  ISETP.GE.AND P2, PT, R43, R40, PT ;  /* 0x000000282b00720c */ /* 0x020fe40003f46270 */
[----:B----4-:R-:W-:Y:S02]  /*2a40*/  ISETP.GE.AND P6, PT, R9, R6, PT ;  /* 0x000000060900720c */ /* 0x010fe40003fc6270 */
[----:B------:R-:W-:Y:S01]  /*2a50*/  SEL R9, R15, R14, !P4 ;  /* 0x0000000e0f097207 */ /* 0x000fe20006000000 */
[----:B------:R-:W-:-:S04]  /*2a60*/  IMAD.WIDE R6, R5, 0x4, R16 ;  /* 0x0000000405067825 */ /* 0x000fc800078e0210 */
[--C-:B------:R-:W-:Y:S01]  /*2a70*/  IMAD.WIDE R14, R34, 0x4, R16.reuse ;  /* 0x00000004220e7825 */ /* 0x100fe200078e0210 */
[----:B---3--:R-:W-:Y:S01]  /*2a80*/  ISETP.GE.AND P3, PT, R31, R10, PT ;  /* 0x0000000a1f00720c */ /* 0x008fe20003f66270 */
[----:B------:R-:W3:Y:S02]  /*2a90*/  LD.E R6, desc[UR8][R6.64] ;  /* 0x0000000806067980 */ /* 0x000ee4000c101900 */
[--C-:B------:R-:W-:Y:S02]  /*2aa0*/  IMAD.WIDE R10, R18, 0x4, R16.reuse ;  /* 0x00000004120a7825 */ /* 0x100fe400078e0210 */
[----:B------:R-:W4:Y:S02]  /*2ab0*/  LD.E R14, desc[UR8][R14.64] ;  /* 0x000000080e0e7980 */ /* 0x000f24000c101900 */
[----:B------:R-:W-:Y:S02]  /*2ac0*/  IMAD.WIDE R30, R33, 0x4, R16 ;  /* 0x00000004211e7825 */ /* 0x000fe400078e0210 */
[----:B------:R-:W3:Y:S04]  /*2ad0*/  LD.E R11, desc[UR8][R10.64] ;  /* 0x000000080a0b7980 */ /* 0x000ee8000c101900 */
[----:B------:R-:W4:Y:S01]  /*2ae0*/  LD.E R31, desc[UR8][R30.64] ;  /* 0x000000081e1f7980 */ /* 0x000f22000c101900 */
[----:B--2---:R-:W-:-:S02]  /*2af0*/  ISETP.GE.AND P5, PT, R35, R32, PT ;  /* 0x000000202300720c */ /* 0x004fc40003fa6270 */
[----:B------:R-:W-:Y:S02]  /*2b00*/  SEL R32, R20, R21, !P2 ;  /* 0x0000001514207207 */ /* 0x000fe40005000000 */
[----:B------:R-:W-:Y:S01]  /*2b10*/  ISETP.GE.AND P4, PT, R39, R36, PT ;  /* 0x000000242700720c */ /* 0x000fe20003f86270 */
        /* <DEDUP_REMOVED lines=9> */
[----:B------:R-:W-:Y:S02]  /*2bb0*/  SEL R35, R23, R22, !P6 ;  /* 0x0000001617237207 */ /* 0x000fe40007000000 */
[----:B------:R-:W-:Y:S01]  /*2bc0*/  SEL R12, R28, R25, !P5 ;  /* 0x000000191c0c7207 */ /* 0x000fe20006800000 */
[----:B------:R-:W-:-:S06]  /*2bd0*/  IMAD.WIDE R22, R24, 0x4, R16 ;  /* 0x0000000418167825 */ /* 0x000fcc00078e0210 */
[----:B------:R-:W5:Y:S01]  /*2be0*/  LD.E R23, desc[UR8][R22.64] ;  /* 0x0000000816177980 */ /* 0x000f62000c101900 */
[----:B---3--:R-:W-:Y:S01]  /*2bf0*/  ISETP.GE.AND P0, PT, R11, R6, PT ;  /* 0x000000060b00720c */ /* 0x008fe20003f06270 */
[----:B------:R-:W-:Y:S01]  /*2c00*/  IMAD.WIDE R6, R21, 0x4, R16 ;  /* 0x0000000415067825 */ /* 0x000fe200078e0210 */
[----:B----4-:R-:W-:-:S03]  /*2c10*/  ISETP.GE.AND P6, PT, R31, R14, PT ;  /* 0x0000000e1f00720c */ /* 0x010fc60003fc6270 */
[--C-:B------:R-:W-:Y:S02]  /*2c20*/  IMAD.WIDE R10, R20, 0x4, R16.reuse ;  /* 0x00000004140a7825 */ /* 0x100fe400078e0210 */
[----:B------:R-:W3:Y:S02]  /*2c30*/  LD.E R6, desc[UR8][R6.64] ;  /* 0x0000000806067980 */ /* 0x000ee4000c101900 */
[--C-:B------:R-:W-:Y:S02]  /*2c40*/  IMAD.WIDE R14, R35, 0x4, R16.reuse ;  /* 0x00000004230e7825 */ /* 0x100fe400078e0210 */
[----:B------:R0:W3:Y:S02]  /*2c50*/  LD.E R11, desc[UR8][R10.64] ;  /* 0x000000080a0b7980 */ /* 0x0000e4000c101900 */
[--C-:B------:R-:W-:Y:S02]  /*2c60*/  IMAD.WIDE R30, R19, 0x4, R16.reuse ;  /* 0x00000004131e7825 */ /* 0x100fe400078e0210 */
[----:B------:R1:W5:Y:S04]  /*2c70*/  LD.E R14, desc[UR8][R14.64] ;  /* 0x000000080e0e7980 */ /* 0x000368000c101900 */
[----:B------:R-:W4:Y:S01]  /*2c80*/  LD.E R30, desc[UR8][R30.64] ;  /* 0x000000081e1e7980 */ /* 0x000f22000c101900 */
[----:B--2---:R-:W-:Y:S01]  /*2c90*/  ISETP.GE.AND P2, PT, R39, R36, PT ;  /* 0x000000242700720c */ /* 0x004fe20003f46270 */
[----:B------:R-:W-:-:S06]  /*2ca0*/  IMAD.WIDE R36, R12, 0x4, R16 ;  /* 0x000000040c247825 */ /* 0x000fcc00078e0210 */
[----:B------:R-:W4:Y:S01]  /*2cb0*/  LD.E R37, desc[UR8][R36.64] ;  /* 0x0000000824257980 */ /* 0x000f22000c101900 */
[----:B0-----:R-:W-:Y:S02]  /*2cc0*/  SEL R10, R8, R29, !P4 ;  /* 0x0000001d080a7207 */ /* 0x001fe40006000000 */
[----:B-1----:R-:W-:Y:S02]  /*2cd0*/  SEL R15, R29, R8, !P4 ;  /* 0x000000081d0f7207 */ /* 0x002fe40006000000 */
[----:B------:R-:W-:Y:S02]  /*2ce0*/  SEL R8, R5, R18, !P0 ;  /* 0x0000001205087207 */ /* 0x000fe40004000000 */
[----:B------:R-:W-:Y:S02]  /*2cf0*/  SEL R18, R18, R5, !P0 ;  /* 0x0000000512127207 */ /* 0x000fe40004000000 */
[----:B------:R-:W-:Y:S02]  /*2d00*/  SEL R25, R25, R28, !P5 ;  /* 0x0000001c19197207 */ /* 0x000fe40006800000 */
[----:B------:R-:W-:-:S02]  /*2d10*/  SEL R5, R34, R33, !P6 ;  /* 0x0000002122057207 */ /* 0x000fc40007000000 */
[----:B------:R-:W-:Y:S02]  /*2d20*/  SEL R13, R26, R13, !P1 ;  /* 0x0000000d1a0d7207 */ /* 0x000fe40004800000 */
[----:B------:R-:W-:Y:S01]  /*2d30*/  SEL R34, R33, R34, !P6 ;  /* 0x0000002221227207 */ /* 0x000fe20007000000 */
[----:B------:R-:W-:-:S04]  /*2d40*/  IMAD.WIDE R40, R10, 0x4, R16 ;  /* 0x000000040a287825 */ /* 0x000fc800078e0210 */
[--C-:B------:R-:W-:Y:S02]  /*2d50*/  IMAD.WIDE R38, R25, 0x4, R16.reuse ;  /* 0x0000000419267825 */ /* 0x100fe400078e0210 */
[----:B------:R-:W2:Y:S02]  /*2d60*/  LD.E R40, desc[UR8][R40.64] ;  /* 0x0000000828287980 */ /* 0x000ea4000c101900 */
[--C-:B------:R-:W-:Y:S02]  /*2d70*/  IMAD.WIDE R28, R18, 0x4, R16.reuse ;  /* 0x00000004121c7825 */ /* 0x100fe400078e0210 */
[----:B------:R-:W2:Y:S02]  /*2d80*/  LD.E R39, desc[UR8][R38.64] ;  /* 0x0000000826277980 */ /* 0x000ea4000c101900 */
[--C-:B------:R-:W-:Y:S02]  /*2d90*/  IMAD.WIDE R42, R27, 0x4, R16.reuse ;  /* 0x000000041b2a7825 */ /* 0x100fe400078e0210 */
[----:B------:R-:W2:Y:S04]  /*2da0*/  LD.E R29, desc[UR8][R28.64] ;  /* 0x000000081c1d7980 */ /* 0x000ea8000c101900 */
[----:B------:R-:W2:Y:S01]  /*2db0*/  LD.E R42, desc[UR8][R42.64] ;  /* 0x000000082a2a7980 */ /* 0x000ea2000c101900 */
[----:B---3--:R-:W-:Y:S01]  /*2dc0*/  ISETP.GE.AND P1, PT, R11, R6, PT ;  /* 0x000000060b00720c */ /* 0x008fe20003f26270 */
[----:B------:R-:W-:Y:S01]  /*2dd0*/  IMAD.WIDE R6, R15, 0x4, R16 ;  /* 0x000000040f067825 */ /* 0x000fe200078e0210 */
[----:B-----5:R-:W-:-:S03]  /*2de0*/  ISETP.GE.AND P3, PT, R23, R14, PT ;  /* 0x0000000e1700720c */ /* 0x020fc60003f66270 */
[--C-:B------:R-:W-:Y:S02]  /*2df0*/  IMAD.WIDE R22, R8, 0x4, R16.reuse ;  /* 0x0000000408167825 */ /* 0x100fe400078e0210 */
[----:B------:R-:W3:Y:S04]  /*2e00*/  LD.E R6, desc[UR8][R6.64] ;  /* 0x0000000806067980 */ /* 0x000ee8000c101900 */
[----:B------:R-:W5:Y:S01]  /*2e10*/  LD.E R23, desc[UR8][R22.64] ;  /* 0x0000000816177980 */ /* 0x000f62000c101900 */
[----:B----4-:R-:W-:Y:S01]  /*2e20*/  ISETP.GE.AND P4, PT, R37, R30, PT ;  /* 0x0000001e2500720c */ /* 0x010fe20003f86270 */
[----:B------:R-:W-:-:S04]  /*2e30*/  IMAD.WIDE R30, R13, 0x4, R16 ;  /* 0x000000040d1e7825 */ /* 0x000fc800078e0210 */
[----:B------:R-:W-:Y:S02]  /*2e40*/  IMAD.WIDE R36, R34, 0x4, R16 ;  /* 0x0000000422247825 */ /* 0x000fe400078e0210 */
[----:B------:R0:W4:Y:S04]  /*2e50*/  LD.E R30, desc[UR8][R30.64] ;  /* 0x000000081e1e7980 */ /* 0x000128000c101900 */
[----:B------:R-:W4:Y:S01]  /*2e60*/  LD.E R37, desc[UR8][R36.64] ;  /* 0x0000000824257980 */ /* 0x000f22000c101900 */
[----:B------:R-:W-:Y:S02]  /*2e70*/  SEL R14, R32, R9, !P2 ;  /* 0x00000009200e7207 */ /* 0x000fe40005000000 */
[----:B------:R-:W-:Y:S02]  /*2e80*/  SEL R33, R19, R12, !P4 ;  /* 0x0000000c13217207 */ /* 0x000fe40006000000 */
[----:B------:R-:W-:-:S02]  /*2e90*/  SEL R11, R21, R20, !P1 ;  /* 0x00000014150b7207 */ /* 0x000fc40004800000 */
[----:B0-----:R-:W-:Y:S02]  /*2ea0*/  SEL R31, R35, R24, !P3 ;  /* 0x00000018231f7207 */ /* 0x001fe40005800000 */
[----:B------:R-:W-:Y:S02]  /*2eb0*/  SEL R24, R24, R35, !P3 ;  /* 0x0000002318187207 */ /* 0x000fe40005800000 */
[----:B------:R-:W-:Y:S02]  /*2ec0*/  SEL R12, R12, R19, !P4 ;  /* 0x000000130c0c7207 */ /* 0x000fe40006000000 */
[----:B------:R-:W-:Y:S02]  /*2ed0*/  SEL R9, R9, R32, !P2 ;  /* 0x0000002009097207 */ /* 0x000fe40005000000 */
[----:B--2---:R-:W-:Y:S01]  /*2ee0*/  ISETP.GE.AND P0, PT, R40, R39, PT ;  /* 0x000000272800720c */ /* 0x004fe20003f06270 */
[----:B------:R-:W-:Y:S01]  /*2ef0*/  IMAD.WIDE R38, R5, 0x4, R16 ;  /* 0x0000000405267825 */ /* 0x000fe200078e0210 */
[----:B------:R-:W-:-:S03]  /*2f00*/  SEL R22, R20, R21, !P1 ;  /* 0x0000001514167207 */ /* 0x000fc60004800000 */
[--C-:B------:R-:W-:Y:S02]  /*2f10*/  IMAD.WIDE R40, R14, 0x4, R16.reuse ;  /* 0x000000040e287825 */ /* 0x100fe400078e0210 */
[----:B------:R-:W2:Y:S02]  /*2f20*/  LD.E R38, desc[UR8][R38.64] ;  /* 0x0000000826267980 */ /* 0x000ea4000c101900 */
[--C-:B------:R-:W-:Y:S02]  /*2f30*/  IMAD.WIDE R44, R12, 0x4, R16.reuse ;  /* 0x000000040c2c7825 */ /* 0x100fe400078e0210 */
[----:B------:R-:W2:Y:S02]  /*2f40*/  LD.E R41, desc[UR8][R40.64] ;  /* 0x0000000828297980 */ /* 0x000ea4000c101900 */
[--C-:B------:R-:W-:Y:S02]  /*2f50*/  IMAD.WIDE R20, R22, 0x4, R16.reuse ;  /* 0x0000000416147825 */ /* 0x100fe400078e0210 */
[----:B------:R-:W2:Y:S04]  /*2f60*/  LD.E R45, desc[UR8][R44.64] ;  /* 0x000000082c2d7980 */ /* 0x000ea8000c101900 */
[----:B------:R0:W2:Y:S01]  /*2f70*/  LD.E R21, desc[UR8][R20.64] ;  /* 0x0000000814157980 */ /* 0x0000a2000c101900 */
[----:B---3--:R-:W-:Y:S01]  /*2f80*/  ISETP.GE.AND P3, PT, R29, R6, PT ;  /* 0x000000061d00720c */ /* 0x008fe20003f66270 */
[----:B------:R-:W-:Y:S01]  /*2f90*/  IMAD.WIDE R28, R11, 0x4, R16 ;  /* 0x000000040b1c7825 */ /* 0x000fe200078e0210 */
[----:B-----5:R-:W-:-:S03]  /*2fa0*/  ISETP.GE.AND P4, PT, R42, R23, PT ;  /* 0x000000172a00720c */ /* 0x020fc60003f86270 */
[--C-:B------:R-:W-:Y:S02]  /*2fb0*/  IMAD.WIDE R42, R24, 0x4, R16.reuse ;  /* 0x00000004182a7825 */ /* 0x100fe400078e0210 */
[----:B------:R-:W3:Y:S02]  /*2fc0*/  LD.E R28, desc[UR8][R28.64] ;  /* 0x000000081c1c7980 */ /* 0x000ee4000c101900 */
[--C-:B------:R-:W-:Y:S02]  /*2fd0*/  IMAD.WIDE R6, R9, 0x4, R16.reuse ;  /* 0x0000000409067825 */ /* 0x100fe400078e0210 */
[----:B------:R-:W3:Y:S04]  /*2fe0*/  LD.E R43, desc[UR8][R42.64] ;  /* 0x000000082a2b7980 */ /* 0x000ee8000c101900 */
[----:B------:R-:W5:Y:S01]  /*2ff0*/  LD.E R6, desc[UR8][R6.64] ;  /* 0x0000000806067980 */ /* 0x000f62000c101900 */
[----:B----4-:R-:W-:Y:S01]  /*3000*/  ISETP.GE.AND P2, PT, R37, R30, PT ;  /* 0x0000001e2500720c */ /* 0x010fe20003f46270 */
[----:B------:R-:W-:-:S06]  /*3010*/  IMAD.WIDE R36, R31, 0x4, R16 ;  /* 0x000000041f247825 */ /* 0x000fcc00078e0210 */
[----:B------:R-:W4:Y:S01]  /*3020*/  LD.E R36, desc[UR8][R36.64] ;  /* 0x0000000824247980 */ /* 0x000f22000c101900 */
[----:B0-----:R-:W-:Y:S02]  /*3030*/  SEL R20, R10, R25, !P0 ;  /* 0x000000190a147207 */ /* 0x001fe40004000000 */
[----:B------:R-:W-:Y:S02]  /*3040*/  SEL R25, R25, R10, !P0 ;  /* 0x0000000a19197207 */ /* 0x000fe40004000000 */
[----:B------:R-:W-:Y:S02]  /*3050*/  SEL R10, R18, R15, !P3 ;  /* 0x0000000f120a7207 */ /* 0x000fe40005800000 */
[----:B------:R-:W-:Y:S02]  /*3060*/  SEL R23, R15, R18, !P3 ;  /* 0x000000120f177207 */ /* 0x000fe40005800000 */
[----:B------:R-:W-:Y:S02]  /*3070*/  SEL R26, R27, R8, !P4 ;  /* 0x000000081b1a7207 */ /* 0x000fe40006000000 */
[----:B--2---:R-:W-:Y:S01]  /*3080*/  ISETP.GE.AND P1, PT, R41, R38, PT ;  /* 0x000000262900720c */ /* 0x004fe20003f26270 */
[----:B------:R-:W-:-:S04]  /*3090*/  IMAD.WIDE R38, R33, 0x4, R16 ;  /* 0x0000000421267825 */ /* 0x000fc800078e0210 */
[--C-:B------:R-:W-:Y:S01]  /*30a0*/  IMAD.WIDE R40, R20, 0x4, R16.reuse ;  /* 0x0000000414287825 */ /* 0x100fe200078e0210 */
[----:B------:R-:W-:Y:S01]  /*30b0*/  SEL R32, R14, R5, !P1 ;  /* 0x000000050e207207 */ /* 0x000fe20004800000 */
[----:B------:R-:W2:Y:S02]  /*30c0*/  LD.E R38, desc[UR8][R38.64] ;  /* 0x0000000826267980 */ /* 0x000ea4000c101900 */
[--C-:B------:R-:W-:Y:S02]  /*30d0*/  IMAD.WIDE R18, R26, 0x4, R16.reuse ;  /* 0x000000041a127825 */ /* 0x100fe400078e0210 */
[----:B------:R-:W2:Y:S04]  /*30e0*/  LD.E R41, desc[UR8][R40.64] ;  /* 0x0000000828297980 */ /* 0x000ea8000c101900 */
[----:B------:R-:W2:Y:S01]  /*30f0*/  LD.E R19, desc[UR8][R18.64] ;  /* 0x0000000812137980 */ /* 0x000ea2000c101900 */
[----:B---3--:R-:W-:Y:S01]  /*3100*/  ISETP.GE.AND P3, PT, R43, R28, PT ;  /* 0x0000001c2b00720c */ /* 0x008fe20003f66270 */
[----:B------:R-:W-:Y:S01]  /*3110*/  IMAD.WIDE R42, R10, 0x4, R16 ;  /* 0x000000040a2a7825 */ /* 0x000fe200078e0210 */
[----:B-----5:R-:W-:-:S03]  /*3120*/  ISETP.GE.AND P0, PT, R21, R6, PT ;  /* 0x000000061500720c */ /* 0x020fc60003f06270 */
[----:B------:R-:W-:Y:S01]  /*3130*/  IMAD.WIDE R6, R23, 0x4, R16 ;  /* 0x0000000417067825 */ /* 0x000fe200078e0210 */
[----:B------:R-:W3:Y:S01]  /*3140*/  LD.E R30, desc[UR8][R42.64] ;  /* 0x000000082a1e7980 */ /* 0x000ee2000c101900 */
[----:B------:R-:W-:-:S04]  /*3150*/  SEL R21, R13, R34, !P2 ;  /* 0x000000220d157207 */ /* 0x000fc80005000000 */
[----:B------:R0:W5:Y:S01]  /*3160*/  LD.E R6, desc[UR8][R6.64] ;  /* 0x0000000806067980 */ /* 0x000162000c101900 */
[----:B------:R-:W-:-:S06]  /*3170*/  IMAD.WIDE R28, R21, 0x4, R16 ;  /* 0x00000004151c7825 */ /* 0x000fcc00078e0210 */
[----:B------:R-:W3:Y:S01]  /*3180*/  LD.E R28, desc[UR8][R28.64] ;  /* 0x000000081c1c7980 */ /* 0x000ee2000c101900 */
[----:B----4-:R-:W-:Y:S01]  /*3190*/  ISETP.GE.AND P5, PT, R45, R36, PT ;  /* 0x000000242d00720c */ /* 0x010fe20003fa6270 */
[----:B------:R-:W-:-:S05]  /*31a0*/  IMAD.WIDE R44, R25, 0x4, R16 ;  /* 0x00000004192c7825 */ /* 0x000fca00078e0210 */
[----:B------:R-:W3:Y:S01]  /*31b0*/  LD.E R15, desc[UR8][R44.64] ;  /* 0x000000082c0f7980 */ /* 0x000ee2000c101900 */
[----:B------:R-:W-:-:S06]  /*31c0*/  IMAD.WIDE R36, R32, 0x4, R16 ;  /* 0x0000000420247825 */ /* 0x000fcc00078e0210 */
[----:B------:R-:W4:Y:S01]  /*31d0*/  LD.E R37, desc[UR8][R36.64] ;  /* 0x0000000824257980 */ /* 0x000f22000c101900 */
[----:B------:R-:W-:Y:S02]  /*31e0*/  SEL R35, R9, R22, !P0 ;  /* 0x0000001609237207 */ /* 0x000fe40004000000 */
[----:B------:R-:W-:Y:S02]  /*31f0*/  SEL R5, R5, R14, !P1 ;  /* 0x0000000e05057207 */ /* 0x000fe40004800000 */
[----:B------:R-:W-:Y:S02]  /*3200*/  SEL R22, R22, R9, !P0 ;  /* 0x0000000916167207 */ /* 0x000fe40004000000 */
[----:B0-----:R-:W-:Y:S02]  /*3210*/  SEL R7, R11, R24, !P3 ;  /* 0x000000180b077207 */ /* 0x001fe40005800000 */
[----:B------:R-:W-:Y:S02]  /*3220*/  SEL R24, R24, R11, !P3 ;  /* 0x0000000b18187207 */ /* 0x000fe40005800000 */
[----:B--2---:R-:W-:Y:S01]  /*3230*/  ISETP.GE.AND P6, PT, R41, R38, PT ;  /* 0x000000262900720c */ /* 0x004fe20003fc6270 */
[----:B------:R-:W-:-:S04]  /*3240*/  IMAD.WIDE R38, R22, 0x4, R16 ;  /* 0x0000000416267825 */ /* 0x000fc800078e0210 */
[--C-:B------:R-:W-:Y:S02]  /*3250*/  IMAD.WIDE R40, R24, 0x4, R16.reuse ;  /* 0x0000000418287825 */ /* 0x100fe400078e0210 */
[----:B------:R-:W2:Y:S04]  /*3260*/  LD.E R39, desc[UR8][R38.64] ;  /* 0x0000000826277980 */ /* 0x000ea8000c101900 */
[----:B------:R-:W2:Y:S01]  /*3270*/  LD.E R41, desc[UR8][R40.64] ;  /* 0x0000000828297980 */ /* 0x000ea2000c101900 */
[----:B-----5:R-:W-:Y:S01]  /*3280*/  ISETP.GE.AND P0, PT, R19, R6, PT ;  /* 0x000000061300720c */ /* 0x020fe20003f06270 */
[----:B------:R-:W-:Y:S01]  /*3290*/  IMAD.WIDE R18, R35, 0x4, R16 ;  /* 0x0000000423127825 */ /* 0x000fe200078e0210 */
[----:B------:R-:W-:-:S05]  /*32a0*/  SEL R6, R12, R31, !P5 ;  /* 0x0000001f0c067207 */ /* 0x000fca0006800000 */
[----:B------:R-:W2:Y:S01]  /*32b0*/  LD.E R18, desc[UR8][R18.64] ;  /* 0x0000000812127980 */ /* 0x000ea2000c101900 */
[----:B---3--:R-:W-:Y:S01]  /*32c0*/  ISETP.GE.AND P3, PT, R30, R15, PT ;  /* 0x0000000f1e00720c */ /* 0x008fe20003f66270 */
[----:B------:R-:W-:-:S06]  /*32d0*/  IMAD.WIDE R14, R5, 0x4, R16 ;  /* 0x00000004050e7825 */ /* 0x000fcc00078e0210 */
[----:B------:R-:W3:Y:S01]  /*32e0*/  LD.E R14, desc[UR8][R14.64] ;  /* 0x000000080e0e7980 */ /* 0x000ee2000c101900 */
[----:B----4-:R-:W-:Y:S01]  /*32f0*/  ISETP.GE.AND P1, PT, R37, R28, PT ;  /* 0x0000001c2500720c */ /* 0x010fe20003f26270 */
[----:B------:R-:W-:-:S04]  /*3300*/  IMAD.WIDE R28, R7, 0x4, R16 ;  /* 0x00000004071c7825 */ /* 0x000fc800078e0210 */
[----:B------:R-:W-:Y:S02]  /*3310*/  IMAD.WIDE R36, R6, 0x4, R16 ;  /* 0x0000000406247825 */ /* 0x000fe400078e0210 */
[----:B------:R-:W4:Y:S04]  /*3320*/  LD.E R28, desc[UR8][R28.64] ;  /* 0x000000081c1c7980 */ /* 0x000f28000c101900 */
[----:B------:R-:W4:Y:S01]  /*3330*/  LD.E R37, desc[UR8][R36.64] ;  /* 0x0000000824257980 */ /* 0x000f22000c101900 */
[----:B------:R-:W-:Y:S02]  /*3340*/  SEL R9, R31, R12, !P5 ;  /* 0x0000000c1f097207 */ /* 0x000fe40006800000 */
[----:B------:R-:W-:Y:S02]  /*3350*/  SEL R12, R20, R33, !P6 ;  /* 0x00000021140c7207 */ /* 0x000fe40007000000 */
[----:B------:R-:W-:-:S03]  /*3360*/  SEL R33, R33, R20, !P6 ;  /* 0x0000001421217207 */ /* 0x000fc60007000000 */
[----:B------:R-:W-:Y:S01]  /*3370*/  IMAD.WIDE R30, R12, 0x4, R16 ;  /* 0x000000040c1e7825 */ /* 0x000fe200078e0210 */
[----:B------:R-:W-:Y:S02]  /*3380*/  SEL R20, R10, R25, !P3 ;  /* 0x000000190a147207 */ /* 0x000fe40005800000 */
[----:B------:R-:W-:-:S03]  /*3390*/  SEL R25, R25, R10, !P3 ;  /* 0x0000000a19197207 */ /* 0x000fc60005800000 */
[----:B------:R0:W5:Y:S01]  /*33a0*/  LD.E R31, desc[UR8][R30.64] ;  /* 0x000000081e1f7980 */ /* 0x000162000c101900 */
[----:B------:R-:W-:-:S06]  /*33b0*/  IMAD.WIDE R10, R20, 0x4, R16 ;  /* 0x00000004140a7825 */ /* 0x000fcc00078e0210 */
[----:B------:R-:W5:Y:S01]  /*33c0*/  LD.E R11, desc[UR8][R10.64] ;  /* 0x000000080a0b7980 */ /* 0x000f62000c101900 */
[----:B0-----:R-:W-:Y:S02]  /*33d0*/  SEL R30, R23, R26, !P0 ;  /* 0x0000001a171e7207 */ /* 0x001fe40004000000 */
[----:B--2---:R-:W-:Y:S01]  /*33e0*/  ISETP.GE.AND P5, PT, R41, R18, PT ;  /* 0x000000122900720c */ /* 0x004fe20003fa6270 */
[----:B------:R-:W-:-:S04]  /*33f0*/  IMAD.WIDE R18, R33, 0x4, R16 ;  /* 0x0000000421127825 */ /* 0x000fc800078e0210 */
[--C-:B------:R-:W-:Y:S02]  /*3400*/  IMAD.WIDE R40, R30, 0x4, R16.reuse ;  /* 0x000000041e287825 */ /* 0x100fe400078e0210 */
[----:B------:R0:W5:Y:S04]  /*3410*/  LD.E R18, desc[UR8][R18.64] ;  /* 0x0000000812127980 */ /* 0x000168000c101900 */
[----:B------:R-:W2:Y:S01]  /*3420*/  LD.E R41, desc[UR8][R40.64] ;  /* 0x0000000828297980 */ /* 0x000ea2000c101900 */
[----:B---3--:R-:W-:Y:S01]  /*3430*/  ISETP.GE.AND P6, PT, R39, R14, PT ;  /* 0x0000000e2700720c */ /* 0x008fe20003fc6270 */
[----:B------:R-:W-:Y:S01]  /*3440*/  IMAD.WIDE R14, R9, 0x4, R16 ;  /* 0x00000004090e7825 */ /* 0x000fe200078e0210 */
[----:B------:R-:W-:-:S05]  /*3450*/  SEL R39, R8, R27, !P4 ;  /* 0x0000001b08277207 */ /* 0x000fca0006000000 */
[----:B------:R-:W3:Y:S01]  /*3460*/  LD.E R14, desc[UR8][R14.64] ;  /* 0x000000080e0e7980 */ /* 0x000ee2000c101900 */
[----:B----4-:R-:W-:Y:S01]  /*3470*/  ISETP.GE.AND P3, PT, R37, R28, PT ;  /* 0x0000001c2500720c */ /* 0x010fe20003f66270 */
[----:B------:R-:W-:-:S06]  /*3480*/  IMAD.WIDE R36, R39, 0x4, R16 ;  /* 0x0000000427247825 */ /* 0x000fcc00078e0210 */
[----:B------:R-:W2:Y:S01]  /*3490*/  LD.E R36, desc[UR8][R36.64] ;  /* 0x0000000824247980 */ /* 0x000ea2000c101900 */
[----:B------:R-:W-:Y:S01]  /*34a0*/  SEL R8, R26, R23, !P0 ;  /* 0x000000171a087207 */ /* 0x000fe20004000000 */
[----:B------:R-:W-:-:S04]  /*34b0*/  IMAD.WIDE R28, R25, 0x4, R16 ;  /* 0x00000004191c7825 */ /* 0x000fc800078e0210 */
[----:B------:R-:W-:Y:S02]  /*34c0*/  IMAD.WIDE R26, R8, 0x4, R16 ;  /* 0x00000004081a7825 */ /* 0x000fe400078e0210 */
[----:B------:R-:W4:Y:S01]  /*34d0*/  LD.E R28, desc[UR8][R28.64] ;  /* 0x000000081c1c7980 */ /* 0x000f22000c101900 */
[----:B0-----:R-:W-:-:S03]  /*34e0*/  SEL R19, R34, R13, !P2 ;  /* 0x0000000d22137207 */ /* 0x001fc60005000000 */
[----:B------:R-:W4:Y:S01]  /*34f0*/  LD.E R27, desc[UR8][R26.64] ;  /* 0x000000081a1b7980 */ /* 0x000f22000c101900 */
[----:B------:R-:W-:Y:S02]  /*3500*/  SEL R13, R21, R32, !P1 ;  /* 0x00000020150d7207 */ /* 0x000fe40004800000 */
[----:B------:R-:W-:Y:S02]  /*3510*/  SEL R32, R32, R21, !P1 ;  /* 0x0000001520207207 */ /* 0x000fe40004800000 */
[----:B------:R-:W-:Y:S02]  /*3520*/  SEL R10, R22, R5, !P6 ;  /* 0x00000005160a7207 */ /* 0x000fe40007000000 */
[----:B------:R-:W-:Y:S02]  /*3530*/  SEL R21, R5, R22, !P6 ;  /* 0x0000001605157207 */ /* 0x000fe40007000000 */
[----:B------:R-:W-:Y:S01]  /*3540*/  SEL R5, R35, R24, !P5 ;  /* 0x0000001823057207 */ /* 0x000fe20006800000 */
[----:B------:R-:W-:Y:S01]  /*3550*/  IMAD.WIDE R22, R32, 0x4, R16 ;  /* 0x0000000420167825 */ /* 0x000fe200078e0210 */
[----:B------:R-:W-:-:S03]  /*3560*/  SEL R24, R24, R35, !P5 ;  /* 0x0000002318187207 */ /* 0x000fc60006800000 */
[--C-:B------:R-:W-:Y:S02]  /*3570*/  IMAD.WIDE R34, R13, 0x4, R16.reuse ;  /* 0x000000040d227825 */ /* 0x100fe400078e0210 */
[----:B------:R-:W4:Y:S02]  /*3580*/  LD.E R23, desc[UR8][R22.64] ;  /* 0x0000000816177980 */ /* 0x000f24000c101900 */
[----:B------:R-:W-:Y:S02]  /*3590*/  IMAD.WIDE R42, R10, 0x4, R16 ;  /* 0x000000040a2a7825 */ /* 0x000fe400078e0210 */
[----:B------:R-:W4:Y:S04]  /*35a0*/  LD.E R34, desc[UR8][R34.64] ;  /* 0x0000000822227980 */ /* 0x000f28000c101900 */
[----:B------:R-:W4:Y:S01]  /*35b0*/  LD.E R43, desc[UR8][R42.64] ;  /* 0x000000082a2b7980 */ /* 0x000f22000c101900 */
[----:B-----5:R-:W-:-:S02]  /*35c0*/  ISETP.GE.AND P2, PT, R11, R18, PT ;  /* 0x000000120b00720c */ /* 0x020fc40003f46270 */
[----:B------:R-:W-:Y:S02]  /*35d0*/  SEL R18, R6, R7, !P3 ;  /* 0x0000000706127207 */ /* 0x000fe40005800000 */
[----:B---3--:R-:W-:Y:S01]  /*35e0*/  ISETP.GE.AND P1, PT, R31, R14, PT ;  /* 0x0000000e1f00720c */ /* 0x008fe20003f26270 */
[----:B------:R-:W-:-:S06]  /*35f0*/  IMAD.WIDE R14, R19, 0x4, R16 ;  /* 0x00000004130e7825 */ /* 0x000fcc00078e0210 */
[----:B------:R0:W3:Y:S01]  /*3600*/  LD.E R14, desc[UR8][R14.64] ;  /* 0x000000080e0e7980 */ /* 0x0000e2000c101900 */
[----:B--2---:R-:W-:Y:S01]  /*3610*/  ISETP.GE.AND P0, PT, R36, R41, PT ;  /* 0x000000292400720c */ /* 0x004fe20003f06270 */
[----:B------:R-:W-:-:S04]  /*3620*/  IMAD.WIDE R36, R5, 0x4, R16 ;  /* 0x0000000405247825 */ /* 0x000fc800078e0210 */
[--C-:B------:R-:W-:Y:S02]  /*3630*/  IMAD.WIDE R40, R18, 0x4, R16.reuse ;  /* 0x0000000412287825 */ /* 0x100fe400078e0210 */
[----:B------:R-:W2:Y:S04]  /*3640*/  LD.E R36, desc[UR8][R36.64] ;  /* 0x0000000824247980 */ /* 0x000ea8000c101900 */
[----:B------:R-:W2:Y:S01]  /*3650*/  LD.E R41, desc[UR8][R40.64] ;  /* 0x0000000828297980 */ /* 0x000ea2000c101900 */
[----:B----4-:R-:W-:Y:S01]  /*3660*/  ISETP.GE.AND P4, PT, R27, R28, PT ;  /* 0x0000001c1b00720c */ /* 0x010fe20003f86270 */
[--C-:B------:R-:W-:Y:S01]  /*3670*/  IMAD.WIDE R28, R24, 0x4, R16.reuse ;  /* 0x00000004181c7825 */ /* 0x100fe200078e0210 */
[----:B------:R-:W-:Y:S02]  /*3680*/  SEL R11, R9, R12, !P1 ;  /* 0x0000000c090b7207 */ /* 0x000fe40004800000 */
[----:B0-----:R-:W-:Y:S01]  /*3690*/  SEL R15, R7, R6, !P3 ;  /* 0x00000006070f7207 */ /* 0x001fe20005800000 */
[--C-:B------:R-:W-:Y:S01]  /*36a0*/  IMAD.WIDE R26, R21, 0x4, R16.reuse ;  /* 0x00000004151a7825 */ /* 0x100fe200078e0210 */
[----:B------:R-:W-:Y:S01]  /*36b0*/  SEL R12, R12, R9, !P1 ;  /* 0x000000090c0c7207 */ /* 0x000fe20004800000 */
[----:B------:R0:W4:Y:S01]  /*36c0*/  LD.E R29, desc[UR8][R28.64] ;  /* 0x000000081c1d7980 */ /* 0x000122000c101900 */
[----:B------:R-:W-:Y:S01]  /*36d0*/  SEL R31, R25, R8, !P4 ;  /* 0x00000008191f7207 */ /* 0x000fe20006000000 */
[----:B------:R-:W-:-:S02]  /*36e0*/  IMAD.WIDE R6, R15, 0x4, R16 ;  /* 0x000000040f067825 */ /* 0x000fc400078e0210 */
[----:B------:R1:W4:Y:S04]  /*36f0*/  LD.E R26, desc[UR8][R26.64] ;  /* 0x000000081a1a7980 */ /* 0x000328000c101900 */
[----:B------:R-:W5:Y:S01]  /*3700*/  LD.E R6, desc[UR8][R6.64] ;  /* 0x0000000806067980 */ /* 0x000f62000c101900 */
[----:B0-----:R-:W-:Y:S01]  /*3710*/  SEL R28, R8, R25, !P4 ;  /* 0x00000019081c7207 */ /* 0x001fe20006000000 */
[----:B------:R-:W-:Y:S01]  /*3720*/  IMAD.WIDE R8, R12, 0x4, R16 ;  /* 0x000000040c087825 */ /* 0x000fe200078e0210 */
[----:B-1----:R-:W-:Y:S02]  /*3730*/  SEL R27, R33, R20, !P2 ;  /* 0x00000014211b7207 */ /* 0x002fe40005000000 */
[----:B------:R-:W-:-:S03]  /*3740*/  SEL R20, R20, R33, !P2 ;  /* 0x0000002114147207 */ /* 0x000fc60005000000 */
[----:B------:R0:W5:Y:S01]  /*3750*/  LD.E R9, desc[UR8][R8.64] ;  /* 0x0000000808097980 */ /* 0x000162000c101900 */
[----:B------:R-:W-:Y:S01]  /*3760*/  ISETP.GE.AND P2, PT, R43, R34, PT ;  /* 0x000000222b00720c */ /* 0x000fe20003f46270 */
[----:B------:R-:W-:-:S04]  /*3770*/  IMAD.WIDE R34, R20, 0x4, R16 ;  /* 0x0000000414227825 */ /* 0x000fc800078e0210 */
[--C-:B------:R-:W-:Y:S02]  /*3780*/  IMAD.WIDE R42, R27, 0x4, R16.reuse ;  /* 0x000000041b2a7825 */ /* 0x100fe400078e0210 */
[----:B------:R-:W5:Y:S02]  /*3790*/  LD.E R35, desc[UR8][R34.64] ;  /* 0x0000000822237980 */ /* 0x000f64000c101900 */
[--C-:B------:R-:W-:Y:S01]  /*37a0*/  IMAD.WIDE R44, R28, 0x4, R16.reuse ;  /* 0x000000041c2c7825 */ /* 0x100fe200078e0210 */
[----:B0-----:R-:W-:Y:S01]  /*37b0*/  SEL R8, R39, R30, !P0 ;  /* 0x0000001e27087207 */ /* 0x001fe20004000000 */
[----:B------:R-:W5:Y:S04]  /*37c0*/  LD.E R42, desc[UR8][R42.64] ;  /* 0x000000082a2a7980 */ /* 0x000f68000c101900 */
[----:B------:R-:W5:Y:S01]  /*37d0*/  LD.E R45, desc[UR8][R44.64] ;  /* 0x000000082c2d7980 */ /* 0x000f62000c101900 */
[----:B---3--:R-:W-:Y:S01]  /*37e0*/  ISETP.GE.AND P1, PT, R23, R14, PT ;  /* 0x0000000e1700720c */ /* 0x008fe20003f26270 */
[----:B------:R-:W-:-:S06]  /*37f0*/  IMAD.WIDE R22, R11, 0x4, R16 ;  /* 0x000000040b167825 */ /* 0x000fcc00078e0210 */
[----:B------:R-:W3:Y:S01]  /*3800*/  LD.E R22, desc[UR8][R22.64] ;  /* 0x0000000816167980 */ /* 0x000ee2000c101900 */
[----:B--2---:R-:W-:Y:S01]  /*3810*/  ISETP.GE.AND P6, PT, R41, R36, PT ;  /* 0x000000242900720c */ /* 0x004fe20003fc6270 */
[----:B------:R-:W-:-:S04]  /*3820*/  IMAD.WIDE R36, R31, 0x4, R16 ;  /* 0x000000041f247825 */ /* 0x000fc800078e0210 */
[----:B------:R-:W-:Y:S02]  /*3830*/  IMAD.WIDE R40, R8, 0x4, R16 ;  /* 0x0000000408287825 */ /* 0x000fe400078e0210 */
[----:B------:R-:W2:Y:S04]  /*3840*/  LD.E R36, desc[UR8][R36.64] ;  /* 0x0000000824247980 */ /* 0x000ea8000c101900 */
[----:B------:R-:W2:Y:S01]  /*3850*/  LD.E R41, desc[UR8][R40.64] ;  /* 0x0000000828297980 */ /* 0x000ea2000c101900 */
[----:B----4-:R-:W-:-:S04]  /*3860*/  ISETP.GE.AND P3, PT, R29, R26, PT ;  /* 0x0000001a1d00720c */ /* 0x010fc80003f66270 */
[----:B------:R-:W-:Y:S02]  /*3870*/  SEL R25, R21, R24, !P3 ;  /* 0x0000001815197207 */ /* 0x000fe40005800000 */
[----:B-----5:R-:W-:Y:S02]  /*3880*/  ISETP.GE.AND P5, PT, R9, R6, PT ;  /* 0x000000060900720c */ /* 0x020fe40003fa6270 */
[----:B------:R-:W-:Y:S02]  /*3890*/  SEL R9, R13, R10, !P2 ;  /* 0x0000000a0d097207 */ /* 0x000fe40005000000 */
[----:B------:R-:W-:Y:S02]  /*38a0*/  SEL R10, R10, R13, !P2 ;  /* 0x0000000d0a0a7207 */ /* 0x000fe40005000000 */
[----:B------:R-:W-:Y:S02]  /*38b0*/  SEL R13, R19, R32, !P1 ;  /* 0x00000020130d7207 */ /* 0x000fe40004800000 */
[----:B------:R-:W-:-:S03]  /*38c0*/  SEL R24, R24, R21, !P3 ;  /* 0x0000001518187207 */ /* 0x000fc60005800000 */
[----:B------:R-:W-:Y:S01]  /*38d0*/  IMAD.WIDE R6, R13, 0x4, R16 ;  /* 0x000000040d067825 */ /* 0x000fe200078e0210 */
[----:B------:R-:W-:-:S05]  /*38e0*/  SEL R14, R18, R5, !P6 ;  /* 0x00000005120e7207 */ /* 0x000fca0007000000 */
[----:B------:R-:W4:Y:S01]  /*38f0*/  LD.E R6, desc[UR8][R6.64] ;  /* 0x0000000806067980 */ /* 0x000f22000c101900 */
[----:B------:R-:W-:Y:S01]  /*3900*/  ISETP.GE.AND P4, PT, R45, R42, PT ;  /* 0x0000002a2d00720c */ /* 0x000fe20003f86270 */
[----:B------:R-:W-:-:S06]  /*3910*/  IMAD.WIDE R42, R24, 0x4, R16 ;  /* 0x00000004182a7825 */ /* 0x000fcc00078e0210 */
[----:B------:R-:W5:Y:S01]  /*3920*/  LD.E R43, desc[UR8][R42.64] ;  /* 0x000000082a2b7980 */ /* 0x000f62000c101900 */
[----:B---3--:R-:W-:Y:S01]  /*3930*/  ISETP.GE.AND P2, PT, R35, R22, PT ;  /* 0x000000162300720c */ /* 0x008fe20003f46270 */
[----:B------:R-:W-:-:S04]  /*3940*/  IMAD.WIDE R22, R10, 0x4, R16 ;  /* 0x000000040a167825 */ /* 0x000fc800078e0210 */
        /* <DEDUP_REMOVED lines=14> */
[----:B------:R-:W-:Y:S02]  /*3a30*/  SEL R30, R28, R27, !P4 ;  /* 0x0000001b1c1e7207 */ /* 0x000fe40006000000 */
[----:B------:R-:W-:Y:S01]  /*3a40*/  SEL R33, R27, R28, !P4 ;  /* 0x0000001c1b217207 */ /* 0x000fe20006000000 */
[----:B------:R-:W-:-:S04]  /*3a50*/  IMAD.WIDE R26, R11, 0x4, R16 ;  /* 0x000000040b1a7825 */ /* 0x000fc800078e0210 */
[--C-:B------:R-:W-:Y:S02]  /*3a60*/  IMAD.WIDE R28, R30, 0x4, R16.reuse ;  /* 0x000000041e1c7825 */ /* 0x100fe400078e0210 */
[----:B------:R-:W3:Y:S02]  /*3a70*/  LD.E R26, desc[UR8][R26.64] ;  /* 0x000000081a1a7980 */ /* 0x000ee4000c101900 */
[--C-:B------:R-:W-:Y:S02]  /*3a80*/  IMAD.WIDE R20, R12, 0x4, R16.reuse ;  /* 0x000000040c147825 */ /* 0x100fe400078e0210 */
[----:B------:R-:W3:Y:S04]  /*3a90*/  LD.E R29, desc[UR8][R28.64] ;  /* 0x000000081c1d7980 */ /* 0x000ee8000c101900 */
[----:B------:R-:W3:Y:S01]  /*3aa0*/  LD.E R21, desc[UR8][R20.64] ;  /* 0x0000000814157980 */ /* 0x000ee2000c101900 */
[----:B----4-:R-:W-:Y:S01]  /*3ab0*/  ISETP.GE.AND P0, PT, R23, R6, PT ;  /* 0x000000061700720c */ /* 0x010fe20003f06270 */
[----:B------:R-:W-:-:S04]  /*3ac0*/  IMAD.WIDE R6, R5, 0x4, R16 ;  /* 0x0000000405067825 */ /* 0x000fc800078e0210 */
[--C-:B------:R-:W-:Y:S01]  /*3ad0*/  IMAD.WIDE R22, R18, 0x4, R16.reuse ;  /* 0x0000000412167825 */ /* 0x100fe200078e0210 */
[----:B-----5:R-:W-:Y:S01]  /*3ae0*/  ISETP.GE.AND P5, PT, R43, R34, PT ;  /* 0x000000222b00720c */ /* 0x020fe20003fa6270 */
[----:B------:R-:W4:Y:S02]  /*3af0*/  LD.E R6, desc[UR8][R6.64] ;  /* 0x0000000806067980 */ /* 0x000f24000c101900 */
[----:B------:R-:W-:Y:S02]  /*3b00*/  IMAD.WIDE R34, R15, 0x4, R16 ;  /* 0x000000040f227825 */ /* 0x000fe400078e0210 */
[----:B------:R0:W4:Y:S04]  /*3b10*/  LD.E R23, desc[UR8][R22.64] ;  /* 0x0000000816177980 */ /* 0x000128000c101900 */
[----:B------:R-:W5:Y:S01]  /*3b20*/  LD.E R34, desc[UR8][R34.64] ;  /* 0x0000000822227980 */ /* 0x000f62000c101900 */
[----:B0-----:R-:W-:-:S02]  /*3b30*/  SEL R22, R8, R31, !P3 ;  /* 0x0000001f08167207 */ /* 0x001fc40005800000 */
        /* <DEDUP_REMOVED lines=11> */
[----:B------:R-:W-:Y:S01]  /*3bf0*/  IMAD.WIDE R28, R10, 0x4, R16 ;  /* 0x000000040a1c7825 */ /* 0x000fe200078e0210 */
[----:B------:R-:W-:-:S03]  /*3c00*/  SEL R24, R24, R9, !P5 ;  /* 0x0000000918187207 */ /* 0x000fc60006800000 */
[--C-:B------:R-:W-:Y:S01]  /*3c10*/  IMAD.WIDE R8, R39, 0x4, R16.reuse ;  /* 0x0000000427087825 */ /* 0x100fe200078e0210 */
[----:B------:R-:W-:Y:S01]  /*3c20*/  SEL R32, R14, R25, !P2 ;  /* 0x000000190e207207 */ /* 0x000fe20005000000 */
[----:B------:R-:W3:Y:S02]  /*3c30*/  LD.E R29, desc[UR8][R28.64] ;  /* 0x000000081c1d7980 */ /* 0x000ee4000c101900 */
[--C-:B------:R-:W-:Y:S02]  /*3c40*/  IMAD.WIDE R26, R31, 0x4, R16.reuse ;  /* 0x000000041f1a7825 */ /* 0x100fe400078e0210 */
[----:B------:R-:W3:Y:S02]  /*3c50*/  LD.E R8, desc[UR8][R8.64] ;  /* 0x0000000808087980 */ /* 0x000ee4000c101900 */
[--C-:B------:R-:W-:Y:S02]  /*3c60*/  IMAD.WIDE R42, R32, 0x4, R16.reuse ;  /* 0x00000004202a7825 */ /* 0x100fe400078e0210 */
[----:B------:R-:W3:Y:S04]  /*3c70*/  LD.E R26, desc[UR8][R26.64] ;  /* 0x000000081a1a7980 */ /* 0x000ee8000c101900 */
[----:B------:R-:W3:Y:S01]  /*3c80*/  LD.E R43, desc[UR8][R42.64] ;  /* 0x000000082a2b7980 */ /* 0x000ee2000c101900 */
[----:B----4-:R-:W-:Y:S01]  /*3c90*/  ISETP.GE.AND P3, PT, R23, R6, PT ;  /* 0x000000061700720c */ /* 0x010fe20003f66270 */
[----:B------:R-:W-:Y:S01]  /*3ca0*/  IMAD.WIDE R6, R19, 0x4, R16 ;  /* 0x0000000413067825 */ /* 0x000fe200078e0210 */
[----:B-----5:R-:W-:-:S03]  /*3cb0*/  ISETP.GE.AND P4, PT, R21, R34, PT ;  /* 0x000000221500720c */ /* 0x020fc60003f86270 */
[--C-:B------:R-:W-:Y:S02]  /*3cc0*/  IMAD.WIDE R34, R20, 0x4, R16.reuse ;  /* 0x0000000414227825 */ /* 0x100fe400078e0210 */
[----:B------:R-:W3:Y:S04]  /*3cd0*/  LD.E R6, desc[UR8][R6.64] ;  /* 0x0000000806067980 */ /* 0x000ee8000c101900 */
[----:B------:R-:W4:Y:S01]  /*3ce0*/  LD.E R35, desc[UR8][R34.64] ;  /* 0x0000000822237980 */ /* 0x000f22000c101900 */
[----:B--2---:R-:W-:Y:S01]  /*3cf0*/  ISETP.GE.AND P1, PT, R40, R37, PT ;  /* 0x000000252800720c */ /* 0x004fe20003f26270 */
[----:B------:R-:W-:-:S04]  /*3d00*/  IMAD.WIDE R40, R24, 0x4, R16 ;  /* 0x0000000418287825 */ /* 0x000fc800078e0210 */
[----:B------:R-:W-:Y:S02]  /*3d10*/  IMAD.WIDE R36, R13, 0x4, R16 ;  /* 0x000000040d247825 */ /* 0x000fe400078e0210 */
[----:B------:R-:W2:Y:S04]  /*3d20*/  LD.E R41, desc[UR8][R40.64] ;  /* 0x0000000828297980 */ /* 0x000ea8000c101900 */
        /* <DEDUP_REMOVED lines=9> */
[----:B---3--:R-:W-:Y:S01]  /*3dc0*/  ISETP.GE.AND P3, PT, R29, R6, PT ;  /* 0x000000061d00720c */ /* 0x008fe20003f66270 */
[----:B------:R-:W-:-:S04]  /*3dd0*/  IMAD.WIDE R28, R14, 0x4, R16 ;  /* 0x000000040e1c7825 */ /* 0x000fc800078e0210 */
[--C-:B------:R-:W-:Y:S01]  /*3de0*/  IMAD.WIDE R6, R5, 0x4, R16.reuse ;  /* 0x0000000405067825 */ /* 0x100fe200078e0210 */
[----:B----4-:R-:W-:Y:S01]  /*3df0*/  ISETP.GE.AND P2, PT, R8, R35, PT ;  /* 0x000000230800720c */ /* 0x010fe20003f46270 */
[----:B------:R0:W3:Y:S02]  /*3e00*/  LD.E R29, desc[UR8][R28.64] ;  /* 0x000000081c1d7980 */ /* 0x0000e4000c101900 */
[--C-:B------:R-:W-:Y:S02]  /*3e10*/  IMAD.WIDE R8, R25, 0x4, R16.reuse ;  /* 0x0000000419087825 */ /* 0x100fe400078e0210 */
[----:B------:R1:W4:Y:S02]  /*3e20*/  LD.E R6, desc[UR8][R6.64] ;  /* 0x0000000806067980 */ /* 0x000324000c101900 */
[----:B------:R-:W-:Y:S02]  /*3e30*/  IMAD.WIDE R34, R18, 0x4, R16 ;  /* 0x0000000412227825 */ /* 0x000fe400078e0210 */
[----:B------:R5:W3:Y:S01]  /*3e40*/  LD.E R8, desc[UR8][R8.64] ;  /* 0x0000000808087980 */ /* 0x000ae2000c101900 */
[----:B0-----:R-:W-:-:S02]  /*3e50*/  SEL R28, R22, R33, !P1 ;  /* 0x00000021161c7207 */ /* 0x001fc40004800000 */
[----:B-1----:R-:W-:Y:S01]  /*3e60*/  SEL R7, R39, R20, !P2 ;  /* 0x0000001427077207 */ /* 0x002fe20005000000 */
[--C-:B------:R-:W-:Y:S01]  /*3e70*/  IMAD.WIDE R22, R30, 0x4, R16.reuse ;  /* 0x000000041e167825 */ /* 0x100fe200078e0210 */
[----:B------:R-:W4:Y:S01]  /*3e80*/  LD.E R35, desc[UR8][R34.64] ;  /* 0x0000000822237980 */ /* 0x000f22000c101900 */
[----:B--2---:R-:W-:Y:S02]  /*3e90*/  ISETP.GE.AND P4, PT, R41, R26, PT ;  /* 0x0000001a2900720c */ /* 0x004fe40003f86270 */
[--C-:B------:R-:W-:Y:S01]  /*3ea0*/  IMAD.WIDE R26, R15, 0x4, R16.reuse ;  /* 0x000000040f1a7825 */ /* 0x100fe200078e0210 */
[----:B-----5:R-:W-:Y:S01]  /*3eb0*/  ISETP.GE.AND P5, PT, R43, R36, PT ;  /* 0x000000242b00720c */ /* 0x020fe20003fa6270 */
[----:B------:R-:W2:Y:S02]  /*3ec0*/  LD.E R22, desc[UR8][R22.64] ;  /* 0x0000000816167980 */ /* 0x000ea4000c101900 */
[--C-:B------:R-:W-:Y:S02]  /*3ed0*/  IMAD.WIDE R36, R12, 0x4, R16.reuse ;  /* 0x000000040c247825 */ /* 0x100fe400078e0210 */
[----:B------:R-:W5:Y:S02]  /*3ee0*/  LD.E R26, desc[UR8][R26.64] ;  /* 0x000000081a1a7980 */ /* 0x000f64000c101900 */
[----:B------:R-:W-:-:S02]  /*3ef0*/  IMAD.WIDE R40, R11, 0x4, R16 ;  /* 0x000000040b287825 */ /* 0x000fc400078e0210 */
[----:B------:R-:W5:Y:S02]  /*3f00*/  LD.E R37, desc[UR8][R36.64] ;  /* 0x0000000824257980 */ /* 0x000f64000c101900 */
[--C-:B------:R-:W-:Y:S02]  /*3f10*/  IMAD.WIDE R42, R28, 0x4, R16.reuse ;  /* 0x000000041c2a7825 */ /* 0x100fe400078e0210 */
[----:B------:R-:W2:Y:S02]  /*3f20*/  LD.E R40, desc[UR8][R40.64] ;  /* 0x0000000828287980 */ /* 0x000ea4000c101900 */
[----:B------:R-:W-:Y:S02]  /*3f30*/  IMAD.WIDE R16, R7, 0x4, R16 ;  /* 0x0000000407107825 */ /* 0x000fe400078e0210 */
[----:B------:R-:W2:Y:S04]  /*3f40*/  LD.E R43, desc[UR8][R42.64] ;  /* 0x000000082a2b7980 */ /* 0x000ea8000c101900 */
[----:B------:R0:W2:Y:S01]  /*3f50*/  LD.E R17, desc[UR8][R16.64] ;  /* 0x0000000810117980 */ /* 0x0000a2000c101900 */
[----:B------:R-:W-:-:S02]  /*3f60*/  SEL R20, R20, R39, !P2 ;  /* 0x0000002714147207 */ /* 0x000fc40005000000 */
[----:B------:R-:W-:Y:S02]  /*3f70*/  SEL R9, R19, R10, !P3 ;  /* 0x0000000a13097207 */ /* 0x000fe40005800000 */
[----:B------:R-:W-:Y:S02]  /*3f80*/  SEL R19, R10, R19, !P3 ;  /* 0x000000130a137207 */ /* 0x000fe40005800000 */
[----:B------:R-:W-:Y:S02]  /*3f90*/  SEL R10, R31, R24, !P4 ;  /* 0x000000181f0a7207 */ /* 0x000fe40006000000 */
[----:B------:R-:W-:Y:S02]  /*3fa0*/  SEL R24, R24, R31, !P4 ;  /* 0x0000001f18187207 */ /* 0x000fe40006000000 */
[----:B---3--:R-:W-:Y:S02]  /*3fb0*/  ISETP.GE.AND P0, PT, R29, R8, PT ;  /* 0x000000081d00720c */ /* 0x008fe40003f06270 */
[----:B----4-:R-:W-:-:S02]  /*3fc0*/  ISETP.GE.AND P1, PT, R35, R6, PT ;  /* 0x000000062300720c */ /* 0x010fc40003f26270 */
[----:B------:R-:W-:Y:S02]  /*3fd0*/  SEL R6, R25, R14, !P0 ;  /* 0x0000000e19067207 */ /* 0x000fe40004000000 */
[----:B------:R-:W-:Y:S02]  /*3fe0*/  SEL R14, R14, R25, !P0 ;  /* 0x000000190e0e7207 */ /* 0x000fe40004000000 */
[----:B0-----:R-:W-:Y:S02]  /*3ff0*/  SEL R16, R5, R18, !P1 ;  /* 0x0000001205107207 */ /* 0x001fe40004800000 */
[----:B------:R-:W-:Y:S02]  /*4000*/  SEL R5, R18, R5, !P1 ;  /* 0x0000000512057207 */ /* 0x000fe40004800000 */
[----:B-----5:R-:W-:Y:S02]  /*4010*/  ISETP.GE.AND P0, PT, R37, R26, PT ;  /* 0x0000001a2500720c */ /* 0x020fe40003f06270 */
[----:B------:R-:W-:-:S02]  /*4020*/  SEL R8, R13, R32, !P5 ;  /* 0x000000200d087207 */ /* 0x000fc40006800000 */
[----:B--2---:R-:W-:Y:S02]  /*4030*/  ISETP.GE.AND P1, PT, R43, R40, PT ;  /* 0x000000282b00720c */ /* 0x004fe40003f26270 */
[----:B------:R-:W-:Y:S02]  /*4040*/  ISETP.GE.AND P2, PT, R17, R22, PT ;  /* 0x000000161100720c */ /* 0x000fe40003f46270 */
[----:B------:R-:W-:Y:S02]  /*4050*/  SEL R17, R15, R12, !P0 ;  /* 0x0000000c0f117207 */ /* 0x000fe40004000000 */
[----:B------:R-:W-:Y:S02]  /*4060*/  SEL R12, R12, R15, !P0 ;  /* 0x0000000f0c0c7207 */ /* 0x000fe40004000000 */
[----:B------:R-:W-:Y:S02]  /*4070*/  SEL R21, R30, R7, !P2 ;  /* 0x000000071e157207 */ /* 0x000fe40005000000 */
[----:B------:R-:W-:-:S02]  /*4080*/  SEL R15, R11, R28, !P1 ;  /* 0x0000001c0b0f7207 */ /* 0x000fc40004800000 */
[----:B------:R-:W-:Y:S01]  /*4090*/  SEL R30, R7, R30, !P2 ;  /* 0x0000001e071e7207 */ /* 0x000fe20005000000 */
[----:B------:R-:W-:Y:S01]  /*40a0*/  IMAD.MOV.U32 R7, RZ, RZ, 0x2 ;  /* 0x00000002ff077424 */ /* 0x000fe200078e00ff */
[----:B------:R-:W-:Y:S02]  /*40b0*/  SEL R13, R32, R13, !P5 ;  /* 0x0000000d200d7207 */ /* 0x000fe40006800000 */
[----:B------:R-:W-:-:S07]  /*40c0*/  SEL R11, R28, R11, !P1 ;  /* 0x0000000b1c0b7207 */ /* 0x000fce0004800000 */
.L_x_1306:
[----:B------:R-:W0:Y:S01]  /*40d0*/  S2R R26, SR_CgaCtaId ;  /* 0x00000000001a7919 */ /* 0x000e220000008800 */
[--C-:B-----5:R-:W-:Y:S01]  /*40e0*/  IMAD.MOV R23, RZ, RZ, -R7.reuse ;  /* 0x000000ffff177224 */ /* 0x120fe200078e0a07 */
[----:B------:R-:W-:Y:S01]  /*40f0*/  SHF.R.U32.HI R22, RZ, 0x1, R7 ;  /* 0x00000001ff167819 */ /* 0x000fe20000011607 */
[----:B------:R-:W-:Y:S01]  /*4100*/  BAR.SYNC.DEFER_BLOCKING 0x0 ;  /* 0x0000000000007b1d */ /* 0x000fe20000010000 */
[----:B------:R-:W-:Y:S02]  /*4110*/  MOV R25, 0x400 ;  /* 0x0000040000197802 */ /* 0x000fe40000000f00 */
[----:B------:R-:W-:Y:S01]  /*4120*/  LOP3.LUT R18, R0, R23, RZ, 0xc0, !PT ;  /* 0x0000001700127212 */ /* 0x000fe200078ec0ff */
[----:B------:R-:W-:-:S04]  /*4130*/  VIADD R23, R7, 0xffffffff ;  /* 0xffffffff07177836 */ /* 0x000fc80000000000 */
[----:B------:R-:W-:Y:S01]  /*4140*/  IMAD R18, R18, 0x11, RZ ;  /* 0x0000001112127824 */ /* 0x000fe200078e02ff */
[----:B------:R-:W-:-:S04]  /*4150*/  LOP3.LUT R23, R23, R0, RZ, 0xc0, !PT ;  /* 0x0000000017177212 */ /* 0x000fc800078ec0ff */
[----:B------:R-:W-:Y:S01]  /*4160*/  VIMNMX.U32 R27, PT, PT, R18, 0x1100, PT ;  /* 0x00001100121b7848 */ /* 0x000fe20003fe0000 */
[----:B------:R-:W-:-:S04]  /*4170*/  IMAD R29, R23, 0x11, RZ ;  /* 0x00000011171d7824 */ /* 0x000fc800078e02ff */
[----:B------:R-:W-:Y:S01]  /*4180*/  IMAD R18, R22, 0x11, R27 ;  /* 0x0000001116127824 */ /* 0x000fe200078e021b */
[----:B------:R-:W-:-:S04]  /*4190*/  VIMNMX.U32 R29, PT, PT, R29, 0x1100, PT ;  /* 0x000011001d1d7848 */ /* 0x000fc80003fe0000 */
[----:B------:R-:W-:Y:S02]  /*41a0*/  VIMNMX.U32 R18, PT, PT, R18, 0x1100, PT ;  /* 0x0000110012127848 */ /* 0x000fe40003fe0000 */
[----:B0-----:R-:W-:-:S05]  /*41b0*/  LEA R25, R26, R25, 0x18 ;  /* 0x000000191a197211 */ /* 0x001fca00078ec0ff */
[----:B------:R-:W-:Y:S02]  /*41c0*/  IMAD R31, R0, 0x44, R25 ;  /* 0x00000044001f7824 */ /* 0x000fe400078e0219 */
[--C-:B------:R-:W-:Y:S02]  /*41d0*/  IMAD R25, R22, 0x11, R18.reuse ;  /* 0x0000001116197824 */ /* 0x100fe400078e0212 */
[----:B------:R-:W0:Y:S01]  /*41e0*/  LDC.64 R22, c[0x4][RZ] ;  /* 0x01000000ff167b82 */ /* 0x000e220000000a00 */
[----:B------:R-:W-:Y:S02]  /*41f0*/  STS [R31], R19 ;  /* 0x000000131f007388 */ /* 0x000fe40000000800 */
[----:B------:R-:W-:Y:S02]  /*4200*/  VIMNMX.U32 R25, PT, PT, R25, 0x1100, PT ;  /* 0x0000110019197848 */ /* 0x000fe40003fe0000 */
[----:B------:R1:W-:Y:S03]  /*4210*/  STS [R31+0x4], R9 ;  /* 0x000004091f007388 */ /* 0x0003e60000000800 */
[----:B------:R-:W-:Y:S01]  /*4220*/  IMAD.IADD R26, R25, 0x1, -R18 ;  /* 0x00000001191a7824 */ /* 0x000fe200078e0a12 */
[----:B--2---:R2:W-:Y:S04]  /*4230*/  STS [R31+0x8], R24 ;  /* 0x000008181f007388 */ /* 0x0045e80000000800 */
[----:B------:R3:W-:Y:S01]  /*4240*/  STS [R31+0xc], R10 ;  /* 0x00000c0a1f007388 */ /* 0x0007e20000000800 */
[C---:B------:R-:W-:Y:S01]  /*4250*/  ISETP.GE.AND P0, PT, R29.reuse, R26, PT ;  /* 0x0000001a1d00720c */ /* 0x040fe20003f06270 */
[----:B------:R-:W-:Y:S01]  /*4260*/  IMAD.IADD R26, R29, 0x1, -R26 ;  /* 0x000000011d1a7824 */ /* 0x000fe200078e0a1a */
[----:B-1----:R-:W-:Y:S01]  /*4270*/  VIADDMNMX R9, R18, -R27, R29, PT ;  /* 0x8000001b12097246 */ /* 0x002fe2000380011d */
        /* <DEDUP_REMOVED lines=19> */
[----:B---3--:R-:W0:Y:S01]  /*43b0*/  S2R R11, SR_CgaCtaId ;  /* 0x00000000000b7919 */ /* 0x008e220000008800 */
[----:B------:R-:W-:Y:S01]  /*43c0*/  MOV R6, 0x400 ;  /* 0x0000040000067802 */ /* 0x000fe20000000f00 */
[----:B------:R-:W-:Y:S02]  /*43d0*/  IMAD.MOV.U32 R5, RZ, RZ, R9 ;  /* 0x000000ffff057224 */ /* 0x000fe400078e0009 */
[----:B------:R-:W-:Y:S01]  /*43e0*/  IMAD.IADD R14, R29, 0x1, R18 ;  /* 0x000000011d0e7824 */ /* 0x000fe200078e0212 */
[----:B0-----:R-:W-:-:S07]  /*43f0*/  LEA R15, R11, R6, 0x18 ;  /* 0x000000060b0f7211 */ /* 0x001fce00078ec0ff */
.L_x_1271:
        /* <DEDUP_REMOVED lines=19> */
.L_x_1270:
[----:B------:R-:W-:Y:S05]  /*4530*/  BSYNC.RECONVERGENT B0 ;  /* 0x0000000000007941 */ /* 0x000fea0003800200 */
.L_x_1269:
[----:B------:R-:W0:Y:S01]  /*4540*/  S2UR UR5, SR_CgaCtaId ;  /* 0x00000000000579c3 */ /* 0x000e220000008800 */
[----:B------:R-:W-:Y:S01]  /*4550*/  UMOV UR4, 0x400 ;  /* 0x0000040000047882 */ /* 0x000fe20000000000 */
[----:B------:R-:W-:Y:S01]  /*4560*/  IMAD.IADD R27, R27, 0x1, R24 ;  /* 0x000000011b1b7824 */ /* 0x000fe200078e0218 */
[----:B------:R-:W-:Y:S01]  /*4570*/  IADD3 R24, PT, PT, -R24, R18, R29 ;  /* 0x0000001218187210 */ /* 0x000fe20007ffe11d */
[----:B------:R-:W-:Y:S01]  /*4580*/  BSSY.RECONVERGENT B0, `(.L_x_1272) ;  /* 0x0000013000007945 */ /* 0x000fe20003800200 */
[----:B------:R-:W-:Y:S01]  /*4590*/  PLOP3.LUT P0, PT, PT, PT, PT, 0x8, 0x80 ;  /* 0x000000000080781c */ /* 0x000fe20003f0e170 */
[----:B---3--:R-:W-:Y:S01]  /*45a0*/  VIADD R5, R27, 0x1 ;  /* 0x000000011b057836 */ /* 0x008fe20000000000 */
        /* <DEDUP_REMOVED lines=16> */
.L_x_1273:
[----:B------:R-:W-:Y:S05]  /*46b0*/  BSYNC.RECONVERGENT B0 ;  /* 0x0000000000007941 */ /* 0x000fea0003800200 */
.L_x_1272:
        /* <DEDUP_REMOVED lines=21> */
.L_x_1275:
[----:B------:R-:W-:Y:S05]  /*4810*/  BSYNC.RECONVERGENT B0 ;  /* 0x0000000000007941 */ /* 0x000fea0003800200 */
.L_x_1274:
        /* <DEDUP_REMOVED lines=21> */
.L_x_1277:
[----:B------:R-:W-:Y:S05]  /*4970*/  BSYNC.RECONVERGENT B0 ;  /* 0x0000000000007941 */ /* 0x000fea0003800200 */
.L_x_1276:
        /* <DEDUP_REMOVED lines=21> */
.L_x_1279:
[----:B------:R-:W-:Y:S05]  /*4ad0*/  BSYNC.RECONVERGENT B0 ;  /* 0x0000000000007941 */ /* 0x000fea0003800200 */
.L_x_1278:
        /* <DEDUP_REMOVED lines=21> */
.L_x_1281:
[----:B------:R-:W-:Y:S05]  /*4c30*/  BSYNC.RECONVERGENT B0 ;  /* 0x0000000000007941 */ /* 0x000fea0003800200 */
.L_x_1280:
        /* <DEDUP_REMOVED lines=21> */
.L_x_1283:
[----:B------:R-:W-:Y:S05]  /*4d90*/  BSYNC.RECONVERGENT B0 ;  /* 0x0000000000007941 */ /* 0x000fea0003800200 */
.L_x_1282:
        /* <DEDUP_REMOVED lines=21> */
.L_x_1285:
[----:B------:R-:W-:Y:S05]  /*4ef0*/  BSYNC.RECONVERGENT B0 ;  /* 0x0000000000007941 */ /* 0x000fea0003800200 */
.L_x_1284:
        /* <DEDUP_REMOVED lines=21> */
.L_x_1287:
[----:B------:R-:W-:Y:S05]  /*5050*/  BSYNC.RECONVERGENT B0 ;  /* 0x0000000000007941 */ /* 0x000fea0003800200 */
.L_x_1286:
        /* <DEDUP_REMOVED lines=21> */
.L_x_1289:
[----:B------:R-:W-:Y:S05]  /*51b0*/  BSYNC.RECONVERGENT B0 ;  /* 0x0000000000007941 */ /* 0x000fea0003800200 */
.L_x_1288:
        /* <DEDUP_REMOVED lines=21> */
.L_x_1291:
[----:B------:R-:W-:Y:S05]  /*5310*/  BSYNC.RECONVERGENT B0 ;  /* 0x0000000000007941 */ /* 0x000fea0003800200 */
.L_x_1290:
        /* <DEDUP_REMOVED lines=21> */
.L_x_1293:
[----:B------:R-:W-:Y:S05]  /*5470*/  BSYNC.RECONVERGENT B0 ;  /* 0x0000000000007941 */ /* 0x000fea0003800200 */
.L_x_1292:
        /* <DEDUP_REMOVED lines=21> */
.L_x_1295:
[----:B------:R-:W-:Y:S05]  /*55d0*/  BSYNC.RECONVERGENT B0 ;  /* 0x0000000000007941 */ /* 0x000fea0003800200 */
.L_x_1294:
        /* <DEDUP_REMOVED lines=21> */
.L_x_1297:
[----:B------:R-:W-:Y:S05]  /*5730*/  BSYNC.RECONVERGENT B0 ;  /* 0x0000000000007941 */ /* 0x000fea0003800200 */
.L_x_1296:
        /* <DEDUP_REMOVED lines=20> */
.L_x_1299:
[----:B------:R-:W-:Y:S05]  /*5880*/  BSYNC.RECONVERGENT B0 ;  /* 0x0000000000007941 */ /* 0x000fea0003800200 */
.L_x_1298:
        /* <DEDUP_REMOVED lines=20> */
.L_x_1301:
[----:B------:R-:W-:Y:S05]  /*59d0*/  BSYNC.RECONVERGENT B0 ;  /* 0x0000000000007941 */ /* 0x000fea0003800200 */
.L_x_1300:
        /* <DEDUP_REMOVED lines=21> */
.L_x_1303:
[----:B------:R-:W-:Y:S05]  /*5b30*/  BSYNC.RECONVERGENT B0 ;  /* 0x0000000000007941 */ /* 0x000fea0003800200 */
.L_x_1302:
        /* <DEDUP_REMOVED lines=22> */
.L_x_1305:
[----:B------:R-:W-:Y:S05]  /*5ca0*/  BSYNC.RECONVERGENT B0 ;  /* 0x0000000000007941 */ /* 0x000fea0003800200 */
.L_x_1304:
[C---:B------:R-:W-:Y:S01]  /*5cb0*/  ISETP.GE.U32.AND P0, PT, R7.reuse, 0x81, PT ;  /* 0x000000810700780c */ /* 0x040fe20003f06070 */
[----:B------:R-:W-:-:S12]  /*5cc0*/  IMAD.SHL.U32 R7, R7, 0x2, RZ ;  /* 0x0000000207077824 */ /* 0x000fd800078e00ff */
[----:B------:R-:W-:Y:S05]  /*5cd0*/  @!P0 BRA `(.L_x_1306) ;  /* 0xffffffe000fc8947 */ /* 0x000fea000383ffff */
[----:B------:R-:W0:Y:S01]  /*5ce0*/  S2R R0, SR_TID.X ;  /* 0x0000000000007919 */ /* 0x000e220000002100 */
        /* <DEDUP_REMOVED lines=11> */
[----:B-----5:R-:W-:Y:S01]  /*5da0*/  IMAD R23, R18, 0x40, R7 ;  /* 0x0000004012177824 */ /* 0x020fe200078e0207 */
        /* <DEDUP_REMOVED lines=64> */
.L_x_1307:
        /* <DEDUP_REMOVED lines=56> */
.L_x_1268:
        /* <DEDUP_REMOVED lines=20> */
[----:B------:R-:W-:Y:S01]  /*6670*/  @!P1 IADD3 R4, P0, PT, R2, R3, RZ ;  /* 0x0000000302049210 */ /* 0x000fe20007f1e0ff */
[----:B------:R-:W-:-:S04]  /*6680*/  VIADD R5, R3, 0x80 ;  /* 0x0000008003057836 */ /* 0x000fc80000000000 */
        /* <DEDUP_REMOVED lines=8> */
[----:B------:R-:W-:Y:S01]  /*6710*/  @!P2 IMAD.X R8, RZ, RZ, RZ, P5 ;  /* 0x000000ffff08a224 */ /* 0x000fe200028e06ff */
[----:B-1----:R-:W-:-:S04]  /*6720*/  @!P2 LEA R16, P5, R4, R6, 0x2 ;  /* 0x000000060410a211 */ /* 0x002fc800078a10ff */
[----:B------:R-:W-:Y:S02]  /*6730*/  @!P2 LEA.HI.X R17, R4, R7, R8, 0x2, P5 ;  /* 0x000000070411a211 */ /* 0x000fe400028f1408 */
[----:B------:R-:W-:Y:S01]  /*6740*/  @!P3 IADD3 R4, P5, PT, R2, R3, RZ ;  /* 0x000000030204b210 */ /* 0x000fe20007fbe0ff */
[----:B------:R-:W-:-:S04]  /*6750*/  VIADD R19, R3, 0xc0 ;  /* 0x000000c003137836 */ /* 0x000fc80000000000 */
[----:B------:R-:W-:Y:S01]  /*6760*/  @!P3 IMAD.X R6, RZ, RZ, RZ, P5 ;  /* 0x000000ffff06b224 */ /* 0x000fe200028e06ff */
[----:B--2---:R-:W-:-:S04]  /*6770*/  @!P3 LEA R20, P5, R4, R10, 0x2 ;  /* 0x0000000a0414b211 */ /* 0x004fc800078a10ff */
[----:B------:R-:W-:Y:S02]  /*6780*/  @!P3 LEA.HI.X R21, R4, R11, R6, 0x2, P5 ;  /* 0x0000000b0415b211 */ /* 0x000fe400028f1406 */
[----:B------:R-:W-:-:S05]  /*6790*/  @!P4 IADD3 R4, P5, PT, R2, R3, RZ ;  /* 0x000000030204c210 */ /* 0x000fca0007fbe0ff */
[----:B------:R-:W-:Y:S02]  /*67a0*/  @!P4 IMAD.X R6, RZ, RZ, RZ, P5 ;  /* 0x000000ffff06c224 */ /* 0x000fe400028e06ff */
[----:B------:R-:W-:Y:S02]  /*67b0*/  VIADD R27, R3, 0x1a0 ;  /* 0x000001a0031b7836 */ /* 0x000fe40000000000 */
[----:B---3--:R-:W-:Y:S02]  /*67c0*/  IMAD.MOV.U32 R5, RZ, RZ, R9 ;  /* 0x000000ffff057224 */ /* 0x008fe400078e0009 */
[----:B------:R0:W2:Y:S01]  /*67d0*/  @!P1 LDG.E R9, desc[UR8][R22.64] ;  /* 0x0000000816099981 */ /* 0x0000a2000c1e1900 */
[-C--:B------:R-:W-:Y:S01]  /*67e0*/  ISETP.GE.AND P1, PT, R15, R18.reuse, PT ;  /* 0x000000120f00720c */ /* 0x080fe20003f26270 */
[--C-:B------:R-:W-:Y:S01]  /*67f0*/  IMAD.MOV.U32 R7, RZ, RZ, R5.reuse ;  /* 0x000000ffff077224 */ /* 0x100fe200078e0005 */
[----:B------:R-:W1:Y:S05]  /*6800*/  @!P0 LDC.64 R14, c[0x0][0x388] ;  /* 0x0000e200ff0e8b82 */ /* 0x000e6a0000000a00 */
[----:B------:R3:W4:Y:S01]  /*6810*/  @!P2 LDG.E R7, desc[UR8][R16.64+0x80] ;  /* 0x000080081007a981 */ /* 0x000722000c1e1900 */
[----:B------:R-:W-:Y:S01]  /*6820*/  ISETP.GE.AND P2, PT, R19, R18, PT ;  /* 0x000000121300720c */ /* 0x000fe20003f46270 */
[----:B------:R-:W-:Y:S01]  /*6830*/  IMAD.MOV.U32 R37, RZ, RZ, R5 ;  /* 0x000000ffff257224 */ /* 0x000fe200078e0005 */
[----:B0-----:R-:W-:Y:S01]  /*6840*/  @!P4 LEA R22, P5, R4, R12, 0x2 ;  /* 0x0000000c0416c211 */ /* 0x001fe200078a10ff */
[----:B------:R-:W-:-:S02]  /*6850*/  VIADD R19, R3, 0xe0 ;  /* 0x000000e003137836 */ /* 0x000fc40000000000 */
[----:B------:R-:W0:Y:S01]  /*6860*/  @!P1 LDC.64 R10, c[0x0][0x388] ;  /* 0x0000e200ff0a9b82 */ /* 0x000e220000000a00 */
[----:B------:R-:W-:Y:S01]  /*6870*/  @!P4 LEA.HI.X R23, R4, R13, R6, 0x2, P5 ;  /* 0x0000000d0417c211 */ /* 0x000fe200028f1406 */
[----:B------:R0:W5:Y:S01]  /*6880*/  @!P3 LDG.E R37, desc[UR8][R20.64+0x100] ;  /* 0x000100081425b981 */ /* 0x000162000c1e1900 */
[----:B------:R-:W-:Y:S01]  /*6890*/  @!P0 IADD3 R4, P5, PT, R2, R3, RZ ;  /* 0x0000000302048210 */ /* 0x000fe20007fbe0ff */
[----:B------:R-:W-:Y:S01]  /*68a0*/  IMAD.MOV.U32 R35, RZ, RZ, R5 ;  /* 0x000000ffff237224 */ /* 0x000fe200078e0005 */
[----:B------:R-:W-:Y:S01]  /*68b0*/  ISETP.GE.AND P3, PT, R19, R18, PT ;  /* 0x000000121300720c */ /* 0x000fe20003f66270 */
[----:B---3--:R-:W-:Y:S02]  /*68c0*/  VIADD R17, R3, 0x100 ;  /* 0x0000010003117836 */ /* 0x008fe40000000000 */
[----:B------:R-:W3:Y:S01]  /*68d0*/  @!P2 LDC.64 R12, c[0x0][0x388] ;  /* 0x0000e200ff0cab82 */ /* 0x000ee20000000a00 */
[----:B------:R-:W-:Y:S01]  /*68e0*/  @!P0 IMAD.X R6, RZ, RZ, RZ, P5 ;  /* 0x000000ffff068224 */ /* 0x000fe200028e06ff */
[----:B------:R3:W5:Y:S01]  /*68f0*/  @!P4 LDG.E R35, desc[UR8][R22.64+0x180] ;  /* 0x000180081623c981 */ /* 0x000762000c1e1900 */
[----:B-1----:R-:W-:-:S02]  /*6900*/  @!P0 LEA R16, P5, R4, R14, 0x2 ;  /* 0x0000000e04108211 */ /* 0x002fc400078a10ff */
[----:B------:R-:W-:Y:S02]  /*6910*/  ISETP.GE.AND P4, PT, R17, R18, PT ;  /* 0x000000121100720c */ /* 0x000fe40003f86270 */
[----:B------:R-:W-:Y:S02]  /*6920*/  @!P0 LEA.HI.X R17, R4, R15, R6, 0x2, P5 ;  /* 0x0000000f04118211 */ /* 0x000fe400028f1406 */
[----:B------:R-:W-:Y:S01]  /*6930*/  @!P1 IADD3 R4, P5, PT, R2, R3, RZ ;  /* 0x0000000302049210 */ /* 0x000fe20007fbe0ff */
[--C-:B------:R-:W-:Y:S01]  /*6940*/  IMAD.MOV.U32 R33, RZ, RZ, R5.reuse ;  /* 0x000000ffff217224 */ /* 0x100fe200078e0005 */
[----:B------:R-:W1:Y:S01]  /*6950*/  @!P3 LDC.64 R14, c[0x0][0x388] ;  /* 0x0000e200ff0ebb82 */ /* 0x000e620000000a00 */
[----:B------:R-:W-:Y:S02]  /*6960*/  VIADD R19, R3, 0x120 ;  /* 0x0000012003137836 */ /* 0x000fe40000000000 */
[----:B------:R-:W-:Y:S01]  /*6970*/  @!P1 IMAD.X R6, RZ, RZ, RZ, P5 ;  /* 0x000000ffff069224 */ /* 0x000fe200028e06ff */
[C---:B0-----:R-:W-:Y:S01]  /*6980*/  @!P1 LEA R20, P5, R4.reuse, R10, 0x2 ;  /* 0x0000000a04149211 */ /* 0x041fe200078a10ff */
[----:B------:R0:W5:Y:S01]  /*6990*/  @!P0 LDG.E R33, desc[UR8][R16.64+0x200] ;  /* 0x0002000810218981 */ /* 0x000162000c1e1900 */
[----:B------:R-:W-:Y:S01]  /*69a0*/  ISETP.GE.AND P0, PT, R19, R18, PT ;  /* 0x000000121300720c */ /* 0x000fe20003f06270 */
[----:B------:R-:W-:Y:S01]  /*69b0*/  IMAD.MOV.U32 R31, RZ, RZ, R5 ;  /* 0x000000ffff1f7224 */ /* 0x000fe200078e0005 */
[----:B------:R-:W-:Y:S01]  /*69c0*/  @!P1 LEA.HI.X R21, R4, R11, R6, 0x2, P5 ;  /* 0x0000000b04159211 */ /* 0x000fe200028f1406 */
[----:B------:R-:W-:Y:S01]  /*69d0*/  VIADD R19, R3, 0x140 ;  /* 0x0000014003137836 */ /* 0x000fe20000000000 */
[----:B------:R-:W1:Y:S01]  /*69e0*/  @!P4 LDC.64 R10, c[0x0][0x388] ;  /* 0x0000e200ff0acb82 */ /* 0x000e620000000a00 */
[----:B------:R-:W-:-:S02]  /*69f0*/  @!P2 IADD3 R4, P5, PT, R2, R3, RZ ;  /* 0x000000030204a210 */ /* 0x000fc40007fbe0ff */
[----:B------:R1:W5:Y:S01]  /*6a00*/  @!P1 LDG.E R31, desc[UR8][R20.64+0x280] ;  /* 0x00028008141f9981 */ /* 0x000362000c1e1900 */
[----:B------:R-:W-:Y:S02]  /*6a10*/  ISETP.GE.AND P1, PT, R19, R18, PT ;  /* 0x000000121300720c */ /* 0x000fe40003f26270 */
[----:B------:R-:W-:Y:S01]  /*6a20*/  @!P2 IMAD.X R6, RZ, RZ, RZ, P5 ;  /* 0x000000ffff06a224 */ /* 0x000fe200028e06ff */
[C---:B---3--:R-:W-:Y:S02]  /*6a30*/  @!P2 LEA R12, P5, R4.reuse, R12, 0x2 ;  /* 0x0000000c040ca211 */ /* 0x048fe400078a10ff */
[----:B------:R-:W3:Y:S02]  /*6a40*/  @!P0 LDC.64 R22, c[0x0][0x388] ;  /* 0x0000e200ff168b82 */ /* 0x000ee40000000a00 */
[----:B------:R-:W-:Y:S02]  /*6a50*/  @!P2 LEA.HI.X R13, R4, R13, R6, 0x2, P5 ;  /* 0x0000000d040da211 */ /* 0x000fe400028f1406 */
[CC--:B------:R-:W-:Y:S01]  /*6a60*/  @!P3 IADD3 R4, P5, PT, R2.reuse, R3.reuse, RZ ;  /* 0x000000030204b210 */ /* 0x0c0fe20007fbe0ff */
[----:B------:R-:W-:Y:S01]  /*6a70*/  IMAD.MOV.U32 R19, RZ, RZ, R5 ;  /* 0x000000ffff137224 */ /* 0x000fe200078e0005 */
[----:B------:R-:W-:Y:S01]  /*6a80*/  @!P4 IADD3 R8, P6, PT, R2, R3, RZ ;  /* 0x000000030208c210 */ /* 0x000fe20007fde0ff */
[----:B0-----:R-:W-:Y:S01]  /*6a90*/  VIADD R17, R3, 0x160 ;  /* 0x0000016003117836 */ /* 0x001fe20000000000 */
[----:B------:R-:W0:Y:S01]  /*6aa0*/  @!P1 LDC.64 R24, c[0x0][0x388] ;  /* 0x0000e200ff189b82 */ /* 0x000e220000000a00 */
[----:B------:R-:W-:Y:S01]  /*6ab0*/  @!P3 IMAD.X R6, RZ, RZ, RZ, P5 ;  /* 0x000000ffff06b224 */ /* 0x000fe200028e06ff */
[----:B-1----:R-:W-:Y:S01]  /*6ac0*/  @!P3 LEA R14, P5, R4, R14, 0x2 ;  /* 0x0000000e040eb211 */ /* 0x002fe200078a10ff */
[----:B------:R1:W5:Y:S01]  /*6ad0*/  @!P2 LDG.E R19, desc[UR8][R12.64+0x300] ;  /* 0x000300080c13a981 */ /* 0x000362000c1e1900 */
[----:B------:R-:W-:-:S02]  /*6ae0*/  ISETP.GE.AND P2, PT, R17, R18, PT ;  /* 0x000000121100720c */ /* 0x000fc40003f46270 */
[----:B------:R-:W-:Y:S01]  /*6af0*/  @!P3 LEA.HI.X R15, R4, R15, R6, 0x2, P5 ;  /* 0x0000000f040fb211 */ /* 0x000fe200028f1406 */
[----:B------:R-:W-:Y:S01]  /*6b00*/  @!P4 IMAD.X R4, RZ, RZ, RZ, P6 ;  /* 0x000000ffff04c224 */ /* 0x000fe200030e06ff */
[C---:B------:R-:W-:Y:S01]  /*6b10*/  @!P4 LEA R10, P5, R8.reuse, R10, 0x2 ;  /* 0x0000000a080ac211 */ /* 0x040fe200078a10ff */
[--C-:B------:R-:W-:Y:S02]  /*6b20*/  IMAD.MOV.U32 R17, RZ, RZ, R5.reuse ;  /* 0x000000ffff117224 */ /* 0x100fe400078e0005 */
[----:B------:R-:W-:Y:S01]  /*6b30*/  VIADD R21, R3, 0x180 ;  /* 0x0000018003157836 */ /* 0x000fe20000000000 */
[----:B------:R-:W-:Y:S01]  /*6b40*/  @!P4 LEA.HI.X R11, R8, R11, R4, 0x2, P5 ;  /* 0x0000000b080bc211 */ /* 0x000fe200028f1404 */
[----:B-1----:R-:W-:Y:S01]  /*6b50*/  IMAD.MOV.U32 R13, RZ, RZ, R5 ;  /* 0x000000ffff0d7224 */ /* 0x002fe200078e0005 */
[----:B------:R-:W-:Y:S01]  /*6b60*/  @!P0 IADD3 R4, P5, PT, R2, R3, RZ ;  /* 0x0000000302048210 */ /* 0x000fe20007fbe0ff */
[----:B------:R1:W5:Y:S01]  /*6b70*/  @!P3 LDG.E R17, desc[UR8][R14.64+0x380] ;  /* 0x000380080e11b981 */ /* 0x000362000c1e1900 */
[----:B------:R-:W-:-:S02]  /*6b80*/  ISETP.GE.AND P3, PT, R21, R18, PT ;  /* 0x000000121500720c */ /* 0x000fc40003f66270 */
[----:B------:R-:W0:Y:S01]  /*6b90*/  @!P2 LDC.64 R20, c[0x0][0x388] ;  /* 0x0000e200ff14ab82 */ /* 0x000e220000000a00 */
[----:B------:R0:W5:Y:S01]  /*6ba0*/  @!P4 LDG.E R13, desc[UR8][R10.64+0x400] ;  /* 0x000400080a0dc981 */ /* 0x000162000c1e1900 */
[----:B------:R-:W-:Y:S01]  /*6bb0*/  @!P0 IMAD.X R6, RZ, RZ, RZ, P5 ;  /* 0x000000ffff068224 */ /* 0x000fe200028e06ff */
[----:B------:R-:W-:Y:S01]  /*6bc0*/  ISETP.GE.AND P4, PT, R27, R18, PT ;  /* 0x000000121b00720c */ /* 0x000fe20003f86270 */
[----:B------:R-:W-:Y:S01]  /*6bd0*/  VIADD R27, R3, 0x1c0 ;  /* 0x000001c0031b7836 */ /* 0x000fe20000000000 */
[----:B---3--:R-:W-:Y:S02]  /*6be0*/  @!P0 LEA R22, P5, R4, R22, 0x2 ;  /* 0x0000001604168211 */ /* 0x008fe400078a10ff */
[----:B------:R-:W-:Y:S01]  /*6bf0*/  @!P1 IADD3 R8, P6, PT, R2, R3, RZ ;  /* 0x0000000302089210 */ /* 0x000fe20007fde0ff */
[--C-:B-1----:R-:W-:Y:S01]  /*6c00*/  IMAD.MOV.U32 R15, RZ, RZ, R5.reuse ;  /* 0x000000ffff0f7224 */ /* 0x102fe200078e0005 */
[----:B------:R-:W-:Y:S02]  /*6c10*/  @!P0 LEA.HI.X R23, R4, R23, R6, 0x2, P5 ;  /* 0x0000001704178211 */ /* 0x000fe400028f1406 */
[----:B------:R-:W-:Y:S01]  /*6c20*/  ISETP.GE.AND P5, PT, R27, R18, PT ;  /* 0x000000121b00720c */ /* 0x000fe20003fa6270 */
[----:B------:R-:W-:Y:S01]  /*6c30*/  @!P1 IMAD.X R4, RZ, RZ, RZ, P6 ;  /* 0x000000ffff049224 */ /* 0x000fe200030e06ff */
[C---:B0-----:R-:W-:Y:S01]  /*6c40*/  @!P1 LEA R24, P6, R8.reuse, R24, 0x2 ;  /* 0x0000001808189211 */ /* 0x041fe200078c10ff */
[----:B------:R-:W-:Y:S01]  /*6c50*/  VIADD R27, R3, 0x1e0 ;  /* 0x000001e0031b7836 */ /* 0x000fe20000000000 */
[----:B------:R0:W3:Y:S01]  /*6c60*/  @!P0 LDG.E R15, desc[UR8][R22.64+0x480] ;  /* 0x00048008160f8981 */ /* 0x0000e2000c1e1900 */
[----:B------:R-:W-:Y:S01]  /*6c70*/  IMAD.MOV.U32 R11, RZ, RZ, R5 ;  /* 0x000000ffff0b7224 */ /* 0x000fe200078e0005 */
[----:B------:R-:W-:Y:S01]  /*6c80*/  @!P1 LEA.HI.X R25, R8, R25, R4, 0x2, P6 ;  /* 0x0000001908199211 */ /* 0x000fe200030f1404 */
[----:B------:R-:W1:Y:S01]  /*6c90*/  @!P3 LDC.64 R28, c[0x0][0x388] ;  /* 0x0000e200ff1cbb82 */ /* 0x000e620000000a00 */
[----:B------:R-:W-:Y:S01]  /*6ca0*/  ISETP.GE.AND P0, PT, R27, R18, PT ;  /* 0x000000121b00720c */ /* 0x000fe20003f06270 */
[----:B------:R-:W-:-:S02]  /*6cb0*/  VIADD R27, R3, 0x200 ;  /* 0x00000200031b7836 */ /* 0x000fc40000000000 */
[----:B------:R1:W3:Y:S01]  /*6cc0*/  @!P1 LDG.E R11, desc[UR8][R24.64+0x500] ;  /* 0x00050008180b9981 */ /* 0x0002e2000c1e1900 */
[----:B------:R-:W-:Y:S02]  /*6cd0*/  @!P2 IADD3 R4, P6, PT, R2, R3, RZ ;  /* 0x000000030204a210 */ /* 0x000fe40007fde0ff */
[----:B------:R-:W-:Y:S01]  /*6ce0*/  ISETP.GE.AND P1, PT, R27, R18, PT ;  /* 0x000000121b00720c */ /* 0x000fe20003f26270 */
[----:B0-----:R-:W0:Y:S02]  /*6cf0*/  @!P5 LDC.64 R22, c[0x0][0x388] ;  /* 0x0000e200ff16db82 */ /* 0x001e240000000a00 */
[----:B------:R-:W-:-:S06]  /*6d00*/  @!P2 IMAD.X R6, RZ, RZ, RZ, P6 ;  /* 0x000000ffff06a224 */ /* 0x000fcc00030e06ff */
[----:B------:R-:W0:Y:S01]  /*6d10*/  @!P4 LDC.64 R26, c[0x0][0x388] ;  /* 0x0000e200ff1acb82 */ /* 0x000e220000000a00 */
[----:B------:R-:W-:Y:S01]  /*6d20*/  @!P2 LEA R40, P6, R4, R20, 0x2 ;  /* 0x000000140428a211 */ /* 0x000fe200078c10ff */
[----:B------:R-:W-:-:S03]  /*6d30*/  IMAD.MOV.U32 R39, RZ, RZ, R5 ;  /* 0x000000ffff277224 */ /* 0x000fc600078e0005 */
[----:B------:R-:W-:Y:S02]  /*6d40*/  @!P2 LEA.HI.X R41, R4, R21, R6, 0x2, P6 ;  /* 0x000000150429a211 */ /* 0x000fe400030f1406 */
[-C--:B------:R-:W-:Y:S01]  /*6d50*/  @!P3 IADD3 R4, P6, PT, R2, R3.reuse, RZ ;  /* 0x000000030204b210 */ /* 0x080fe20007fde0ff */
[----:B------:R-:W0:Y:S02]  /*6d60*/  @!P0 LDC.64 R20, c[0x0][0x388] ;  /* 0x0000e200ff148b82 */ /* 0x000e240000000a00 */
[----:B------:R1:W3:Y:S02]  /*6d70*/  @!P2 LDG.E R39, desc[UR8][R40.64+0x580] ;  /* 0x000580082827a981 */ /* 0x0002e4000c1e1900 */
        /* <DEDUP_REMOVED lines=8> */
[----:B------:R1:W3:Y:S01]  /*6e00*/  @!P3 LDG.E R43, desc[UR8][R28.64+0x600] ;  /* 0x000600081c2bb981 */ /* 0x0002e2000c1e1900 */
[----:B0-----:R-:W-:Y:S02]  /*6e10*/  @!P4 LEA R26, P2, R8, R26, 0x2 ;  /* 0x0000001a081ac211 */ /* 0x001fe400078410ff */
[----:B------:R-:W-:Y:S02]  /*6e20*/  @!P5 IADD3 R10, P3, PT, R2, R3, RZ ;  /* 0x00000003020ad210 */ /* 0x000fe40007f7e0ff */
[----:B------:R-:W-:Y:S02]  /*6e30*/  @!P4 LEA.HI.X R27, R8, R27, R4, 0x2, P2 ;  /* 0x0000001b081bc211 */ /* 0x000fe400010f1404 */
[-C--:B------:R-:W-:Y:S01]  /*6e40*/  @!P0 IADD3 R4, P2, PT, R2, R3.reuse, RZ ;  /* 0x0000000302048210 */ /* 0x080fe20007f5e0ff */
[----:B------:R-:W-:Y:S01]  /*6e50*/  @!P5 IMAD.X R8, RZ, RZ, RZ, P3 ;  /* 0x000000ffff08d224 */ /* 0x000fe200018e06ff */
[----:B------:R-:W-:Y:S01]  /*6e60*/  @!P5 LEA R22, P3, R10, R22, 0x2 ;  /* 0x000000160a16d211 */ /* 0x000fe200078610ff */
[----:B------:R0:W3:Y:S01]  /*6e70*/  @!P4 LDG.E R41, desc[UR8][R26.64+0x680] ;  /* 0x000680081a29c981 */ /* 0x0000e2000c1e1900 */
        /* <DEDUP_REMOVED lines=10> */
[----:B------:R-:W3:Y:S04]  /*6f20*/  @!P5 LDG.E R29, desc[UR8][R22.64+0x700] ;  /* 0x00070008161dd981 */ /* 0x000ee8000c1e1900 */
[----:B------:R-:W3:Y:S04]  /*6f30*/  @!P0 LDG.E R45, desc[UR8][R20.64+0x780] ;  /* 0x00078008142d8981 */ /* 0x000ee8000c1e1900 */
[----:B------:R-:W3:Y:S01]  /*6f40*/  @!P1 LDG.E R5, desc[UR8][R24.64+0x800] ;  /* 0x0008000818059981 */ /* 0x000ee2000c1e1900 */
[----:B------:R-:W1:Y:S01]  /*6f50*/  S2R R8, SR_LANEID ;  /* 0x0000000000087919 */ /* 0x000e620000000000 */
[----:B------:R-:W1:Y:S01]  /*6f60*/  S2UR UR5, SR_CgaCtaId ;  /* 0x00000000000579c3 */ /* 0x000e620000008800 */
[----:B0-----:R-:W-:Y:S01]  /*6f70*/  SHF.R.U32.HI R27, RZ, 0x5, R0 ;  /* 0x00000005ff1b7819 */ /* 0x001fe20000011600 */
[----:B------:R-:W-:-:S02]  /*6f80*/  UMOV UR4, 0x400 ;  /* 0x0000040000047882 */ /* 0x000fc40000000000 */
[----:B-1----:R-:W-:Y:S02]  /*6f90*/  ULEA UR4, UR5, UR4, 0x18 ;  /* 0x0000000405047291 */ /* 0x002fe4000f8ec0ff */
[----:B------:R-:W-:-:S04]  /*6fa0*/  IMAD R27, R27, 0x220, R8 ;  /* 0x000002201b1b7824 */ /* 0x000fc800078e0208 */
[----:B------:R-:W-:Y:S01]  /*6fb0*/  IMAD R8, R8, 0x10, R27 ;  /* 0x0000001008087824 */ /* 0x000fe200078e021b */
[----:B------:R-:W-:-:S04]  /*6fc0*/  LEA R16, R27, UR4, 0x2 ;  /* 0x000000041b107c11 */ /* 0x000fc8000f8e10ff */
[----:B------:R-:W-:Y:S01]  /*6fd0*/  LEA R8, R8, UR4, 0x2 ;  /* 0x0000000408087c11 */ /* 0x000fe2000f8e10ff */
[----:B--2---:R-:W-:Y:S04]  /*6fe0*/  STS [R16], R9 ;  /* 0x0000000910007388 */ /* 0x004fe80000000800 */
        /* <DEDUP_REMOVED lines=8> */
[----:B---3--:R-:W-:Y:S04]  /*7070*/  STS [R16+0x480], R15 ;  /* 0x0004800f10007388 */ /* 0x008fe80000000800 */
        /* <DEDUP_REMOVED lines=26> */
[----:B------:R-:W0:Y:S08]  /*7220*/  LDC.64 R20, c[0x4][RZ] ;  /* 0x01000000ff147b82 */ /* 0x000e300000000a00 */
[----:B------:R-:W-:Y:S01]  /*7230*/  PREEXIT ;  /* 0x000000000000782d */ /* 0x000fe20000000000 */
[----:B0-----:R-:W1:Y:S01]  /*7240*/  LDG.E.64 R20, desc[UR8][R20.64] ;  /* 0x0000000814147981 */ /* 0x001e62000c1e1b00 */
[----:B------:R-:W-:-:S04]  /*7250*/  IMAD R39, R0, 0x11, RZ ;  /* 0x0000001100277824 */ /* 0x000fc800078e02ff */
[----:B------:R-:W-:-:S05]  /*7260*/  VIADD R7, R39, 0x1 ;  /* 0x0000000127077836 */ /* 0x000fca0000000000 */
[----:B------:R-:W-:-:S13]  /*7270*/  ISETP.GE.U32.AND P3, PT, R7, R18, PT ;  /* 0x000000120700720c */ /* 0x000fda0003f66070 */
[----:B-1----:R-:W-:-:S04]  /*7280*/  @!P3 IMAD.WIDE R42, R13, 0x4, R20 ;  /* 0x000000040d2ab825 */ /* 0x002fc800078e0214 */
[----:B--2---:R-:W-:Y:S02]  /*7290*/  @!P3 IMAD.WIDE R36, R6, 0x4, R20 ;  /* 0x000000040624b825 */ /* 0x004fe400078e0214 */
[----:B------:R-:W2:Y:S04]  /*72a0*/  @!P3 LD.E R42, desc[UR8][R42.64] ;  /* 0x000000082a2ab980 */ /* 0x000ea8000c101900 */
[----:B------:R-:W2:Y:S01]  /*72b0*/  @!P3 LD.E R37, desc[UR8][R36.64] ;  /* 0x000000082425b980 */ /* 0x000ea2000c101900 */
[----:B------:R-:W-:Y:S02]  /*72c0*/  VIADD R7, R39, 0x2 ;  /* 0x0000000227077836 */ /* 0x000fe40000000000 */
[----:B------:R-:W-:-:S03]  /*72d0*/  IMAD.MOV.U32 R11, RZ, RZ, R13 ;  /* 0x000000ffff0b7224 */ /* 0x000fc600078e000d */
[----:B------:R-:W-:-:S13]  /*72e0*/  ISETP.GE.U32.AND P2, PT, R7, R18, PT ;  /* 0x000000120700720c */ /* 0x000fda0003f46070 */
[----:B---3--:R-:W-:-:S06]  /*72f0*/  @!P2 IMAD.WIDE R40, R26, 0x4, R20 ;  /* 0x000000041a28a825 */ /* 0x008fcc00078e0214 */
[----:B------:R-:W3:Y:S01]  /*7300*/  @!P2 LD.E R41, desc[UR8][R40.64] ;  /* 0x000000082829a980 */ /* 0x000ee2000c101900 */
[----:B--2---:R-:W-:-:S04]  /*7310*/  @!P3 ISETP.GE.AND P0, PT, R42, R37, PT ;  /* 0x000000252a00b20c */ /* 0x004fc80003f06270 */
[----:B------:R-:W-:-:S05]  /*7320*/  @!P3 SEL R11, R6, R13, !P0 ;  /* 0x0000000d060bb207 */ /* 0x000fca0004000000 */
[----:B------:R-:W-:-:S06]  /*7330*/  @!P2 IMAD.WIDE R44, R11, 0x4, R20 ;  /* 0x000000040b2ca825 */ /* 0x000fcc00078e0214 */
[----:B------:R-:W3:Y:S01]  /*7340*/  @!P2 LD.E R44, desc[UR8][R44.64] ;  /* 0x000000082c2ca980 */ /* 0x000ee2000c101900 */
[----:B------:R-:W-:-:S05]  /*7350*/  VIADD R7, R39, 0x3 ;  /* 0x0000000327077836 */ /* 0x000fca0000000000 */
[----:B------:R-:W-:Y:S01]  /*7360*/  ISETP.GE.U32.AND P1, PT, R7, R18, PT ;  /* 0x000000120700720c */ /* 0x000fe20003f26070 */
        /* <DEDUP_REMOVED lines=8> */
[----:B------:R-:W-:Y:S01]  /*73f0*/  ISETP.GE.U32.AND P0, PT, R7, R18, PT ;  /* 0x000000120700720c */ /* 0x000fe20003f06070 */
        /* <DEDUP_REMOVED lines=17> */
[----:B------:R-:W-:Y:S01]  /*7510*/  ISETP.GE.U32.AND P5, PT, R7, R18, PT ;  /* 0x000000120700720c */ /* 0x000fe20003fa6070 */
[----:B------:R-:W-:Y:S01]  /*7520*/  IMAD.MOV.U32 R7, RZ, RZ, R10 ;  /* 0x000000ffff077224 */ /* 0x000fe200078e000a */
[----:B--2---:R-:W-:-:S04]  /*7530*/  @!P4 ISETP.GE.AND P6, PT, R42, R37, PT ;  /* 0x000000252a00c20c */ /* 0x004fc80003fc6270 */
[----:B------:R-:W-:-:S07]  /*7540*/  @!P4 SEL R7, R23, R10, !P6 ;  /* 0x0000000a1707c207 */ /* 0x000fce0007000000 */
[----:B------:R-:W-:-:S04]  /*7550*/  @!P5 IMAD.WIDE R36, R17, 0x4, R20 ;  /* 0x000000041124d825 */ /* 0x000fc800078e0214 */
[----:B------:R-:W-:Y:S02]  /*7560*/  @!P5 IMAD.WIDE R40, R7, 0x4, R20 ;  /* 0x000000040728d825 */ /* 0x000fe400078e0214 */
[----:B------:R-:W2:Y:S04]  /*7570*/  @!P5 LD.E R37, desc[UR8][R36.64] ;  /* 0x000000082425d980 */ /* 0x000ea8000c101900 */
[----:B------:R-:W2:Y:S01]  /*7580*/  @!P5 LD.E R40, desc[UR8][R40.64] ;  /* 0x000000082828d980 */ /* 0x000ea2000c101900 */
[----:B------:R-:W-:Y:S02]  /*7590*/  VIADD R27, R39, 0x7 ;  /* 0x00000007271b7836 */ /* 0x000fe40000000000 */
[----:B------:R-:W-:Y:S02]  /*75a0*/  IMAD.MOV.U32 R14, RZ, RZ, R13 ;  /* 0x000000ffff0e7224 */ /* 0x000fe400078e000d */
[----:B------:R-:W-:Y:S01]  /*75b0*/  @!P3 IMAD.MOV.U32 R14, RZ, RZ, R6 ;  /* 0x000000ffff0eb224 */ /* 0x000fe200078e0006 */
[----:B------:R-:W-:Y:S01]  /*75c0*/  ISETP.GE.U32.AND P3, PT, R27, R18, PT ;  /* 0x000000121b00720c */ /* 0x000fe20003f66070 */
[----:B------:R-:W-:-:S02]  /*75d0*/  IMAD.MOV.U32 R6, RZ, RZ, R7 ;  /* 0x000000ffff067224 */ /* 0x000fc400078e0007 */
[----:B------:R-:W-:Y:S01]  /*75e0*/  @!P2 IMAD.MOV.U32 R11, RZ, RZ, R26 ;  /* 0x000000ffff0ba224 */ /* 0x000fe200078e001a */
[----:B--2---:R-:W-:-:S04]  /*75f0*/  @!P5 ISETP.GE.AND P6, PT, R40, R37, PT ;  /* 0x000000252800d20c */ /* 0x004fc80003fc6270 */
[----:B------:R-:W-:-:S05]  /*7600*/  @!P5 SEL R6, R17, R7, !P6 ;  /* 0x000000071106d207 */ /* 0x000fca0007000000 */
[----:B------:R-:W-:-:S04]  /*7610*/  @!P3 IMAD.WIDE R40, R19, 0x4, R20 ;  /* 0x000000041328b825 */ /* 0x000fc800078e0214 */
[----:B------:R-:W-:Y:S02]  /*7620*/  @!P3 IMAD.WIDE R26, R6, 0x4, R20 ;  /* 0x00000004061ab825 */ /* 0x000fe400078e0214 */
[----:B------:R-:W2:Y:S04]  /*7630*/  @!P3 LD.E R41, desc[UR8][R40.64] ;  /* 0x000000082829b980 */ /* 0x000ea8000c101900 */
        /* <DEDUP_REMOVED lines=10> */
[----:B------:R-:W-:Y:S02]  /*76e0*/  @!P1 IMAD.MOV.U32 R12, RZ, RZ, R15 ;  /* 0x000000ffff0c9224 */ /* 0x000fe400078e000f */
[----:B------:R-:W-:-:S05]  /*76f0*/  VIADD R15, R39, 0x9 ;  /* 0x00000009270f7836 */ /* 0x000fca0000000000 */
[----:B------:R-:W-:Y:S01]  /*7700*/  ISETP.GE.U32.AND P1, PT, R15, R18, PT ;  /* 0x000000120f00720c */ /* 0x000fe20003f26070 */
        /* <DEDUP_REMOVED lines=8> */
[----:B------:R-:W-:-:S03]  /*7790*/  @!P0 IMAD.MOV.U32 R9, RZ, RZ, R24 ;  /* 0x000000ffff098224 */ /* 0x000fc600078e0018 */
[----:B------:R-:W-:Y:S01]  /*77a0*/  ISETP.GE.U32.AND P0, PT, R27, R18, PT ;  /* 0x000000121b00720c */ /* 0x000fe20003f06070 */
[----:B------:R-:W-:Y:S01]  /*77b0*/  IMAD.MOV.U32 R37, RZ, RZ, R15 ;  /* 0x000000ffff257224 */ /* 0x000fe200078e000f */
[----:B---3--:R-:W-:-:S04]  /*77c0*/  @!P1 ISETP.GE.AND P6, PT, R40, R43, PT ;  /* 0x0000002b2800920c */ /* 0x008fc80003fc6270 */
        /* <DEDUP_REMOVED lines=38> */
[----:B------:R-:W-:Y:S02]  /*7a30*/  IMAD.MOV.U32 R24, RZ, RZ, R19 ;  /* 0x000000ffff187224 */ /* 0x000fe400078e0013 */
        /* <DEDUP_REMOVED lines=17> */
[C---:B------:R-:W-:Y:S01]  /*7b50*/  ISETP.GE.U32.AND P0, PT, R39.reuse, R18, PT ;  /* 0x000000122700720c */ /* 0x040fe20003f06070 */
[----:B------:R-:W-:Y:S02]  /*7b60*/  VIADD R39, R39, 0x10 ;  /* 0x0000001027277836 */ /* 0x000fe40000000000 */
[----:B------:R-:W-:-:S02]  /*7b70*/  @!P4 IMAD.MOV.U32 R35, RZ, RZ, R25 ;  /* 0x000000ffff23c224 */ /* 0x000fc400078e0019 */
[----:B------:R-:W-:Y:S01]  /*7b80*/  IMAD.MOV.U32 R25, RZ, RZ, R32 ;  /* 0x000000ffff197224 */ /* 0x000fe200078e0020 */
[----:B------:R-:W-:Y:S01]  /*7b90*/  ISETP.GE.U32.AND P4, PT, R39, R18, PT ;  /* 0x000000122700720c */ /* 0x000fe20003f86070 */
        /* <DEDUP_REMOVED lines=10> */
[--C-:B------:R-:W-:Y:S02]  /*7c40*/  IMAD.WIDE R30, R13, 0x4, R20.reuse ;  /* 0x000000040d1e7825 */ /* 0x100fe400078e0214 */
[----:B------:R-:W2:Y:S02]  /*7c50*/  LD.E R23, desc[UR8][R22.64] ;  /* 0x0000000816177980 */ /* 0x000ea4000c101900 */
[----:B------:R-:W-:-:S04]  /*7c60*/  IMAD.WIDE R44, R12, 0x4, R20 ;  /* 0x000000040c2c7825 */ /* 0x000fc800078e0214 */
[--C-:B------:R-:W-:Y:S01]  /*7c70*/  IMAD.WIDE R40, R11, 0x4, R20.reuse ;  /* 0x000000040b287825 */ /* 0x100fe200078e0214 */
[----:B------:R0:W3:Y:S03]  /*7c80*/  LD.E R26, desc[UR8][R44.64] ;  /* 0x000000082c1a7980 */ /* 0x0000e6000c101900 */
[--C-:B------:R-:W-:Y:S01]  /*7c90*/  IMAD.WIDE R42, R10, 0x4, R20.reuse ;  /* 0x000000040a2a7825 */ /* 0x100fe200078e0214 */
[----:B------:R-:W2:Y:S03]  /*7ca0*/  LD.E R22, desc[UR8][R30.64] ;  /* 0x000000081e167980 */ /* 0x000ea6000c101900 */
[--C-:B------:R-:W-:Y:S01]  /*7cb0*/  IMAD.WIDE R38, R9, 0x4, R20.reuse ;  /* 0x0000000409267825 */ /* 0x100fe200078e0214 */
[----:B------:R1:W3:Y:S04]  /*7cc0*/  LD.E R27, desc[UR8][R40.64] ;  /* 0x00000008281b7980 */ /* 0x0002e8000c101900 */
[----:B------:R4:W5:Y:S04]  /*7cd0*/  LD.E R5, desc[UR8][R42.64] ;  /* 0x000000082a057980 */ /* 0x000968000c101900 */
[----:B------:R4:W5:Y:S01]  /*7ce0*/  LD.E R4, desc[UR8][R38.64] ;  /* 0x0000000826047980 */ /* 0x000962000c101900 */
[----:B0-----:R-:W-:-:S04]  /*7cf0*/  IMAD.WIDE R44, R15, 0x4, R20 ;  /* 0x000000040f2c7825 */ /* 0x001fc800078e0214 */
[----:B-1----:R-:W-:-:S04]  /*7d00*/  IMAD.WIDE R40, R29, 0x4, R20 ;  /* 0x000000041d287825 */ /* 0x002fc800078e0214 */
[----:B------:R-:W-:-:S04]  /*7d10*/  IMAD.WIDE R30, R6, 0x4, R20 ;  /* 0x00000004061e7825 */ /* 0x000fc800078e0214 */
[--C-:B----4-:R-:W-:Y:S01]  /*7d20*/  IMAD.WIDE R42, R35, 0x4, R20.reuse ;  /* 0x00000004232a7825 */ /* 0x110fe200078e0214 */
[----:B------:R0:W4:Y:S03]  /*7d30*/  LD.E R25, desc[UR8][R30.64] ;  /* 0x000000081e197980 */ /* 0x000126000c101900 */
[----:B------:R-:W-:-:S04]  /*7d40*/  IMAD.WIDE R38, R37, 0x4, R20 ;  /* 0x0000000425267825 */ /* 0x000fc800078e0214 */
[----:B0-----:R-:W-:-:S06]  /*7d50*/  IMAD.WIDE R30, R17, 0x4, R20 ;  /* 0x00000004111e7825 */ /* 0x001fcc00078e0214 */
[----:B------:R-:W4:Y:S01]  /*7d60*/  LD.E R31, desc[UR8][R30.64] ;  /* 0x000000081e1f7980 */ /* 0x000f22000c101900 */
[----:B--2---:R-:W-:Y:S01]  /*7d70*/  ISETP.GE.AND P2, PT, R23, R22, PT ;  /* 0x000000161700720c */ /* 0x004fe20003f46270 */
[----:B------:R-:W-:Y:S01]  /*7d80*/  IMAD.WIDE R22, R7, 0x4, R20 ;  /* 0x0000000407167825 */ /* 0x000fe200078e0214 */
[----:B---3--:R-:W-:Y:S02]  /*7d90*/  ISETP.GE.AND P3, PT, R26, R27, PT ;  /* 0x0000001b1a00720c */ /* 0x008fe40003f66270 */
[----:B------:R-:W2:Y:S04]  /*7da0*/  LD.E R27, desc[UR8][R44.64] ;  /* 0x000000082c1b7980 */ /* 0x000ea8000c101900 */
[----:B------:R-:W2:Y:S01]  /*7db0*/  LD.E R26, desc[UR8][R40.64] ;  /* 0x00000008281a7980 */ /* 0x000ea2000c101900 */
[----:B-----5:R-:W-:-:S03]  /*7dc0*/  ISETP.GE.AND P5, PT, R5, R4, PT ;  /* 0x000000040500720c */ /* 0x020fc60003fa6270 */
[----:B------:R0:W3:Y:S04]  /*7dd0*/  LD.E R28, desc[UR8][R22.64] ;  /* 0x00000008161c7980 */ /* 0x0000e8000c101900 */
[----:B------:R-:W5:Y:S04]  /*7de0*/  LD.E R4, desc[UR8][R42.64] ;  /* 0x000000082a047980 */ /* 0x000f68000c101900 */
[----:B------:R-:W5:Y:S01]  /*7df0*/  LD.E R5, desc[UR8][R38.64] ;  /* 0x0000000826057980 */ /* 0x000f62000c101900 */
[----:B0-----:R-:W-:-:S06]  /*7e00*/  IMAD.WIDE R22, R19, 0x4, R20 ;  /* 0x0000000413167825 */ /* 0x001fcc00078e0214 */
[----:B------:R-:W4:Y:S01]  /*7e10*/  LD.E R22, desc[UR8][R22.64] ;  /* 0x0000000816167980 */ /* 0x000f22000c101900 */
[----:B------:R-:W-:-:S05]  /*7e20*/  IMAD.WIDE R40, R24, 0x4, R20 ;  /* 0x0000000418287825 */ /* 0x000fca00078e0214 */
[----:B------:R-:W3:Y:S01]  /*7e30*/  LD.E R23, desc[UR8][R40.64] ;  /* 0x0000000828177980 */ /* 0x000ee2000c101900 */
[----:B--2---:R-:W-:Y:S01]  /*7e40*/  ISETP.GE.AND P0, PT, R27, R26, PT ;  /* 0x0000001a1b00720c */ /* 0x004fe20003f06270 */
[----:B------:R-:W-:-:S06]  /*7e50*/  IMAD.WIDE R26, R32, 0x4, R20 ;  /* 0x00000004201a7825 */ /* 0x000fcc00078e0214 */
[----:B------:R-:W2:Y:S01]  /*7e60*/  LD.E R26, desc[UR8][R26.64] ;  /* 0x000000081a1a7980 */ /* 0x000ea2000c101900 */
[----:B-----5:R-:W-:Y:S02]  /*7e70*/  ISETP.GE.AND P1, PT, R4, R5, PT ;  /* 0x000000050400720c */ /* 0x020fe40003f26270 */
[----:B------:R-:W-:Y:S02]  /*7e80*/  SEL R5, R12, R11, !P3 ;  /* 0x0000000b0c057207 */ /* 0x000fe40005800000 */
[----:B------:R-:W-:Y:S02]  /*7e90*/  SEL R12, R11, R12, !P3 ;  /* 0x0000000c0b0c7207 */ /* 0x000fe40005800000 */
[----:B------:R-:W-:Y:S02]  /*7ea0*/  SEL R11, R10, R9, !P5 ;  /* 0x000000090a0b7207 */ /* 0x000fe40006800000 */
[----:B------:R-:W-:Y:S02]  /*7eb0*/  SEL R4, R13, R14, !P2 ;  /* 0x0000000e0d047207 */ /* 0x000fe40005000000 */
[----:B----4-:R-:W-:Y:S01]  /*7ec0*/  ISETP.GE.AND P6, PT, R22, R31, PT ;  /* 0x0000001f1600720c */ /* 0x010fe20003fc6270 */
[----:B------:R-:W-:-:S04]  /*7ed0*/  IMAD.WIDE R30, R12, 0x4, R20 ;  /* 0x000000040c1e7825 */ /* 0x000fc800078e0214 */
[--C-:B------:R-:W-:Y:S01]  /*7ee0*/  IMAD.WIDE R38, R11, 0x4, R20.reuse ;  /* 0x000000040b267825 */ /* 0x100fe200078e0214 */
[----:B---3--:R-:W-:Y:S01]  /*7ef0*/  ISETP.GE.AND P4, PT, R25, R28, PT ;  /* 0x0000001c1900720c */ /* 0x008fe20003f86270 */
[----:B------:R-:W3:Y:S02]  /*7f00*/  LD.E R31, desc[UR8][R30.64] ;  /* 0x000000081e1f7980 */ /* 0x000ee4000c101900 */
[--C-:B------:R-:W-:Y:S02]  /*7f10*/  IMAD.WIDE R44, R4, 0x4, R20.reuse ;  /* 0x00000004042c7825 */ /* 0x100fe400078e0214 */
[----:B------:R0:W3:Y:S02]  /*7f20*/  LD.E R28, desc[UR8][R38.64] ;  /* 0x00000008261c7980 */ /* 0x0000e4000c101900 */
[----:B------:R-:W-:Y:S02]  /*7f30*/  IMAD.WIDE R42, R5, 0x4, R20 ;  /* 0x00000004052a7825 */ /* 0x000fe400078e0214 */
[----:B------:R1:W4:Y:S04]  /*7f40*/  LD.E R22, desc[UR8][R44.64] ;  /* 0x000000082c167980 */ /* 0x000328000c101900 */
[----:B------:R5:W4:Y:S01]  /*7f50*/  LD.E R25, desc[UR8][R42.64] ;  /* 0x000000082a197980 */ /* 0x000b22000c101900 */
[----:B------:R-:W-:-:S02]  /*7f60*/  SEL R10, R9, R10, !P5 ;  /* 0x0000000a090a7207 */ /* 0x000fc40006800000 */
[----:B------:R-:W-:-:S05]  /*7f70*/  SEL R9, R6, R7, !P4 ;  /* 0x0000000706097207 */ /* 0x000fca0006000000 */
[----:B0-----:R-:W-:-:S05]  /*7f80*/  IMAD.WIDE R38, R9, 0x4, R20 ;  /* 0x0000000409267825 */ /* 0x001fca00078e0214 */
[----:B------:R0:W4:Y:S01]  /*7f90*/  LD.E R33, desc[UR8][R38.64] ;  /* 0x0000000826217980 */ /* 0x000122000c101900 */
[----:B--2---:R-:W-:Y:S01]  /*7fa0*/  ISETP.GE.AND P3, PT, R26, R23, PT ;  /* 0x000000171a00720c */ /* 0x004fe20003f66270 */
[----:B------:R-:W-:Y:S01]  /*7fb0*/  IMAD.WIDE R26, R10, 0x4, R20 ;  /* 0x000000040a1a7825 */ /* 0x000fe200078e0214 */
[----:B------:R-:W-:Y:S02]  /*7fc0*/  SEL R23, R7, R6, !P4 ;  /* 0x0000000607177207 */ /* 0x000fe40006000000 */
[----:B------:R-:W-:-:S03]  /*7fd0*/  SEL R6, R15, R29, !P0 ;  /* 0x0000001d0f067207 */ /* 0x000fc60004000000 */
[--C-:B-1----:R-:W-:Y:S01]  /*7fe0*/  IMAD.WIDE R44, R23, 0x4, R20.reuse ;  /* 0x00000004172c7825 */ /* 0x102fe200078e0214 */
[----:B------:R-:W2:Y:S03]  /*7ff0*/  LD.E R26, desc[UR8][R26.64] ;  /* 0x000000081a1a7980 */ /* 0x000ea6000c101900 */
[----:B-----5:R-:W-:Y:S01]  /*8000*/  IMAD.WIDE R42, R6, 0x4, R20 ;  /* 0x00000004062a7825 */ /* 0x020fe200078e0214 */
[----:B------:R-:W-:-:S05]  /*8010*/  SEL R7, R35, R37, !P1 ;  /* 0x0000002523077207 */ /* 0x000fca0004800000 */
[--C-:B------:R-:W-:Y:S01]  /*8020*/  IMAD.WIDE R40, R7, 0x4, R20.reuse ;  /* 0x0000000407287825 */ /* 0x100fe200078e0214 */
[----:B---3--:R-:W-:Y:S02]  /*8030*/  ISETP.GE.AND P5, PT, R28, R31, PT ;  /* 0x0000001f1c00720c */ /* 0x008fe40003fa6270 */
[----:B------:R-:W3:Y:S04]  /*8040*/  LD.E R28, desc[UR8][R44.64] ;  /* 0x000000082c1c7980 */ /* 0x000ee8000c101900 */
[----:B------:R-:W3:Y:S01]  /*8050*/  LD.E R31, desc[UR8][R42.64] ;  /* 0x000000082a1f7980 */ /* 0x000ee2000c101900 */
[----:B----4-:R-:W-:Y:S02]  /*8060*/  ISETP.GE.AND P4, PT, R25, R22, PT ;  /* 0x000000161900720c */ /* 0x010fe40003f86270 */
[----:B------:R-:W-:Y:S01]  /*8070*/  SEL R22, R29, R15, !P0 ;  /* 0x0000000f1d167207 */ /* 0x000fe20004000000 */
[----:B------:R1:W4:Y:S04]  /*8080*/  LD.E R25, desc[UR8][R40.64] ;  /* 0x0000000828197980 */ /* 0x000328000c101900 */
[----:B0-----:R-:W-:-:S05]  /*8090*/  IMAD.WIDE R38, R22, 0x4, R20 ;  /* 0x0000000416267825 */ /* 0x001fca00078e0214 */
[----:B------:R0:W4:Y:S01]  /*80a0*/  LD.E R30, desc[UR8][R38.64] ;  /* 0x00000008261e7980 */ /* 0x000122000c101900 */
[----:B------:R-:W-:Y:S02]  /*80b0*/  SEL R15, R19, R17, !P6 ;  /* 0x00000011130f7207 */ /* 0x000fe40007000000 */
[----:B------:R-:W-:Y:S02]  /*80c0*/  SEL R17, R17, R19, !P6 ;  /* 0x0000001311117207 */ /* 0x000fe40007000000 */
[----:B------:R-:W-:Y:S02]  /*80d0*/  SEL R19, R24, R32, !P3 ;  /* 0x0000002018137207 */ /* 0x000fe40005800000 */
[----:B------:R-:W-:Y:S01]  /*80e0*/  SEL R32, R32, R24, !P3 ;  /* 0x0000001820207207 */ /* 0x000fe20005800000 */
[----:B-1----:R-:W-:-:S04]  /*80f0*/  IMAD.WIDE R40, R17, 0x4, R20 ;  /* 0x0000000411287825 */ /* 0x002fc800078e0214 */
[--C-:B------:R-:W-:Y:S01]  /*8100*/  IMAD.WIDE R42, R32, 0x4, R20.reuse ;  /* 0x00000004202a7825 */ /* 0x100fe200078e0214 */
[----:B------:R-:W5:Y:S03]  /*8110*/  LD.E R24, desc[UR8][R40.64] ;  /* 0x0000000828187980 */ /* 0x000f66000c101900 */
[----:B0-----:R-:W-:Y:S01]  /*8120*/  IMAD.WIDE R38, R34, 0x4, R20 ;  /* 0x0000000422267825 */ /* 0x001fe200078e0214 */
[----:B--2---:R-:W-:Y:S02]  /*8130*/  ISETP.GE.AND P0, PT, R33, R26, PT ;  /* 0x0000001a2100720c */ /* 0x004fe40003f06270 */
[----:B------:R-:W-:-:S05]  /*8140*/  SEL R26, R37, R35, !P1 ;  /* 0x00000023251a7207 */ /* 0x000fca0004800000 */
[----:B------:R-:W-:-:S05]  /*8150*/  IMAD.WIDE R36, R26, 0x4, R20 ;  /* 0x000000041a247825 */ /* 0x000fca00078e0214 */
[----:B------:R0:W2:Y:S01]  /*8160*/  LD.E R27, desc[UR8][R36.64] ;  /* 0x00000008241b7980 */ /* 0x0000a2000c101900 */
[----:B---3--:R-:W-:Y:S01]  /*8170*/  ISETP.GE.AND P1, PT, R31, R28, PT ;  /* 0x0000001c1f00720c */ /* 0x008fe20003f26270 */
[--C-:B------:R-:W-:Y:S02]  /*8180*/  IMAD.WIDE R28, R15, 0x4, R20.reuse ;  /* 0x000000040f1c7825 */ /* 0x100fe400078e0214 */
[----:B------:R1:W5:Y:S02]  /*8190*/  LD.E R31, desc[UR8][R42.64] ;  /* 0x000000082a1f7980 */ /* 0x000364000c101900 */
[----:B0-----:R-:W-:Y:S02]  /*81a0*/  IMAD.WIDE R36, R19, 0x4, R20 ;  /* 0x0000000413247825 */ /* 0x001fe400078e0214 */
[----:B------:R-:W2:Y:S01]  /*81b0*/  LD.E R28, desc[UR8][R28.64] ;  /* 0x000000081c1c7980 */ /* 0x000ea2000c101900 */
[----:B----4-:R-:W-:-:S03]  /*81c0*/  ISETP.GE.AND P3, PT, R25, R30, PT ;  /* 0x0000001e1900720c */ /* 0x010fc60003f66270 */
[----:B------:R-:W3:Y:S04]  /*81d0*/  LD.E R30, desc[UR8][R38.64] ;  /* 0x00000008261e7980 */ /* 0x000ee8000c101900 */
[----:B------:R0:W3:Y:S01]  /*81e0*/  LD.E R29, desc[UR8][R36.64] ;  /* 0x00000008241d7980 */ /* 0x0000e2000c101900 */
[----:B------:R-:W-:Y:S02]  /*81f0*/  SEL R13, R14, R13, !P2 ;  /* 0x0000000d0e0d7207 */ /* 0x000fe40005000000 */
[----:B------:R-:W-:Y:S02]  /*8200*/  SEL R25, R4, R5, !P4 ;  /* 0x0000000504197207 */ /* 0x000fe40006000000 */
[----:B------:R-:W-:Y:S02]  /*8210*/  SEL R14, R11, R12, !P5 ;  /* 0x0000000c0b0e7207 */ /* 0x000fe40006800000 */
[----:B------:R-:W-:Y:S01]  /*8220*/  SEL R4, R5, R4, !P4 ;  /* 0x0000000405047207 */ /* 0x000fe20006000000 */
[----:B-1----:R-:W-:Y:S01]  /*8230*/  IMAD.WIDE R42, R25, 0x4, R20 ;  /* 0x00000004192a7825 */ /* 0x002fe200078e0214 */
[----:B------:R-:W-:-:S02]  /*8240*/  SEL R5, R12, R11, !P5 ;  /* 0x0000000b0c057207 */ /* 0x000fc40006800000 */
[----:B------:R-:W-:Y:S01]  /*8250*/  SEL R12, R9, R10, !P0 ;  /* 0x0000000a090c7207 */ /* 0x000fe20004000000 */
[----:B0-----:R-:W-:-:S04]  /*8260*/  IMAD.WIDE R36, R13, 0x4, R20 ;  /* 0x000000040d247825 */ /* 0x001fc800078e0214 */
[----:B------:R-:W-:-:S04]  /*8270*/  IMAD.WIDE R40, R14, 0x4, R20 ;  /* 0x000000040e287825 */ /* 0x000fc800078e0214 */
[----:B------:R-:W-:-:S04]  /*8280*/  IMAD.WIDE R44, R4, 0x4, R20 ;  /* 0x00000004042c7825 */ /* 0x000fc800078e0214 */
[----:B------:R-:W-:Y:S01]  /*8290*/  IMAD.WIDE R38, R5, 0x4, R20 ;  /* 0x0000000405267825 */ /* 0x000fe200078e0214 */
[----:B-----5:R-:W-:Y:S02]  /*82a0*/  ISETP.GE.AND P4, PT, R31, R24, PT ;  /* 0x000000181f00720c */ /* 0x020fe40003f86270 */
[----:B------:R-:W4:Y:S01]  /*82b0*/  LD.E R31, desc[UR8][R42.64] ;  /* 0x000000082a1f7980 */ /* 0x000f22000c101900 */
[----:B--2---:R-:W-:-:S03]  /*82c0*/  ISETP.GE.AND P2, PT, R28, R27, PT ;  /* 0x0000001b1c00720c */ /* 0x004fc60003f46270 */
[----:B------:R-:W4:Y:S04]  /*82d0*/  LD.E R24, desc[UR8][R40.64] ;  /* 0x0000000828187980 */ /* 0x000f28000c101900 */
[----:B------:R0:W2:Y:S04]  /*82e0*/  LD.E R27, desc[UR8][R36.64] ;  /* 0x00000008241b7980 */ /* 0x0000a8000c101900 */
[----:B------:R-:W2:Y:S01]  /*82f0*/  LD.E R28, desc[UR8][R44.64] ;  /* 0x000000082c1c7980 */ /* 0x000ea2000c101900 */
[----:B0-----:R-:W-:Y:S01]  /*8300*/  IMAD.WIDE R36, R12, 0x4, R20 ;  /* 0x000000040c247825 */ /* 0x001fe200078e0214 */
[----:B---3--:R-:W-:-:S02]  /*8310*/  ISETP.GE.AND P5, PT, R30, R29, PT ;  /* 0x0000001d1e00720c */ /* 0x008fc40003fa6270 */
[----:B------:R0:W3:Y:S04]  /*8320*/  LD.E R29, desc[UR8][R38.64] ;  /* 0x00000008261d7980 */ /* 0x0000e8000c101900 */
[----:B------:R1:W3:Y:S01]  /*8330*/  LD.E R30, desc[UR8][R36.64] ;  /* 0x00000008241e7980 */ /* 0x0002e2000c101900 */
[----:B------:R-:W-:Y:S02]  /*8340*/  SEL R11, R10, R9, !P0 ;  /* 0x000000090a0b7207 */ /* 0x000fe40004000000 */
[----:B------:R-:W-:Y:S02]  /*8350*/  SEL R9, R23, R6, !P1 ;  /* 0x0000000617097207 */ /* 0x000fe40004800000 */
[----:B------:R-:W-:Y:S01]  /*8360*/  SEL R6, R6, R23, !P1 ;  /* 0x0000001706067207 */ /* 0x000fe20004800000 */
[----:B------:R-:W-:Y:S01]  /*8370*/  IMAD.WIDE R40, R11, 0x4, R20 ;  /* 0x000000040b287825 */ /* 0x000fe200078e0214 */
[----:B------:R-:W-:-:S02]  /*8380*/  SEL R23, R22, R7, !P3 ;  /* 0x0000000716177207 */ /* 0x000fc40005800000 */
[----:B------:R-:W-:Y:S02]  /*8390*/  SEL R10, R15, R26, !P2 ;  /* 0x0000001a0f0a7207 */ /* 0x000fe40005000000 */
[----:B------:R-:W-:-:S03]  /*83a0*/  SEL R22, R7, R22, !P3 ;  /* 0x0000001607167207 */ /* 0x000fc60005800000 */
[----:B0-----:R-:W-:-:S04]  /*83b0*/  IMAD.WIDE R38, R10, 0x4, R20 ;  /* 0x000000040a267825 */ /* 0x001fc800078e0214 */
[----:B------:R-:W-:-:S04]  /*83c0*/  IMAD.WIDE R44, R6, 0x4, R20 ;  /* 0x00000004062c7825 */ /* 0x000fc800078e0214 */
[----:B------:R-:W-:-:S04]  /*83d0*/  IMAD.WIDE R42, R9, 0x4, R20 ;  /* 0x00000004092a7825 */ /* 0x000fc800078e0214 */
[----:B-1----:R-:W-:Y:S01]  /*83e0*/  IMAD.WIDE R36, R22, 0x4, R20 ;  /* 0x0000000416247825 */ /* 0x002fe200078e0214 */
[----:B----4-:R-:W-:Y:S02]  /*83f0*/  ISETP.GE.AND P1, PT, R24, R31, PT ;  /* 0x0000001f1800720c */ /* 0x010fe40003f26270 */
[----:B------:R0:W4:Y:S04]  /*8400*/  LD.E R24, desc[UR8][R40.64] ;  /* 0x0000000828187980 */ /* 0x000128000c101900 */
[----:B------:R-:W4:Y:S01]  /*8410*/  LD.E R31, desc[UR8][R44.64] ;  /* 0x000000082c1f7980 */ /* 0x000f22000c101900 */
[----:B--2---:R-:W-:-:S03]  /*8420*/  ISETP.GE.AND P0, PT, R28, R27, PT ;  /* 0x0000001b1c00720c */ /* 0x004fc60003f06270 */
[----:B------:R-:W2:Y:S01]  /*8430*/  LD.E R28, desc[UR8][R38.64] ;  /* 0x00000008261c7980 */ /* 0x000ea2000c101900 */
[----:B0-----:R-:W-:-:S03]  /*8440*/  IMAD.WIDE R40, R23, 0x4, R20 ;  /* 0x0000000417287825 */ /* 0x001fc600078e0214 */
[----:B------:R-:W5:Y:S01]  /*8450*/  LD.E R27, desc[UR8][R42.64] ;  /* 0x000000082a1b7980 */ /* 0x000f62000c101900 */
[----:B---3--:R-:W-:-:S03]  /*8460*/  ISETP.GE.AND P3, PT, R30, R29, PT ;  /* 0x0000001d1e00720c */ /* 0x008fc60003f66270 */
[----:B------:R-:W2:Y:S04]  /*8470*/  LD.E R29, desc[UR8][R40.64] ;  /* 0x00000008281d7980 */ /* 0x000ea8000c101900 */
[----:B------:R0:W5:Y:S01]  /*8480*/  LD.E R30, desc[UR8][R36.64] ;  /* 0x00000008241e7980 */ /* 0x000162000c101900 */
[----:B------:R-:W-:Y:S02]  /*8490*/  SEL R7, R17, R32, !P4 ;  /* 0x0000002011077207 */ /* 0x000fe40006000000 */
[----:B------:R-:W-:Y:S02]  /*84a0*/  SEL R32, R32, R17, !P4 ;  /* 0x0000001120207207 */ /* 0x000fe40006000000 */
[----:B------:R-:W-:Y:S02]  /*84b0*/  SEL R15, R26, R15, !P2 ;  /* 0x0000000f1a0f7207 */ /* 0x000fe40005000000 */
[----:B------:R-:W-:-:S02]  /*84c0*/  SEL R17, R19, R34, !P5 ;  /* 0x0000002213117207 */ /* 0x000fc40006800000 */
[----:B------:R-:W-:Y:S01]  /*84d0*/  SEL R34, R34, R19, !P5 ;  /* 0x0000001322227207 */ /* 0x000fe20006800000 */
[----:B0-----:R-:W-:-:S04]  /*84e0*/  IMAD.WIDE R36, R32, 0x4, R20 ;  /* 0x0000000420247825 */ /* 0x001fc800078e0214 */
[--C-:B------:R-:W-:Y:S01]  /*84f0*/  IMAD.WIDE R42, R15, 0x4, R20.reuse ;  /* 0x000000040f2a7825 */ /* 0x100fe200078e0214 */
[----:B------:R-:W-:Y:S01]  /*8500*/  SEL R19, R14, R25, !P1 ;  /* 0x000000190e137207 */ /* 0x000fe20004800000 */
[----:B------:R-:W3:Y:S02]  /*8510*/  LD.E R36, desc[UR8][R36.64] ;  /* 0x0000000824247980 */ /* 0x000ee4000c101900 */
[----:B------:R-:W-:-:S04]  /*8520*/  IMAD.WIDE R44, R34, 0x4, R20 ;  /* 0x00000004222c7825 */ /* 0x000fc800078e0214 */
[----:B------:R-:W-:-:S05]  /*8530*/  IMAD.WIDE R40, R19, 0x4, R20 ;  /* 0x0000000413287825 */ /* 0x000fca00078e0214 */
[----:B------:R-:W3:Y:S01]  /*8540*/  LD.E R26, desc[UR8][R40.64] ;  /* 0x00000008281a7980 */ /* 0x000ee2000c101900 */
[----:B----4-:R-:W-:-:S03]  /*8550*/  ISETP.GE.AND P2, PT, R31, R24, PT ;  /* 0x000000181f00720c */ /* 0x010fc60003f46270 */
[----:B------:R0:W3:Y:S01]  /*8560*/  LD.E R31, desc[UR8][R42.64] ;  /* 0x000000082a1f7980 */ /* 0x0000e2000c101900 */
[----:B------:R-:W-:Y:S02]  /*8570*/  SEL R24, R13, R4, !P0 ;  /* 0x000000040d187207 */ /* 0x000fe40004000000 */
[----:B--2---:R-:W-:Y:S01]  /*8580*/  ISETP.GE.AND P6, PT, R28, R29, PT ;  /* 0x0000001d1c00720c */ /* 0x004fe20003fc6270 */
[----:B------:R-:W-:-:S06]  /*8590*/  IMAD.WIDE R28, R7, 0x4, R20 ;  /* 0x00000004071c7825 */ /* 0x000fcc00078e0214 */
[----:B------:R-:W2:Y:S01]  /*85a0*/  LD.E R28, desc[UR8][R28.64] ;  /* 0x000000081c1c7980 */ /* 0x000ea2000c101900 */
[----:B------:R-:W-:-:S03]  /*85b0*/  IMAD.WIDE R38, R24, 0x4, R20 ;  /* 0x0000000418267825 */ /* 0x000fc600078e0214 */
[----:B------:R-:W2:Y:S01]  /*85c0*/  LD.E R29, desc[UR8][R44.64] ;  /* 0x000000082c1d7980 */ /* 0x000ea2000c101900 */
[----:B-----5:R-:W-:-:S03]  /*85d0*/  ISETP.GE.AND P4, PT, R30, R27, PT ;  /* 0x0000001b1e00720c */ /* 0x020fc60003f86270 */
[----:B------:R1:W4:Y:S01]  /*85e0*/  LD.E R27, desc[UR8][R38.64] ;  /* 0x00000008261b7980 */ /* 0x000322000c101900 */
[----:B------:R-:W-:Y:S02]  /*85f0*/  SEL R14, R25, R14, !P1 ;  /* 0x0000000e190e7207 */ /* 0x000fe40004800000 */
[----:B------:R-:W-:Y:S02]  /*8600*/  SEL R25, R12, R5, !P3 ;  /* 0x000000050c197207 */ /* 0x000fe40005800000 */
[----:B------:R-:W-:Y:S02]  /*8610*/  SEL R12, R5, R12, !P3 ;  /* 0x0000000c050c7207 */ /* 0x000fe40005800000 */
[----:B------:R-:W-:-:S03]  /*8620*/  SEL R5, R6, R11, !P2 ;  /* 0x0000000b06057207 */ /* 0x000fc60005000000 */
[----:B0-----:R-:W-:-:S04]  /*8630*/  IMAD.WIDE R42, R12, 0x4, R20 ;  /* 0x000000040c2a7825 */ /* 0x001fc800078e0214 */
[----:B------:R-:W-:Y:S01]  /*8640*/  IMAD.WIDE R40, R5, 0x4, R20 ;  /* 0x0000000405287825 */ /* 0x000fe200078e0214 */
[----:B------:R-:W-:Y:S02]  /*8650*/  SEL R6, R11, R6, !P2 ;  /* 0x000000060b067207 */ /* 0x000fe40005000000 */
[----:B------:R-:W-:-:S05]  /*8660*/  SEL R11, R22, R9, !P4 ;  /* 0x00000009160b7207 */ /* 0x000fca0006000000 */
[----:B-1----:R-:W-:-:S05]  /*8670*/  IMAD.WIDE R38, R11, 0x4, R20 ;  /* 0x000000040b267825 */ /* 0x002fca00078e0214 */
[----:B------:R-:W5:Y:S01]  /*8680*/  LD.E R30, desc[UR8][R38.64] ;  /* 0x00000008261e7980 */ /* 0x000f62000c101900 */
[----:B---3--:R-:W-:Y:S01]  /*8690*/  ISETP.GE.AND P5, PT, R36, R31, PT ;  /* 0x0000001f2400720c */ /* 0x008fe20003fa6270 */
[----:B------:R-:W-:-:S06]  /*86a0*/  IMAD.WIDE R36, R25, 0x4, R20 ;  /* 0x0000000419247825 */ /* 0x000fcc00078e0214 */
[----:B------:R-:W3:Y:S01]  /*86b0*/  LD.E R36, desc[UR8][R36.64] ;  /* 0x0000000824247980 */ /* 0x000ee2000c101900 */
[----:B--2---:R-:W-:Y:S01]  /*86c0*/  ISETP.GE.AND P1, PT, R29, R28, PT ;  /* 0x0000001c1d00720c */ /* 0x004fe20003f26270 */
[----:B------:R-:W-:-:S05]  /*86d0*/  IMAD.WIDE R28, R14, 0x4, R20 ;  /* 0x000000040e1c7825 */ /* 0x000fca00078e0214 */
[----:B------:R0:W3:Y:S01]  /*86e0*/  LD.E R31, desc[UR8][R28.64] ;  /* 0x000000081c1f7980 */ /* 0x0000e2000c101900 */
[----:B----4-:R-:W-:-:S03]  /*86f0*/  ISETP.GE.AND P3, PT, R26, R27, PT ;  /* 0x0000001b1a00720c */ /* 0x010fc60003f66270 */
[----:B------:R1:W2:Y:S04]  /*8700*/  LD.E R26, desc[UR8][R42.64] ;  /* 0x000000082a1a7980 */ /* 0x0002a8000c101900 */
[----:B------:R4:W2:Y:S01]  /*8710*/  LD.E R27, desc[UR8][R40.64] ;  /* 0x00000008281b7980 */ /* 0x0008a2000c101900 */
[----:B0-----:R-:W-:-:S06]  /*8720*/  IMAD.WIDE R28, R6, 0x4, R20 ;  /* 0x00000004061c7825 */ /* 0x001fcc00078e0214 */
[----:B------:R-:W5:Y:S01]  /*8730*/  LD.E R29, desc[UR8][R28.64] ;  /* 0x000000081c1d7980 */ /* 0x000f62000c101900 */
[----:B------:R-:W-:Y:S02]  /*8740*/  SEL R22, R9, R22, !P4 ;  /* 0x0000001609167207 */ /* 0x000fe40006000000 */
[----:B------:R-:W-:-:S05]  /*8750*/  SEL R9, R10, R23, !P6 ;  /* 0x000000170a097207 */ /* 0x000fca0007000000 */
[--C-:B-1----:R-:W-:Y:S01]  /*8760*/  IMAD.WIDE R42, R9, 0x4, R20.reuse ;  /* 0x00000004092a7825 */ /* 0x102fe200078e0214 */
[----:B------:R-:W-:Y:S02]  /*8770*/  SEL R10, R23, R10, !P6 ;  /* 0x0000000a170a7207 */ /* 0x000fe40007000000 */
[----:B------:R-:W-:Y:S02]  /*8780*/  SEL R23, R32, R15, !P5 ;  /* 0x0000000f20177207 */ /* 0x000fe40006800000 */
[----:B------:R-:W-:Y:S02]  /*8790*/  SEL R32, R15, R32, !P5 ;  /* 0x000000200f207207 */ /* 0x000fe40006800000 */
[----:B------:R-:W-:Y:S01]  /*87a0*/  SEL R15, R34, R7, !P1 ;  /* 0x00000007220f7207 */ /* 0x000fe20004800000 */
[----:B----4-:R-:W-:-:S04]  /*87b0*/  IMAD.WIDE R40, R23, 0x4, R20 ;  /* 0x0000000417287825 */ /* 0x010fc800078e0214 */
[----:B------:R-:W-:-:S05]  /*87c0*/  IMAD.WIDE R38, R15, 0x4, R20 ;  /* 0x000000040f267825 */ /* 0x000fca00078e0214 */
[----:B------:R-:W4:Y:S01]  /*87d0*/  LD.E R28, desc[UR8][R38.64] ;  /* 0x00000008261c7980 */ /* 0x000f22000c101900 */
[----:B---3--:R-:W-:Y:S01]  /*87e0*/  ISETP.GE.AND P2, PT, R36, R31, PT ;  /* 0x0000001f2400720c */ /* 0x008fe20003f46270 */
[----:B------:R-:W-:Y:S01]  /*87f0*/  IMAD.WIDE R36, R22, 0x4, R20 ;  /* 0x0000000416247825 */ /* 0x000fe200078e0214 */
[----:B--2---:R-:W-:-:S04]  /*8800*/  ISETP.GE.AND P4, PT, R27, R26, PT ;  /* 0x0000001a1b00720c */ /* 0x004fc80003f86270 */
[----:B------:R0:W2:Y:S04]  /*8810*/  LD.E R26, desc[UR8][R36.64] ;  /* 0x00000008241a7980 */ /* 0x0000a8000c101900 */
[----:B------:R1:W2:Y:S01]  /*8820*/  LD.E R27, desc[UR8][R42.64] ;  /* 0x000000082a1b7980 */ /* 0x0002a2000c101900 */
[----:B-----5:R-:W-:Y:S01]  /*8830*/  ISETP.GE.AND P5, PT, R30, R29, PT ;  /* 0x0000001d1e00720c */ /* 0x020fe20003fa6270 */
[--C-:B------:R-:W-:Y:S02]  /*8840*/  IMAD.WIDE R30, R10, 0x4, R20.reuse ;  /* 0x000000040a1e7825 */ /* 0x100fe400078e0214 */
[----:B------:R3:W5:Y:S02]  /*8850*/  LD.E R29, desc[UR8][R40.64] ;  /* 0x00000008281d7980 */ /* 0x000764000c101900 */
[----:B0-----:R-:W-:-:S02]  /*8860*/  IMAD.WIDE R36, R32, 0x4, R20 ;  /* 0x0000000420247825 */ /* 0x001fc400078e0214 */
[----:B------:R-:W5:Y:S04]  /*8870*/  LD.E R30, desc[UR8][R30.64] ;  /* 0x000000081e1e7980 */ /* 0x000f68000c101900 */
[----:B------:R-:W4:Y:S01]  /*8880*/  LD.E R37, desc[UR8][R36.64] ;  /* 0x0000000824257980 */ /* 0x000f22000c101900 */
[----:B------:R-:W-:Y:S02]  /*8890*/  SEL R34, R7, R34, !P1 ;  /* 0x0000002207227207 */ /* 0x000fe40004800000 */
[----:B------:R-:W-:Y:S01]  /*88a0*/  SEL R13, R4, R13, !P0 ;  /* 0x0000000d040d7207 */ /* 0x000fe20004000000 */
[----:B------:R-:W-:Y:S01]  /*88b0*/  IMAD.WIDE R44, R17, 0x4, R20 ;  /* 0x00000004112c7825 */ /* 0x000fe200078e0214 */
[----:B------:R-:W-:Y:S02]  /*88c0*/  SEL R7, R24, R19, !P3 ;  /* 0x0000001318077207 */ /* 0x000fe40005800000 */
[----:B------:R-:W-:-:S02]  /*88d0*/  SEL R24, R19, R24, !P3 ;  /* 0x0000001813187207 */ /* 0x000fc40005800000 */
[----:B------:R-:W4:Y:S01]  /*88e0*/  LD.E R19, desc[UR8][R44.64] ;  /* 0x000000082c137980 */ /* 0x000f22000c101900 */
[----:B------:R-:W-:Y:S01]  /*88f0*/  SEL R4, R25, R14, !P2 ;  /* 0x0000000e19047207 */ /* 0x000fe20005000000 */
[----:B-1----:R-:W-:-:S04]  /*8900*/  IMAD.WIDE R42, R13, 0x4, R20 ;  /* 0x000000040d2a7825 */ /* 0x002fc800078e0214 */
[----:B---3--:R-:W-:-:S04]  /*8910*/  IMAD.WIDE R40, R24, 0x4, R20 ;  /* 0x0000000418287825 */ /* 0x008fc800078e0214 */
[----:B------:R-:W-:-:S05]  /*8920*/  IMAD.WIDE R38, R7, 0x4, R20 ;  /* 0x0000000407267825 */ /* 0x000fca00078e0214 */
[----:B------:R-:W3:Y:S01]  /*8930*/  LD.E R31, desc[UR8][R38.64] ;  /* 0x00000008261f7980 */ /* 0x000ee2000c101900 */
[----:B--2---:R-:W-:Y:S01]  /*8940*/  ISETP.GE.AND P0, PT, R27, R26, PT ;  /* 0x0000001a1b00720c */ /* 0x004fe20003f06270 */
[----:B------:R-:W-:-:S06]  /*8950*/  IMAD.WIDE R26, R34, 0x4, R20 ;  /* 0x00000004221a7825 */ /* 0x000fcc00078e0214 */
[----:B------:R0:W2:Y:S01]  /*8960*/  LD.E R26, desc[UR8][R26.64] ;  /* 0x000000081a1a7980 */ /* 0x0000a2000c101900 */
[----:B-----5:R-:W-:-:S03]  /*8970*/  ISETP.GE.AND P1, PT, R29, R30, PT ;  /* 0x0000001e1d00720c */ /* 0x020fc60003f26270 */
[----:B------:R-:W5:Y:S01]  /*8980*/  LD.E R29, desc[UR8][R42.64] ;  /* 0x000000082a1d7980 */ /* 0x000f62000c101900 */
[----:B----4-:R-:W-:Y:S01]  /*8990*/  ISETP.GE.AND P3, PT, R28, R37, PT ;  /* 0x000000251c00720c */ /* 0x010fe20003f66270 */
[----:B------:R-:W-:Y:S02]  /*89a0*/  IMAD.WIDE R36, R4, 0x4, R20 ;  /* 0x0000000404247825 */ /* 0x000fe400078e0214 */
[----:B------:R-:W5:Y:S04]  /*89b0*/  LD.E R30, desc[UR8][R40.64] ;  /* 0x00000008281e7980 */ /* 0x000f68000c101900 */
[----:B------:R1:W3:Y:S01]  /*89c0*/  LD.E R28, desc[UR8][R36.64] ;  /* 0x00000008241c7980 */ /* 0x0002e2000c101900 */
[----:B0-----:R-:W-:Y:S02]  /*89d0*/  SEL R27, R12, R5, !P4 ;  /* 0x000000050c1b7207 */ /* 0x001fe40006000000 */
[----:B------:R-:W-:-:S02]  /*89e0*/  SEL R25, R14, R25, !P2 ;  /* 0x000000190e197207 */ /* 0x000fc40005000000 */
[----:B------:R-:W-:-:S03]  /*89f0*/  SEL R12, R5, R12, !P4 ;  /* 0x0000000c050c7207 */ /* 0x000fc60006000000 */
[----:B-1----:R-:W-:-:S04]  /*8a00*/  IMAD.WIDE R36, R25, 0x4, R20 ;  /* 0x0000000419247825 */ /* 0x002fc800078e0214 */
[--C-:B------:R-:W-:Y:S01]  /*8a10*/  IMAD.WIDE R44, R12, 0x4, R20.reuse ;  /* 0x000000040c2c7825 */ /* 0x100fe200078e0214 */
[----:B------:R-:W-:Y:S02]  /*8a20*/  SEL R14, R11, R6, !P5 ;  /* 0x000000060b0e7207 */ /* 0x000fe40006800000 */
[----:B------:R-:W-:Y:S01]  /*8a30*/  SEL R5, R6, R11, !P5 ;  /* 0x0000000b06057207 */ /* 0x000fe20006800000 */
[----:B------:R-:W-:Y:S01]  /*8a40*/  IMAD.WIDE R42, R27, 0x4, R20 ;  /* 0x000000041b2a7825 */ /* 0x000fe200078e0214 */
[----:B------:R-:W-:-:S03]  /*8a50*/  SEL R6, R9, R22, !P0 ;  /* 0x0000001609067207 */ /* 0x000fc60004000000 */
[----:B------:R-:W-:-:S04]  /*8a60*/  IMAD.WIDE R40, R14, 0x4, R20 ;  /* 0x000000040e287825 */ /* 0x000fc800078e0214 */
[----:B------:R-:W-:Y:S01]  /*8a70*/  IMAD.WIDE R38, R5, 0x4, R20 ;  /* 0x0000000405267825 */ /* 0x000fe200078e0214 */
[----:B--2---:R-:W-:Y:S02]  /*8a80*/  ISETP.GE.AND P4, PT, R19, R26, PT ;  /* 0x0000001a1300720c */ /* 0x004fe40003f86270 */
[----:B------:R0:W2:Y:S04]  /*8a90*/  LD.E R26, desc[UR8][R36.64] ;  /* 0x00000008241a7980 */ /* 0x0000a8000c101900 */
[----:B------:R-:W2:Y:S01]  /*8aa0*/  LD.E R19, desc[UR8][R44.64] ;  /* 0x000000082c137980 */ /* 0x000ea2000c101900 */
[----:B-----5:R-:W-:-:S03]  /*8ab0*/  ISETP.GE.AND P2, PT, R30, R29, PT ;  /* 0x0000001d1e00720c */ /* 0x020fc60003f46270 */
[----:B------:R-:W4:Y:S01]  /*8ac0*/  LD.E R29, desc[UR8][R42.64] ;  /* 0x000000082a1d7980 */ /* 0x000f22000c101900 */
[----:B0-----:R-:W-:-:S03]  /*8ad0*/  IMAD.WIDE R36, R6, 0x4, R20 ;  /* 0x0000000406247825 */ /* 0x001fc600078e0214 */
[----:B------:R-:W4:Y:S01]  /*8ae0*/  LD.E R30, desc[UR8][R40.64] ;  /* 0x00000008281e7980 */ /* 0x000f22000c101900 */
[----:B---3--:R-:W-:-:S03]  /*8af0*/  ISETP.GE.AND P5, PT, R28, R31, PT ;  /* 0x0000001f1c00720c */ /* 0x008fc60003fa6270 */
[----:B------:R-:W3:Y:S04]  /*8b00*/  LD.E R28, desc[UR8][R38.64] ;  /* 0x00000008261c7980 */ /* 0x000ee8000c101900 */
[----:B------:R0:W3:Y:S01]  /*8b10*/  LD.E R31, desc[UR8][R36.64] ;  /* 0x00000008241f7980 */ /* 0x0000e2000c101900 */
[----:B------:R-:W-:Y:S02]  /*8b20*/  SEL R11, R22, R9, !P0 ;  /* 0x00000009160b7207 */ /* 0x000fe40004000000 */
[----:B------:R-:W-:Y:S02]  /*8b30*/  SEL R9, R10, R23, !P1 ;  /* 0x000000170a097207 */ /* 0x000fe40004800000 */
[----:B------:R-:W-:Y:S02]  /*8b40*/  SEL R10, R23, R10, !P1 ;  /* 0x0000000a170a7207 */ /* 0x000fe40004800000 */
[----:B------:R-:W-:Y:S01]  /*8b50*/  SEL R23, R32, R15, !P3 ;  /* 0x0000000f20177207 */ /* 0x000fe20005800000 */
[----:B0-----:R-:W-:-:S04]  /*8b60*/  IMAD.WIDE R36, R11, 0x4, R20 ;  /* 0x000000040b247825 */ /* 0x001fc800078e0214 */
[--C-:B------:R-:W-:Y:S01]  /*8b70*/  IMAD.WIDE R44, R10, 0x4, R20.reuse ;  /* 0x000000040a2c7825 */ /* 0x100fe200078e0214 */
[----:B------:R-:W-:Y:S02]  /*8b80*/  SEL R32, R15, R32, !P3 ;  /* 0x000000200f207207 */ /* 0x000fe40005800000 */
[----:B------:R0:W5:Y:S01]  /*8b90*/  LD.E R15, desc[UR8][R36.64] ;  /* 0x00000008240f7980 */ /* 0x000162000c101900 */
[----:B------:R-:W-:Y:S01]  /*8ba0*/  SEL R22, R17, R34, !P4 ;  /* 0x0000002211167207 */ /* 0x000fe20006000000 */
[----:B------:R-:W-:-:S04]  /*8bb0*/  IMAD.WIDE R42, R9, 0x4, R20 ;  /* 0x00000004092a7825 */ /* 0x000fc800078e0214 */
[----:B------:R-:W-:-:S04]  /*8bc0*/  IMAD.WIDE R40, R32, 0x4, R20 ;  /* 0x0000000420287825 */ /* 0x000fc800078e0214 */
[--C-:B------:R-:W-:Y:S01]  /*8bd0*/  IMAD.WIDE R38, R23, 0x4, R20.reuse ;  /* 0x0000000417267825 */ /* 0x100fe200078e0214 */
[----:B------:R-:W5:Y:S03]  /*8be0*/  LD.E R33, desc[UR8][R40.64] ;  /* 0x0000000828217980 */ /* 0x000f66000c101900 */
[----:B0-----:R-:W-:Y:S01]  /*8bf0*/  IMAD.WIDE R36, R22, 0x4, R20 ;  /* 0x0000000416247825 */ /* 0x001fe200078e0214 */
[----:B--2---:R-:W-:Y:S02]  /*8c00*/  ISETP.GE.AND P0, PT, R19, R26, PT ;  /* 0x0000001a1300720c */ /* 0x004fe40003f06270 */
[----:B------:R-:W5:Y:S01]  /*8c10*/  LD.E R26, desc[UR8][R44.64] ;  /* 0x000000082c1a7980 */ /* 0x000f62000c101900 */
[----:B----4-:R-:W-:-:S03]  /*8c20*/  ISETP.GE.AND P1, PT, R30, R29, PT ;  /* 0x0000001d1e00720c */ /* 0x010fc60003f26270 */
[----:B------:R0:W2:Y:S04]  /*8c30*/  LD.E R30, desc[UR8][R42.64] ;  /* 0x000000082a1e7980 */ /* 0x0000a8000c101900 */
[----:B------:R-:W4:Y:S01]  /*8c40*/  LD.E R29, desc[UR8][R36.64] ;  /* 0x00000008241d7980 */ /* 0x000f22000c101900 */
[----:B---3--:R-:W-:-:S03]  /*8c50*/  ISETP.GE.AND P6, PT, R31, R28, PT ;  /* 0x0000001c1f00720c */ /* 0x008fc60003fc6270 */
[----:B------:R1:W4:Y:S01]  /*8c60*/  LD.E R28, desc[UR8][R38.64] ;  /* 0x00000008261c7980 */ /* 0x000322000c101900 */
[----:B------:R-:W-:Y:S02]  /*8c70*/  SEL R19, R34, R17, !P4 ;  /* 0x0000001122137207 */ /* 0x000fe40006000000 */
[----:B-----5:R-:W-:Y:S02]  /*8c80*/  ISETP.GE.AND P3, PT, R26, R15, PT ;  /* 0x0000000f1a00720c */ /* 0x020fe40003f66270 */
[----:B------:R-:W-:Y:S02]  /*8c90*/  SEL R15, R13, R24, !P2 ;  /* 0x000000180d0f7207 */ /* 0x000fe40005000000 */
[----:B------:R-:W-:Y:S02]  /*8ca0*/  SEL R26, R4, R7, !P5 ;  /* 0x00000007041a7207 */ /* 0x000fe40006800000 */
[----:B------:R-:W-:Y:S02]  /*8cb0*/  SEL R4, R7, R4, !P5 ;  /* 0x0000000407047207 */ /* 0x000fe40006800000 */
[----:B------:R-:W-:Y:S01]  /*8cc0*/  SEL R7, R12, R25, !P0 ;  /* 0x000000190c077207 */ /* 0x000fe20004000000 */
[----:B------:R-:W-:-:S04]  /*8cd0*/  IMAD.WIDE R34, R15, 0x4, R20 ;  /* 0x000000040f227825 */ /* 0x000fc800078e0214 */
[--C-:B0-----:R-:W-:Y:S01]  /*8ce0*/  IMAD.WIDE R42, R26, 0x4, R20.reuse ;  /* 0x000000041a2a7825 */ /* 0x101fe200078e0214 */
[----:B--2---:R-:W-:Y:S01]  /*8cf0*/  ISETP.GE.AND P4, PT, R33, R30, PT ;  /* 0x0000001e2100720c */ /* 0x004fe20003f86270 */
[----:B------:R0:W2:Y:S02]  /*8d00*/  LD.E R31, desc[UR8][R34.64] ;  /* 0x00000008221f7980 */ /* 0x0000a4000c101900 */
[--C-:B------:R-:W-:Y:S02]  /*8d10*/  IMAD.WIDE R40, R4, 0x4, R20.reuse ;  /* 0x0000000404287825 */ /* 0x100fe400078e0214 */
[----:B------:R-:W2:Y:S02]  /*8d20*/  LD.E R30, desc[UR8][R42.64] ;  /* 0x000000082a1e7980 */ /* 0x000ea4000c101900 */
[----:B-1----:R-:W-:Y:S01]  /*8d30*/  IMAD.WIDE R38, R7, 0x4, R20 ;  /* 0x0000000407267825 */ /* 0x002fe200078e0214 */
[----:B------:R-:W-:Y:S02]  /*8d40*/  SEL R25, R25, R12, !P0 ;  /* 0x0000000c19197207 */ /* 0x000fe40004000000 */
[----:B----4-:R-:W-:Y:S01]  /*8d50*/  ISETP.GE.AND P5, PT, R29, R28, PT ;  /* 0x0000001c1d00720c */ /* 0x010fe20003fa6270 */
[----:B------:R-:W3:Y:S01]  /*8d60*/  LD.E R12, desc[UR8][R40.64] ;  /* 0x00000008280c7980 */ /* 0x000ee2000c101900 */
[----:B------:R-:W-:-:S03]  /*8d70*/  SEL R28, R14, R27, !P1 ;  /* 0x0000001b0e1c7207 */ /* 0x000fc60004800000 */
[----:B------:R-:W3:Y:S01]  /*8d80*/  LD.E R17, desc[UR8][R38.64] ;  /* 0x0000000826117980 */ /* 0x000ee2000c101900 */
[----:B0-----:R-:W-:-:S04]  /*8d90*/  IMAD.WIDE R34, R25, 0x4, R20 ;  /* 0x0000000419227825 */ /* 0x001fc800078e0214 */
[----:B------:R-:W-:Y:S02]  /*8da0*/  IMAD.WIDE R36, R28, 0x4, R20 ;  /* 0x000000041c247825 */ /* 0x000fe400078e0214 */
[----:B------:R-:W4:Y:S04]  /*8db0*/  LD.E R34, desc[UR8][R34.64] ;  /* 0x0000000822227980 */ /* 0x000f28000c101900 */
[----:B------:R0:W4:Y:S01]  /*8dc0*/  LD.E R29, desc[UR8][R36.64] ;  /* 0x00000008241d7980 */ /* 0x000122000c101900 */
[----:B------:R-:W-:-:S05]  /*8dd0*/  SEL R27, R27, R14, !P1 ;  /* 0x0000000e1b1b7207 */ /* 0x000fca0004800000 */
[--C-:B------:R-:W-:Y:S01]  /*8de0*/  IMAD.WIDE R44, R27, 0x4, R20.reuse ;  /* 0x000000041b2c7825 */ /* 0x100fe200078e0214 */
[----:B------:R-:W-:Y:S02]  /*8df0*/  SEL R14, R5, R6, !P6 ;  /* 0x00000006050e7207 */ /* 0x000fe40007000000 */
[----:B--2---:R-:W-:Y:S02]  /*8e00*/  ISETP.GE.AND P0, PT, R30, R31, PT ;  /* 0x0000001f1e00720c */ /* 0x004fe40003f06270 */
[----:B------:R-:W-:Y:S02]  /*8e10*/  SEL R30, R6, R5, !P6 ;  /* 0x00000005061e7207 */ /* 0x000fe40007000000 */
[----:B------:R-:W2:Y:S03]  /*8e20*/  LD.E R5, desc[UR8][R44.64] ;  /* 0x000000082c057980 */ /* 0x000ea6000c101900 */
[----:B------:R-:W-:Y:S01]  /*8e30*/  IMAD.WIDE R42, R30, 0x4, R20 ;  /* 0x000000041e2a7825 */ /* 0x000fe200078e0214 */
[----:B---3--:R-:W-:-:S02]  /*8e40*/  ISETP.GE.AND P1, PT, R17, R12, PT ;  /* 0x0000000c1100720c */ /* 0x008fc40003f26270 */
[----:B------:R-:W-:Y:S02]  /*8e50*/  SEL R17, R10, R11, !P3 ;  /* 0x0000000b0a117207 */ /* 0x000fe40005800000 */
[----:B------:R1:W2:Y:S01]  /*8e60*/  LD.E R12, desc[UR8][R42.64] ;  /* 0x000000082a0c7980 */ /* 0x0002a2000c101900 */
[----:B------:R-:W-:Y:S02]  /*8e70*/  SEL R10, R11, R10, !P3 ;  /* 0x0000000a0b0a7207 */ /* 0x000fe40005800000 */
[----:B------:R-:W-:-:S03]  /*8e80*/  SEL R11, R32, R9, !P4 ;  /* 0x00000009200b7207 */ /* 0x000fc60006000000 */
[----:B0-----:R-:W-:-:S04]  /*8e90*/  IMAD.WIDE R36, R10, 0x4, R20 ;  /* 0x000000040a247825 */ /* 0x001fc800078e0214 */
[--C-:B------:R-:W-:Y:S01]  /*8ea0*/  IMAD.WIDE R38, R11, 0x4, R20.reuse ;  /* 0x000000040b267825 */ /* 0x100fe200078e0214 */
[----:B----4-:R-:W-:Y:S01]  /*8eb0*/  ISETP.GE.AND P3, PT, R29, R34, PT ;  /* 0x000000221d00720c */ /* 0x010fe20003f66270 */
[----:B------:R-:W3:Y:S02]  /*8ec0*/  LD.E R36, desc[UR8][R36.64] ;  /* 0x0000000824247980 */ /* 0x000ee4000c101900 */
[--C-:B------:R-:W-:Y:S02]  /*8ed0*/  IMAD.WIDE R34, R14, 0x4, R20.reuse ;  /* 0x000000040e227825 */ /* 0x100fe400078e0214 */
[----:B------:R-:W3:Y:S02]  /*8ee0*/  LD.E R33, desc[UR8][R38.64] ;  /* 0x0000000826217980 */ /* 0x000ee4000c101900 */
[----:B------:R-:W-:Y:S02]  /*8ef0*/  IMAD.WIDE R40, R17, 0x4, R20 ;  /* 0x0000000411287825 */ /* 0x000fe400078e0214 */
[----:B------:R-:W4:Y:S04]  /*8f00*/  LD.E R34, desc[UR8][R34.64] ;  /* 0x0000000822227980 */ /* 0x000f28000c101900 */
[----:B------:R0:W4:Y:S01]  /*8f10*/  LD.E R31, desc[UR8][R40.64] ;  /* 0x00000008281f7980 */ /* 0x000122000c101900 */
[----:B------:R-:W-:-:S02]  /*8f20*/  SEL R6, R23, R22, !P5 ;  /* 0x0000001617067207 */ /* 0x000fc40006800000 */
[----:B------:R-:W-:Y:S01]  /*8f30*/  SEL R13, R24, R13, !P2 ;  /* 0x0000000d180d7207 */ /* 0x000fe20005000000 */
[----:B-1----:R-:W-:Y:S01]  /*8f40*/  IMAD.WIDE R42, R19, 0x4, R20 ;  /* 0x00000004132a7825 */ /* 0x002fe200078e0214 */
[----:B------:R-:W-:-:S03]  /*8f50*/  SEL R29, R22, R23, !P5 ;  /* 0x00000017161d7207 */ /* 0x000fc60006800000 */
[--C-:B0-----:R-:W-:Y:S01]  /*8f60*/  IMAD.WIDE R40, R6, 0x4, R20.reuse ;  /* 0x0000000406287825 */ /* 0x101fe200078e0214 */
[----:B------:R-:W5:Y:S03]  /*8f70*/  LD.E R35, desc[UR8][R42.64] ;  /* 0x000000082a237980 */ /* 0x000f66000c101900 */
[--C-:B------:R-:W-:Y:S01]  /*8f80*/  IMAD.WIDE R38, R13, 0x4, R20.reuse ;  /* 0x000000040d267825 */ /* 0x100fe200078e0214 */
[----:B------:R-:W5:Y:S01]  /*8f90*/  LD.E R24, desc[UR8][R40.64] ;  /* 0x0000000828187980 */ /* 0x000f62000c101900 */
[----:B------:R-:W-:Y:S02]  /*8fa0*/  SEL R32, R9, R32, !P4 ;  /* 0x0000002009207207 */ /* 0x000fe40006000000 */
[----:B------:R-:W-:-:S04]  /*8fb0*/  IMAD.WIDE R22, R29, 0x4, R20 ;  /* 0x000000041d167825 */ /* 0x000fc800078e0214 */
[----:B------:R-:W-:Y:S02]  /*8fc0*/  IMAD.WIDE R44, R32, 0x4, R20 ;  /* 0x00000004202c7825 */ /* 0x000fe400078e0214 */
[----:B------:R0:W5:Y:S01]  /*8fd0*/  LD.E R22, desc[UR8][R22.64] ;  /* 0x0000000816167980 */ /* 0x000162000c101900 */
[----:B--2---:R-:W-:Y:S02]  /*8fe0*/  ISETP.GE.AND P2, PT, R12, R5, PT ;  /* 0x000000050c00720c */ /* 0x004fe40003f46270 */
[----:B------:R-:W-:Y:S01]  /*8ff0*/  SEL R12, R26, R15, !P0 ;  /* 0x0000000f1a0c7207 */ /* 0x000fe20004000000 */
[----:B------:R-:W2:Y:S01]  /*9000*/  LD.E R5, desc[UR8][R44.64] ;  /* 0x000000082c057980 */ /* 0x000ea2000c101900 */
[----:B---3--:R-:W-:-:S03]  /*9010*/  ISETP.GE.AND P5, PT, R33, R36, PT ;  /* 0x000000242100720c */ /* 0x008fc60003fa6270 */
[----:B------:R-:W-:-:S05]  /*9020*/  IMAD.WIDE R36, R12, 0x4, R20 ;  /* 0x000000040c247825 */ /* 0x000fca00078e0214 */
[----:B------:R1:W3:Y:S01]  /*9030*/  LD.E R33, desc[UR8][R36.64] ;  /* 0x0000000824217980 */ /* 0x0002e2000c101900 */
[----:B----4-:R-:W-:-:S03]  /*9040*/  ISETP.GE.AND P4, PT, R31, R34, PT ;  /* 0x000000221f00720c */ /* 0x010fc60003f86270 */
[----:B------:R4:W3:Y:S01]  /*9050*/  LD.E R34, desc[UR8][R38.64] ;  /* 0x0000000826227980 */ /* 0x0008e2000c101900 */
[----:B------:R-:W-:Y:S02]  /*9060*/  SEL R31, R25, R28, !P3 ;  /* 0x0000001c191f7207 */ /* 0x000fe40005800000 */
[----:B------:R-:W-:Y:S02]  /*9070*/  SEL R28, R28, R25, !P3 ;  /* 0x000000191c1c7207 */ /* 0x000fe40005800000 */
[----:B------:R-:W-:Y:S02]  /*9080*/  SEL R9, R4, R7, !P1 ;  /* 0x0000000704097207 */ /* 0x000fe40004800000 */
[----:B0-----:R-:W-:Y:S02]  /*9090*/  SEL R23, R15, R26, !P0 ;  /* 0x0000001a0f177207 */ /* 0x001fe40004000000 */
[----:B-----5:R-:W-:Y:S02]  /*90a0*/  ISETP.GE.AND P3, PT, R35, R24, PT ;  /* 0x000000182300720c */ /* 0x020fe40003f66270 */
[----:B------:R-:W-:Y:S01]  /*90b0*/  SEL R24, R30, R27, !P2 ;  /* 0x0000001b1e187207 */ /* 0x000fe20005000000 */
[----:B-1----:R-:W-:Y:S01]  /*90c0*/  IMAD.WIDE R36, R28, 0x4, R20 ;  /* 0x000000041c247825 */ /* 0x002fe200078e0214 */
[----:B------:R-:W-:-:S03]  /*90d0*/  SEL R4, R7, R4, !P1 ;  /* 0x0000000407047207 */ /* 0x000fc60004800000 */
[--C-:B----4-:R-:W-:Y:S02]  /*90e0*/  IMAD.WIDE R38, R31, 0x4, R20.reuse ;  /* 0x000000041f267825 */ /* 0x110fe400078e0214 */
[----:B------:R-:W4:Y:S02]  /*90f0*/  LD.E R36, desc[UR8][R36.64] ;  /* 0x0000000824247980 */ /* 0x000f24000c101900 */
[--C-:B------:R-:W-:Y:S02]  /*9100*/  IMAD.WIDE R40, R9, 0x4, R20.reuse ;  /* 0x0000000409287825 */ /* 0x100fe400078e0214 */
[----:B------:R-:W5:Y:S02]  /*9110*/  LD.E R25, desc[UR8][R38.64] ;  /* 0x0000000826197980 */ /* 0x000f64000c101900 */
[--C-:B------:R-:W-:Y:S02]  /*9120*/  IMAD.WIDE R44, R23, 0x4, R20.reuse ;  /* 0x00000004172c7825 */ /* 0x100fe400078e0214 */
[----:B------:R0:W4:Y:S02]  /*9130*/  LD.E R15, desc[UR8][R40.64] ;  /* 0x00000008280f7980 */ /* 0x000124000c101900 */
[----:B------:R-:W-:-:S05]  /*9140*/  IMAD.WIDE R42, R4, 0x4, R20 ;  /* 0x00000004042a7825 */ /* 0x000fca00078e0214 */
[----:B------:R-:W5:Y:S01]  /*9150*/  LD.E R7, desc[UR8][R42.64] ;  /* 0x000000082a077980 */ /* 0x000f62000c101900 */
[----:B--2---:R-:W-:-:S03]  /*9160*/  ISETP.GE.AND P1, PT, R22, R5, PT ;  /* 0x000000051600720c */ /* 0x004fc60003f26270 */
[----:B------:R1:W5:Y:S01]  /*9170*/  LD.E R22, desc[UR8][R44.64] ;  /* 0x000000082c167980 */ /* 0x000362000c101900 */
[----:B---3--:R-:W-:Y:S01]  /*9180*/  ISETP.GE.AND P0, PT, R33, R34, PT ;  /* 0x000000222100720c */ /* 0x008fe20003f06270 */
[----:B------:R-:W-:-:S06]  /*9190*/  IMAD.WIDE R34, R24, 0x4, R20 ;  /* 0x0000000418227825 */ /* 0x000fcc00078e0214 */
[----:B------:R-:W2:Y:S01]  /*91a0*/  LD.E R34, desc[UR8][R34.64] ;  /* 0x0000000822227980 */ /* 0x000ea2000c101900 */
[----:B------:R-:W-:Y:S02]  /*91b0*/  SEL R27, R27, R30, !P2 ;  /* 0x0000001e1b1b7207 */ /* 0x000fe40005000000 */
[----:B------:R-:W-:Y:S02]  /*91c0*/  SEL R5, R14, R17, !P4 ;  /* 0x000000110e057207 */ /* 0x000fe40006000000 */
[----:B------:R-:W-:Y:S02]  /*91d0*/  SEL R26, R17, R14, !P4 ;  /* 0x0000000e111a7207 */ /* 0x000fe40006000000 */
[----:B------:R-:W-:Y:S01]  /*91e0*/  SEL R14, R11, R10, !P5 ;  /* 0x0000000a0b0e7207 */ /* 0x000fe20006800000 */
[----:B0-----:R-:W-:Y:S01]  /*91f0*/  IMAD.WIDE R40, R27, 0x4, R20 ;  /* 0x000000041b287825 */ /* 0x001fe200078e0214 */
[----:B------:R-:W-:-:S03]  /*9200*/  SEL R17, R10, R11, !P5 ;  /* 0x0000000b0a117207 */ /* 0x000fc60006800000 */
[--C-:B-1----:R-:W-:Y:S01]  /*9210*/  IMAD.WIDE R44, R26, 0x4, R20.reuse ;  /* 0x000000041a2c7825 */ /* 0x102fe200078e0214 */
[----:B------:R0:W3:Y:S03]  /*9220*/  LD.E R10, desc[UR8][R40.64] ;  /* 0x00000008280a7980 */ /* 0x0000e6000c101900 */
[----:B------:R-:W-:Y:S01]  /*9230*/  IMAD.WIDE R38, R5, 0x4, R20 ;  /* 0x0000000405267825 */ /* 0x000fe200078e0214 */
[----:B----4-:R-:W-:-:S03]  /*9240*/  ISETP.GE.AND P6, PT, R36, R15, PT ;  /* 0x0000000f2400720c */ /* 0x010fc60003fc6270 */
[--C-:B------:R-:W-:Y:S01]  /*9250*/  IMAD.WIDE R36, R14, 0x4, R20.reuse ;  /* 0x000000040e247825 */ /* 0x100fe200078e0214 */
[----:B------:R-:W4:Y:S03]  /*9260*/  LD.E R30, desc[UR8][R38.64] ;  /* 0x00000008261e7980 */ /* 0x000f26000c101900 */
[----:B------:R-:W-:Y:S01]  /*9270*/  IMAD.WIDE R42, R17, 0x4, R20 ;  /* 0x00000004112a7825 */ /* 0x000fe200078e0214 */
[----:B------:R1:W4:Y:S04]  /*9280*/  LD.E R11, desc[UR8][R36.64] ;  /* 0x00000008240b7980 */ /* 0x000328000c101900 */
[----:B------:R-:W3:Y:S01]  /*9290*/  LD.E R33, desc[UR8][R42.64] ;  /* 0x000000082a217980 */ /* 0x000ee2000c101900 */
[----:B-----5:R-:W-:-:S03]  /*92a0*/  ISETP.GE.AND P4, PT, R7, R22, PT ;  /* 0x000000160700720c */ /* 0x020fc60003f86270 */
[----:B------:R5:W3:Y:S01]  /*92b0*/  LD.E R7, desc[UR8][R44.64] ;  /* 0x000000082c077980 */ /* 0x000ae2000c101900 */
[----:B--2---:R-:W-:Y:S02]  /*92c0*/  ISETP.GE.AND P2, PT, R34, R25, PT ;  /* 0x000000192200720c */ /* 0x004fe40003f46270 */
[----:B------:R-:W-:-:S05]  /*92d0*/  SEL R34, R29, R32, !P1 ;  /* 0x000000201d227207 */ /* 0x000fca0004800000 */
[----:B0-----:R-:W-:-:S05]  /*92e0*/  IMAD.WIDE R40, R34, 0x4, R20 ;  /* 0x0000000422287825 */ /* 0x001fca00078e0214 */
[----:B------:R0:W2:Y:S01]  /*92f0*/  LD.E R22, desc[UR8][R40.64] ;  /* 0x0000000828167980 */ /* 0x0000a2000c101900 */
[----:B------:R-:W-:Y:S02]  /*9300*/  SEL R15, R32, R29, !P1 ;  /* 0x0000001d200f7207 */ /* 0x000fe40004800000 */
[----:B------:R-:W-:Y:S02]  /*9310*/  SEL R32, R13, R12, !P0 ;  /* 0x0000000c0d207207 */ /* 0x000fe40004000000 */
[----:B-1----:R-:W-:Y:S02]  /*9320*/  SEL R36, R23, R4, !P4 ;  /* 0x0000000417247207 */ /* 0x002fe40006000000 */
[----:B------:R-:W-:Y:S02]  /*9330*/  SEL R25, R4, R23, !P4 ;  /* 0x0000001704197207 */ /* 0x000fe40006000000 */
[----:B------:R-:W-:Y:S01]  /*9340*/  SEL R4, R9, R28, !P6 ;  /* 0x0000001c09047207 */ /* 0x000fe20007000000 */
[----:B------:R-:W-:Y:S01]  /*9350*/  IMAD.WIDE R38, R15, 0x4, R20 ;  /* 0x000000040f267825 */ /* 0x000fe200078e0214 */
[----:B----4-:R-:W-:-:S02]  /*9360*/  ISETP.GE.AND P5, PT, R11, R30, PT ;  /* 0x0000001e0b00720c */ /* 0x010fc40003fa6270 */
[----:B------:R-:W-:Y:S01]  /*9370*/  SEL R11, R28, R9, !P6 ;  /* 0x000000091c0b7207 */ /* 0x000fe20007000000 */
[----:B------:R-:W-:-:S04]  /*9380*/  IMAD.WIDE R28, R32, 0x4, R20 ;  /* 0x00000004201c7825 */ /* 0x000fc800078e0214 */
[--C-:B-----5:R-:W-:Y:S02]  /*9390*/  IMAD.WIDE R44, R25, 0x4, R20.reuse ;  /* 0x00000004192c7825 */ /* 0x120fe400078e0214 */
[----:B------:R-:W4:Y:S02]  /*93a0*/  LD.E R28, desc[UR8][R28.64] ;  /* 0x000000081c1c7980 */ /* 0x000f24000c101900 */
[----:B0-----:R-:W-:-:S05]  /*93b0*/  IMAD.WIDE R40, R11, 0x4, R20 ;  /* 0x000000040b287825 */ /* 0x001fca00078e0214 */
[----:B------:R-:W5:Y:S01]  /*93c0*/  LD.E R29, desc[UR8][R40.64] ;  /* 0x00000008281d7980 */ /* 0x000f62000c101900 */
[----:B---3--:R-:W-:Y:S02]  /*93d0*/  ISETP.GE.AND P1, PT, R7, R10, PT ;  /* 0x0000000a0700720c */ /* 0x008fe40003f26270 */
[----:B------:R-:W-:Y:S01]  /*93e0*/  SEL R10, R19, R6, !P3 ;  /* 0x00000006130a7207 */ /* 0x000fe20005800000 */
[----:B------:R-:W3:Y:S04]  /*93f0*/  LD.E R7, desc[UR8][R38.64] ;  /* 0x0000000826077980 */ /* 0x000ee8000c101900 */
[----:B------:R-:W-:-:S05]  /*9400*/  IMAD.WIDE R42, R10, 0x4, R20 ;  /* 0x000000040a2a7825 */ /* 0x000fca00078e0214 */
[----:B------:R-:W3:Y:S01]  /*9410*/  LD.E R30, desc[UR8][R42.64] ;  /* 0x000000082a1e7980 */ /* 0x000ee2000c101900 */
[----:B--2---:R-:W-:Y:S01]  /*9420*/  ISETP.GE.AND P6, PT, R22, R33, PT ;  /* 0x000000211600720c */ /* 0x004fe20003fc6270 */
[----:B------:R-:W-:Y:S02]  /*9430*/  IMAD.WIDE R22, R36, 0x4, R20 ;  /* 0x0000000424167825 */ /* 0x000fe400078e0214 */
[----:B------:R0:W4:Y:S04]  /*9440*/  LD.E R33, desc[UR8][R44.64] ;  /* 0x000000082c217980 */ /* 0x000128000c101900 */
[----:B------:R-:W5:Y:S01]  /*9450*/  LD.E R22, desc[UR8][R22.64] ;  /* 0x0000000816167980 */ /* 0x000f62000c101900 */
[----:B------:R-:W-:Y:S02]  /*9460*/  SEL R9, R24, R31, !P2 ;  /* 0x0000001f18097207 */ /* 0x000fe40005000000 */
[----:B------:R-:W-:-:S02]  /*9470*/  SEL R19, R6, R19, !P3 ;  /* 0x0000001306137207 */ /* 0x000fc40005800000 */
[----:B------:R-:W-:Y:S02]  /*9480*/  SEL R31, R31, R24, !P2 ;  /* 0x000000181f1f7207 */ /* 0x000fe40005000000 */
[----:B------:R-:W-:-:S03]  /*9490*/  SEL R24, R26, R27, !P1 ;  /* 0x0000001b1a187207 */ /* 0x000fc60004800000 */
[----:B0-----:R-:W-:-:S04]  /*94a0*/  IMAD.WIDE R44, R31, 0x4, R20 ;  /* 0x000000041f2c7825 */ /* 0x001fc800078e0214 */
[--C-:B------:R-:W-:Y:S01]  /*94b0*/  IMAD.WIDE R42, R24, 0x4, R20.reuse ;  /* 0x00000004182a7825 */ /* 0x100fe200078e0214 */
[----:B------:R-:W2:Y:S01]  /*94c0*/  LD.E R23, desc[UR8][R44.64] ;  /* 0x000000082c177980 */ /* 0x000ea2000c101900 */
[----:B---3--:R-:W-:Y:S02]  /*94d0*/  ISETP.GE.AND P4, PT, R30, R7, PT ;  /* 0x000000071e00720c */ /* 0x008fe40003f86270 */
[----:B------:R-:W-:Y:S01]  /*94e0*/  IMAD.WIDE R6, R4, 0x4, R20 ;  /* 0x0000000404067825 */ /* 0x000fe200078e0214 */
[----:B------:R-:W2:Y:S05]  /*94f0*/  LD.E R30, desc[UR8][R42.64] ;  /* 0x000000082a1e7980 */ /* 0x000eaa000c101900 */
[----:B------:R-:W3:Y:S01]  /*9500*/  LD.E R6, desc[UR8][R6.64] ;  /* 0x0000000806067980 */ /* 0x000ee2000c101900 */
[----:B----4-:R-:W-:-:S02]  /*9510*/  ISETP.GE.AND P3, PT, R33, R28, PT ;  /* 0x0000001c2100720c */ /* 0x010fc40003f66270 */
[----:B-----5:R-:W-:Y:S01]  /*9520*/  ISETP.GE.AND P2, PT, R29, R22, PT ;  /* 0x000000161d00720c */ /* 0x020fe20003f46270 */
[----:B------:R-:W-:-:S05]  /*9530*/  IMAD.WIDE R28, R9, 0x4, R20 ;  /* 0x00000004091c7825 */ /* 0x000fca00078e0214 */
[----:B------:R0:W3:Y:S01]  /*9540*/  LD.E R33, desc[UR8][R28.64] ;  /* 0x000000081c217980 */ /* 0x0000e2000c101900 */
[----:B------:R-:W-:Y:S02]  /*9550*/  SEL R22, R27, R26, !P1 ;  /* 0x0000001a1b167207 */ /* 0x000fe40004800000 */
[----:B0-----:R-:W-:Y:S02]  /*9560*/  SEL R29, R14, R5, !P5 ;  /* 0x000000050e1d7207 */ /* 0x001fe40006800000 */
[----:B------:R-:W-:Y:S02]  /*9570*/  SEL R5, R5, R14, !P5 ;  /* 0x0000000e05057207 */ /* 0x000fe40006800000 */
[----:B------:R-:W-:Y:S01]  /*9580*/  SEL R28, R34, R17, !P6 ;  /* 0x00000011221c7207 */ /* 0x000fe20007000000 */
[----:B------:R-:W-:Y:S01]  /*9590*/  IMAD.WIDE R40, R29, 0x4, R20 ;  /* 0x000000041d287825 */ /* 0x000fe200078e0214 */
[----:B------:R-:W-:-:S03]  /*95a0*/  SEL R34, R17, R34, !P6 ;  /* 0x0000002211227207 */ /* 0x000fc60007000000 */
[--C-:B------:R-:W-:Y:S01]  /*95b0*/  IMAD.WIDE R38, R22, 0x4, R20.reuse ;  /* 0x0000000416267825 */ /* 0x100fe200078e0214 */
[----:B------:R0:W4:Y:S03]  /*95c0*/  LD.E R26, desc[UR8][R40.64] ;  /* 0x00000008281a7980 */ /* 0x000126000c101900 */
[--C-:B------:R-:W-:Y:S01]  /*95d0*/  IMAD.WIDE R42, R28, 0x4, R20.reuse ;  /* 0x000000041c2a7825 */ /* 0x100fe200078e0214 */
[----:B------:R-:W4:Y:S03]  /*95e0*/  LD.E R27, desc[UR8][R38.64] ;  /* 0x00000008261b7980 */ /* 0x000f26000c101900 */
[--C-:B0-----:R-:W-:Y:S01]  /*95f0*/  IMAD.WIDE R40, R19, 0x4, R20.reuse ;  /* 0x0000000413287825 */ /* 0x101fe200078e0214 */
[----:B--2---:R-:W-:Y:S02]  /*9600*/  ISETP.GE.AND P5, PT, R30, R23, PT ;  /* 0x000000171e00720c */ /* 0x004fe40003fa6270 */
[----:B------:R0:W2:Y:S01]  /*9610*/  LD.E R23, desc[UR8][R42.64] ;  /* 0x000000082a177980 */ /* 0x0000a2000c101900 */
[----:B------:R-:W-:Y:S01]  /*9620*/  SEL R30, R15, R10, !P4 ;  /* 0x0000000a0f1e7207 */ /* 0x000fe20006000000 */
[----:B0-----:R-:W-:-:S05]  /*9630*/  IMAD.WIDE R42, R34, 0x4, R20 ;  /* 0x00000004222a7825 */ /* 0x001fca00078e0214 */
[----:B------:R-:W5:Y:S01]  /*9640*/  LD.E R14, desc[UR8][R42.64] ;  /* 0x000000082a0e7980 */ /* 0x000f62000c101900 */
[----:B---3--:R-:W-:Y:S01]  /*9650*/  ISETP.GE.AND P1, PT, R33, R6, PT ;  /* 0x000000062100720c */ /* 0x008fe20003f26270 */
[----:B------:R-:W-:-:S06]  /*9660*/  IMAD.WIDE R6, R5, 0x4, R20 ;  /* 0x0000000405067825 */ /* 0x000fcc00078e0214 */
[----:B------:R0:W2:Y:S02]  /*9670*/  LD.E R6, desc[UR8][R6.64] ;  /* 0x0000000806067980 */ /* 0x0000a4000c101900 */
[----:B0-----:R-:W-:Y:S01]  /*9680*/  SEL R7, R10, R15, !P4 ;  /* 0x0000000f0a077207 */ /* 0x001fe20006000000 */
[--C-:B------:R-:W-:Y:S01]  /*9690*/  IMAD.WIDE R38, R30, 0x4, R20.reuse ;  /* 0x000000041e267825 */ /* 0x100fe200078e0214 */
[----:B------:R0:W3:Y:S03]  /*96a0*/  LD.E R10, desc[UR8][R40.64] ;  /* 0x00000008280a7980 */ /* 0x0000e6000c101900 */
[----:B------:R-:W-:Y:S01]  /*96b0*/  IMAD.WIDE R44, R7, 0x4, R20 ;  /* 0x00000004072c7825 */ /* 0x000fe200078e0214 */
[----:B------:R-:W3:Y:S04]  /*96c0*/  LD.E R15, desc[UR8][R38.64] ;  /* 0x00000008260f7980 */ /* 0x000ee8000c101900 */
[----:B------:R1:W5:Y:S01]  /*96d0*/  LD.E R17, desc[UR8][R44.64] ;  /* 0x000000082c117980 */ /* 0x000362000c101900 */
[----:B----4-:R-:W-:-:S02]  /*96e0*/  ISETP.GE.AND P4, PT, R26, R27, PT ;  /* 0x0000001b1a00720c */ /* 0x010fc40003f86270 */
[----:B------:R-:W-:Y:S02]  /*96f0*/  SEL R13, R12, R13, !P0 ;  /* 0x0000000d0c0d7207 */ /* 0x000fe40004000000 */
[----:B------:R-:W-:Y:S02]  /*9700*/  SEL R26, R36, R11, !P2 ;  /* 0x0000000b241a7207 */ /* 0x000fe40005000000 */
[----:B------:R-:W-:Y:S02]  /*9710*/  SEL R12, R32, R25, !P3 ;  /* 0x00000019200c7207 */ /* 0x000fe40005800000 */
[----:B------:R-:W-:Y:S02]  /*9720*/  SEL R11, R11, R36, !P2 ;  /* 0x000000240b0b7207 */ /* 0x000fe40005000000 */
[----:B------:R-:W-:Y:S01]  /*9730*/  SEL R32, R25, R32, !P3 ;  /* 0x0000002019207207 */ /* 0x000fe20005800000 */
[----:B------:R-:W-:-:S04]  /*9740*/  IMAD.WIDE R36, R13, 0x4, R20 ;  /* 0x000000040d247825 */ /* 0x000fc800078e0214 */
[----:B------:R-:W-:-:S04]  /*9750*/  IMAD.WIDE R42, R12, 0x4, R20 ;  /* 0x000000040c2a7825 */ /* 0x000fc800078e0214 */
[----:B0-----:R-:W-:-:S04]  /*9760*/  IMAD.WIDE R40, R11, 0x4, R20 ;  /* 0x000000040b287825 */ /* 0x001fc800078e0214 */
[--C-:B-1----:R-:W-:Y:S01]  /*9770*/  IMAD.WIDE R44, R32, 0x4, R20.reuse ;  /* 0x00000004202c7825 */ /* 0x102fe200078e0214 */
[----:B------:R-:W4:Y:S03]  /*9780*/  LD.E R25, desc[UR8][R40.64] ;  /* 0x0000000828197980 */ /* 0x000f26000c101900 */
[----:B------:R-:W-:Y:S01]  /*9790*/  IMAD.WIDE R38, R26, 0x4, R20 ;  /* 0x000000041a267825 */ /* 0x000fe200078e0214 */
[----:B--2---:R-:W-:Y:S02]  /*97a0*/  ISETP.GE.AND P3, PT, R23, R6, PT ;  /* 0x000000061700720c */ /* 0x004fe40003f66270 */
[----:B------:R0:W2:Y:S04]  /*97b0*/  LD.E R6, desc[UR8][R36.64] ;  /* 0x0000000824067980 */ /* 0x0000a8000c101900 */
[----:B------:R-:W2:Y:S01]  /*97c0*/  LD.E R23, desc[UR8][R44.64] ;  /* 0x000000082c177980 */ /* 0x000ea2000c101900 */
[----:B-----5:R-:W-:-:S02]  /*97d0*/  ISETP.GE.AND P2, PT, R17, R14, PT ;  /* 0x0000000e1100720c */ /* 0x020fc40003f46270 */
[----:B------:R-:W-:Y:S01]  /*97e0*/  SEL R17, R9, R4, !P1 ;  /* 0x0000000409117207 */ /* 0x000fe20004800000 */
[----:B------:R1:W4:Y:S04]  /*97f0*/  LD.E R14, desc[UR8][R42.64] ;  /* 0x000000082a0e7980 */ /* 0x000328000c101900 */
[----:B0-----:R-:W-:Y:S01]  /*9800*/  IMAD.WIDE R36, R17, 0x4, R20 ;  /* 0x0000000411247825 */ /* 0x001fe200078e0214 */
[----:B---3--:R-:W-:Y:S02]  /*9810*/  ISETP.GE.AND P0, PT, R10, R15, PT ;  /* 0x0000000f0a00720c */ /* 0x008fe40003f06270 */
[----:B------:R-:W3:Y:S04]  /*9820*/  LD.E R10, desc[UR8][R38.64] ;  /* 0x00000008260a7980 */ /* 0x000ee8000c101900 */
[----:B------:R0:W3:Y:S01]  /*9830*/  LD.E R15, desc[UR8][R36.64] ;  /* 0x00000008240f7980 */ /* 0x0000e2000c101900 */
[----:B------:R-:W-:-:S02]  /*9840*/  SEL R9, R4, R9, !P1 ;  /* 0x0000000904097207 */ /* 0x000fc40004800000 */
[----:B------:R-:W-:Y:S02]  /*9850*/  SEL R4, R22, R29, !P4 ;  /* 0x0000001d16047207 */ /* 0x000fe40006000000 */
[----:B------:R-:W-:Y:S01]  /*9860*/  SEL R27, R31, R24, !P5 ;  /* 0x000000181f1b7207 */ /* 0x000fe20006800000 */
[--C-:B------:R-:W-:Y:S01]  /*9870*/  IMAD.WIDE R40, R9, 0x4, R20.reuse ;  /* 0x0000000409287825 */ /* 0x100fe200078e0214 */
[----:B------:R-:W-:Y:S02]  /*9880*/  SEL R22, R29, R22, !P4 ;  /* 0x000000161d167207 */ /* 0x000fe40006000000 */
[----:B------:R-:W-:Y:S01]  /*9890*/  SEL R24, R24, R31, !P5 ;  /* 0x0000001f18187207 */ /* 0x000fe20006800000 */
[----:B-1----:R-:W-:-:S04]  /*98a0*/  IMAD.WIDE R42, R27, 0x4, R20 ;  /* 0x000000041b2a7825 */ /* 0x002fc800078e0214 */
[----:B0-----:R-:W-:-:S04]  /*98b0*/  IMAD.WIDE R36, R24, 0x4, R20 ;  /* 0x0000000418247825 */ /* 0x001fc800078e0214 */
[--C-:B------:R-:W-:Y:S01]  /*98c0*/  IMAD.WIDE R44, R4, 0x4, R20.reuse ;  /* 0x00000004042c7825 */ /* 0x100fe200078e0214 */
[----:B------:R-:W5:Y:S01]  /*98d0*/  LD.E R29, desc[UR8][R36.64] ;  /* 0x00000008241d7980 */ /* 0x000f62000c101900 */
[----:B--2---:R-:W-:Y:S02]  /*98e0*/  ISETP.GE.AND P1, PT, R23, R6, PT ;  /* 0x000000061700720c */ /* 0x004fe40003f26270 */
[----:B------:R-:W-:Y:S01]  /*98f0*/  SEL R23, R28, R5, !P3 ;  /* 0x000000051c177207 */ /* 0x000fe20005800000 */
[----:B------:R-:W2:Y:S04]  /*9900*/  LD.E R6, desc[UR8][R42.64] ;  /* 0x000000082a067980 */ /* 0x000ea8000c101900 */
[----:B------:R-:W-:Y:S01]  /*9910*/  IMAD.WIDE R38, R23, 0x4, R20 ;  /* 0x0000000417267825 */ /* 0x000fe200078e0214 */
[----:B----4-:R-:W-:-:S02]  /*9920*/  ISETP.GE.AND P5, PT, R25, R14, PT ;  /* 0x0000000e1900720c */ /* 0x010fc40003fa6270 */
[----:B------:R0:W5:Y:S04]  /*9930*/  LD.E R14, desc[UR8][R40.64] ;  /* 0x00000008280e7980 */ /* 0x000168000c101900 */
[----:B------:R-:W4:Y:S01]  /*9940*/  LD.E R25, desc[UR8][R38.64] ;  /* 0x0000000826197980 */ /* 0x000f22000c101900 */
[----:B0-----:R-:W-:Y:S01]  /*9950*/  IMAD.WIDE R40, R22, 0x4, R20 ;  /* 0x0000000416287825 */ /* 0x001fe200078e0214 */
[----:B---3--:R-:W-:Y:S02]  /*9960*/  ISETP.GE.AND P4, PT, R15, R10, PT ;  /* 0x0000000a0f00720c */ /* 0x008fe40003f86270 */
[----:B------:R0:W4:Y:S04]  /*9970*/  LD.E R10, desc[UR8][R44.64] ;  /* 0x000000082c0a7980 */ /* 0x000128000c101900 */
[----:B------:R1:W2:Y:S01]  /*9980*/  LD.E R15, desc[UR8][R40.64] ;  /* 0x00000008280f7980 */ /* 0x0002a2000c101900 */
[----:B------:R-:W-:-:S02]  /*9990*/  SEL R36, R34, R7, !P2 ;  /* 0x0000000722247207 */ /* 0x000fc40005000000 */
[----:B------:R-:W-:Y:S02]  /*99a0*/  SEL R28, R5, R28, !P3 ;  /* 0x0000001c051c7207 */ /* 0x000fe40005800000 */
[----:B------:R-:W-:Y:S01]  /*99b0*/  SEL R7, R7, R34, !P2 ;  /* 0x0000002207077207 */ /* 0x000fe20005000000 */
[----:B------:R-:W-:Y:S01]  /*99c0*/  IMAD.WIDE R34, R36, 0x4, R20 ;  /* 0x0000000424227825 */ /* 0x000fe200078e0214 */
[----:B------:R-:W-:Y:S02]  /*99d0*/  SEL R5, R30, R19, !P0 ;  /* 0x000000131e057207 */ /* 0x000fe40004000000 */
[----:B------:R-:W-:Y:S02]  /*99e0*/  SEL R19, R19, R30, !P0 ;  /* 0x0000001e13137207 */ /* 0x000fe40004000000 */
[----:B------:R-:W-:-:S03]  /*99f0*/  SEL R31, R11, R12, !P5 ;  /* 0x0000000c0b1f7207 */ /* 0x000fc60006800000 */
[----:B0-----:R-:W-:-:S04]  /*9a00*/  IMAD.WIDE R44, R19, 0x4, R20 ;  /* 0x00000004132c7825 */ /* 0x001fc800078e0214 */
[----:B------:R-:W-:-:S04]  /*9a10*/  IMAD.WIDE R42, R28, 0x4, R20 ;  /* 0x000000041c2a7825 */ /* 0x000fc800078e0214 */
[----:B-1----:R-:W-:-:S04]  /*9a20*/  IMAD.WIDE R40, R7, 0x4, R20 ;  /* 0x0000000407287825 */ /* 0x002fc800078e0214 */
[----:B------:R-:W-:Y:S01]  /*9a30*/  IMAD.WIDE R38, R31, 0x4, R20 ;  /* 0x000000041f267825 */ /* 0x000fe200078e0214 */
[----:B------:R-:W3:Y:S01]  /*9a40*/  LD.E R30, desc[UR8][R40.64] ;  /* 0x00000008281e7980 */ /* 0x000ee2000c101900 */
[----:B-----5:R-:W-:-:S03]  /*9a50*/  ISETP.GE.AND P6, PT, R29, R14, PT ;  /* 0x0000000e1d00720c */ /* 0x020fc60003fc6270 */
[----:B------:R-:W3:Y:S01]  /*9a60*/  LD.E R29, desc[UR8][R42.64] ;  /* 0x000000082a1d7980 */ /* 0x000ee2000c101900 */
[----:B--2---:R-:W-:-:S03]  /*9a70*/  ISETP.GE.AND P0, PT, R15, R6, PT ;  /* 0x000000060f00720c */ /* 0x004fc60003f06270 */
[----:B------:R0:W2:Y:S01]  /*9a80*/  LD.E R6, desc[UR8][R34.64] ;  /* 0x0000000822067980 */ /* 0x0000a2000c101900 */
[----:B----4-:R-:W-:-:S03]  /*9a90*/  ISETP.GE.AND P3, PT, R25, R10, PT ;  /* 0x0000000a1900720c */ /* 0x010fc60003f66270 */
[----:B------:R1:W2:Y:S04]  /*9aa0*/  LD.E R25, desc[UR8][R44.64] ;  /* 0x000000082c197980 */ /* 0x0002a8000c101900 */
[----:B------:R-:W4:Y:S01]  /*9ab0*/  LD.E R10, desc[UR8][R38.64] ;  /* 0x00000008260a7980 */ /* 0x000f22000c101900 */
[----:B0-----:R-:W-:-:S05]  /*9ac0*/  SEL R34, R13, R32, !P1 ;  /* 0x000000200d227207 */ /* 0x001fca0004800000 */
[----:B------:R-:W-:-:S06]  /*9ad0*/  IMAD.WIDE R14, R34, 0x4, R20 ;  /* 0x00000004220e7825 */ /* 0x000fcc00078e0214 */
[----:B------:R-:W4:Y:S01]  /*9ae0*/  LD.E R15, desc[UR8][R14.64] ;  /* 0x000000080e0f7980 */ /* 0x000f22000c101900 */
[----:B------:R-:W-:Y:S02]  /*9af0*/  SEL R12, R12, R11, !P5 ;  /* 0x0000000b0c0c7207 */ /* 0x000fe40006800000 */
[----:B------:R-:W-:Y:S02]  /*9b00*/  SEL R11, R17, R26, !P4 ;  /* 0x0000001a110b7207 */ /* 0x000fe40006000000 */
[----:B------:R-:W-:Y:S01]  /*9b10*/  SEL R17, R26, R17, !P4 ;  /* 0x000000111a117207 */ /* 0x000fe20006000000 */
[----:B------:R-:W-:-:S04]  /*9b20*/  IMAD.WIDE R40, R12, 0x4, R20 ;  /* 0x000000040c287825 */ /* 0x000fc800078e0214 */
[----:B------:R-:W-:-:S04]  /*9b30*/  IMAD.WIDE R42, R17, 0x4, R20 ;  /* 0x00000004112a7825 */ /* 0x000fc800078e0214 */
[----:B-1----:R-:W-:Y:S01]  /*9b40*/  IMAD.WIDE R44, R11, 0x4, R20 ;  /* 0x000000040b2c7825 */ /* 0x002fe200078e0214 */
[----:B---3--:R-:W-:Y:S02]  /*9b50*/  ISETP.GE.AND P2, PT, R30, R29, PT ;  /* 0x0000001d1e00720c */ /* 0x008fe40003f46270 */
[----:B------:R0:W3:Y:S04]  /*9b60*/  LD.E R29, desc[UR8][R40.64] ;  /* 0x00000008281d7980 */ /* 0x0000e8000c101900 */
[----:B------:R-:W3:Y:S01]  /*9b70*/  LD.E R30, desc[UR8][R44.64] ;  /* 0x000000082c1e7980 */ /* 0x000ee2000c101900 */
[----:B--2---:R-:W-:Y:S02]  /*9b80*/  ISETP.GE.AND P4, PT, R25, R6, PT ;  /* 0x000000061900720c */ /* 0x004fe40003f86270 */
[----:B------:R-:W-:Y:S01]  /*9b90*/  SEL R6, R24, R9, !P6 ;  /* 0x0000000918067207 */ /* 0x000fe20007000000 */
[----:B------:R1:W2:Y:S01]  /*9ba0*/  LD.E R25, desc[UR8][R42.64] ;  /* 0x000000082a197980 */ /* 0x0002a2000c101900 */
[----:B------:R-:W-:-:S02]  /*9bb0*/  SEL R9, R9, R24, !P6 ;  /* 0x0000001809097207 */ /* 0x000fc40007000000 */
[----:B------:R-:W-:Y:S01]  /*9bc0*/  SEL R24, R22, R27, !P0 ;  /* 0x0000001b16187207 */ /* 0x000fe20004000000 */
[----:B0-----:R-:W-:-:S04]  /*9bd0*/  IMAD.WIDE R40, R6, 0x4, R20 ;  /* 0x0000000406287825 */ /* 0x001fc800078e0214 */
[--C-:B------:R-:W-:Y:S01]  /*9be0*/  IMAD.WIDE R38, R24, 0x4, R20.reuse ;  /* 0x0000000418267825 */ /* 0x100fe200078e0214 */
[----:B------:R0:W2:Y:S01]  /*9bf0*/  LD.E R26, desc[UR8][R40.64] ;  /* 0x00000008281a7980 */ /* 0x0000a2000c101900 */
[----:B----4-:R-:W-:Y:S02]  /*9c00*/  ISETP.GE.AND P6, PT, R10, R15, PT ;  /* 0x0000000f0a00720c */ /* 0x010fe40003fc6270 */
[----:B------:R-:W-:Y:S01]  /*9c10*/  IMAD.WIDE R14, R9, 0x4, R20 ;  /* 0x00000004090e7825 */ /* 0x000fe200078e0214 */
[----:B------:R-:W4:Y:S05]  /*9c20*/  LD.E R10, desc[UR8][R38.64] ;  /* 0x00000008260a7980 */ /* 0x000f2a000c101900 */
[----:B------:R-:W4:Y:S01]  /*9c30*/  LD.E R15, desc[UR8][R14.64] ;  /* 0x000000080e0f7980 */ /* 0x000f22000c101900 */
[----:B------:R-:W-:-:S02]  /*9c40*/  SEL R22, R27, R22, !P0 ;  /* 0x000000161b167207 */ /* 0x000fc40004000000 */
[----:B------:R-:W-:Y:S02]  /*9c50*/  SEL R27, R23, R4, !P3 ;  /* 0x00000004171b7207 */ /* 0x000fe40005800000 */
[----:B------:R-:W-:Y:S01]  /*9c60*/  SEL R4, R4, R23, !P3 ;  /* 0x0000001704047207 */ /* 0x000fe20005800000 */
[--C-:B-1----:R-:W-:Y:S01]  /*9c70*/  IMAD.WIDE R42, R22, 0x4, R20.reuse ;  /* 0x00000004162a7825 */ /* 0x102fe200078e0214 */
[----:B------:R-:W-:Y:S02]  /*9c80*/  SEL R23, R7, R28, !P2 ;  /* 0x0000001c07177207 */ /* 0x000fe40005000000 */
[----:B------:R-:W-:Y:S01]  /*9c90*/  SEL R7, R28, R7, !P2 ;  /* 0x000000071c077207 */ /* 0x000fe20005000000 */
[----:B------:R-:W-:-:S04]  /*9ca0*/  IMAD.WIDE R44, R27, 0x4, R20 ;  /* 0x000000041b2c7825 */ /* 0x000fc800078e0214 */
[----:B0-----:R-:W-:Y:S01]  /*9cb0*/  IMAD.WIDE R40, R23, 0x4, R20 ;  /* 0x0000000417287825 */ /* 0x001fe200078e0214 */
[----:B---3--:R-:W-:-:S04]  /*9cc0*/  ISETP.GE.AND P5, PT, R30, R29, PT ;  /* 0x0000001d1e00720c */ /* 0x008fc80003fa6270 */
[----:B------:R-:W3:Y:S01]  /*9cd0*/  LD.E R29, desc[UR8][R40.64] ;  /* 0x00000008281d7980 */ /* 0x000ee2000c101900 */
[----:B--2---:R-:W-:-:S03]  /*9ce0*/  ISETP.GE.AND P0, PT, R26, R25, PT ;  /* 0x000000191a00720c */ /* 0x004fc60003f06270 */
[----:B------:R0:W2:Y:S04]  /*9cf0*/  LD.E R25, desc[UR8][R42.64] ;  /* 0x000000082a197980 */ /* 0x0000a8000c101900 */
[----:B------:R-:W2:Y:S01]  /*9d00*/  LD.E R26, desc[UR8][R44.64] ;  /* 0x000000082c1a7980 */ /* 0x000ea2000c101900 */
[----:B----4-:R-:W-:Y:S01]  /*9d10*/  ISETP.GE.AND P2, PT, R10, R15, PT ;  /* 0x0000000f0a00720c */ /* 0x010fe20003f46270 */
[----:B0-----:R-:W-:Y:S01]  /*9d20*/  IMAD.WIDE R42, R4, 0x4, R20 ;  /* 0x00000004042a7825 */ /* 0x001fe200078e0214 */
[----:B------:R-:W-:-:S03]  /*9d30*/  SEL R10, R19, R36, !P4 ;  /* 0x00000024130a7207 */ /* 0x000fc60006000000 */
[--C-:B------:R-:W-:Y:S01]  /*9d40*/  IMAD.WIDE R14, R7, 0x4, R20.reuse ;  /* 0x00000004070e7825 */ /* 0x100fe200078e0214 */
[----:B------:R-:W3:Y:S03]  /*9d50*/  LD.E R28, desc[UR8][R42.64] ;  /* 0x000000082a1c7980 */ /* 0x000ee6000c101900 */
[----:B------:R-:W-:Y:S02]  /*9d60*/  IMAD.WIDE R38, R10, 0x4, R20 ;  /* 0x000000040a267825 */ /* 0x000fe400078e0214 */
[----:B------:R0:W4:Y:S04]  /*9d70*/  LD.E R15, desc[UR8][R14.64] ;  /* 0x000000080e0f7980 */ /* 0x000128000c101900 */
[----:B------:R1:W4:Y:S01]  /*9d80*/  LD.E R30, desc[UR8][R38.64] ;  /* 0x00000008261e7980 */ /* 0x000322000c101900 */
[----:B------:R-:W-:-:S02]  /*9d90*/  SEL R36, R36, R19, !P4 ;  /* 0x0000001324247207 */ /* 0x000fc40006000000 */
[----:B------:R-:W-:Y:S02]  /*9da0*/  SEL R19, R34, R31, !P6 ;  /* 0x0000001f22137207 */ /* 0x000fe40007000000 */
[----:B------:R-:W-:Y:S02]  /*9db0*/  SEL R13, R32, R13, !P1 ;  /* 0x0000000d200d7207 */ /* 0x000fe40004800000 */
[----:B------:R-:W-:Y:S01]  /*9dc0*/  SEL R34, R31, R34, !P6 ;  /* 0x000000221f227207 */ /* 0x000fe20007000000 */
[----:B------:R-:W-:Y:S01]  /*9dd0*/  IMAD.WIDE R32, R5, 0x4, R20 ;  /* 0x0000000405207825 */ /* 0x000fe200078e0214 */
[----:B0-----:R-:W-:-:S03]  /*9de0*/  SEL R14, R11, R12, !P5 ;  /* 0x0000000c0b0e7207 */ /* 0x001fc60006800000 */
[----:B------:R-:W-:-:S04]  /*9df0*/  IMAD.WIDE R44, R36, 0x4, R20 ;  /* 0x00000004242c7825 */ /* 0x000fc800078e0214 */
[----:B------:R-:W-:-:S04]  /*9e00*/  IMAD.WIDE R42, R13, 0x4, R20 ;  /* 0x000000040d2a7825 */ /* 0x000fc800078e0214 */
[----:B------:R-:W-:-:S04]  /*9e10*/  IMAD.WIDE R40, R34, 0x4, R20 ;  /* 0x0000000422287825 */ /* 0x000fc800078e0214 */
[----:B-1----:R-:W-:-:S05]  /*9e20*/  IMAD.WIDE R38, R19, 0x4, R20 ;  /* 0x0000000413267825 */ /* 0x002fca00078e0214 */
[----:B------:R-:W5:Y:S01]  /*9e30*/  LD.E R31, desc[UR8][R38.64] ;  /* 0x00000008261f7980 */ /* 0x000f62000c101900 */
[----:B--2---:R-:W-:-:S03]  /*9e40*/  ISETP.GE.AND P1, PT, R26, R25, PT ;  /* 0x000000191a00720c */ /* 0x004fc60003f26270 */
[----:B------:R0:W2:Y:S04]  /*9e50*/  LD.E R26, desc[UR8][R32.64] ;  /* 0x00000008201a7980 */ /* 0x0000a8000c101900 */
[----:B------:R-:W2:Y:S01]  /*9e60*/  LD.E R25, desc[UR8][R44.64] ;  /* 0x000000082c197980 */ /* 0x000ea2000c101900 */
[----:B---3--:R-:W-:Y:S01]  /*9e70*/  ISETP.GE.AND P4, PT, R29, R28, PT ;  /* 0x0000001c1d00720c */ /* 0x008fe20003f86270 */
[----:B0-----:R-:W-:Y:S02]  /*9e80*/  IMAD.WIDE R32, R14, 0x4, R20 ;  /* 0x000000040e207825 */ /* 0x001fe400078e0214 */
[----:B------:R-:W3:Y:S04]  /*9e90*/  LD.E R29, desc[UR8][R42.64] ;  /* 0x000000082a1d7980 */ /* 0x000ee8000c101900 */
[----:B------:R-:W3:Y:S01]  /*9ea0*/  LD.E R28, desc[UR8][R40.64] ;  /* 0x00000008281c7980 */ /* 0x000ee2000c101900 */
[----:B----4-:R-:W-:-:S03]  /*9eb0*/  ISETP.GE.AND P3, PT, R30, R15, PT ;  /* 0x0000000f1e00720c */ /* 0x010fc60003f66270 */
[----:B------:R0:W5:Y:S01]  /*9ec0*/  LD.E R30, desc[UR8][R32.64] ;  /* 0x00000008201e7980 */ /* 0x000162000c101900 */
[----:B------:R-:W-:Y:S02]  /*9ed0*/  SEL R15, R12, R11, !P5 ;  /* 0x0000000b0c0f7207 */ /* 0x000fe40006800000 */
[----:B------:R-:W-:Y:S02]  /*9ee0*/  SEL R11, R17, R6, !P0 ;  /* 0x00000006110b7207 */ /* 0x000fe40004000000 */
[----:B------:R-:W-:Y:S02]  /*9ef0*/  SEL R6, R6, R17, !P0 ;  /* 0x0000001106067207 */ /* 0x000fe40004000000 */
[----:B------:R-:W-:Y:S02]  /*9f00*/  SEL R17, R9, R24, !P2 ;  /* 0x0000001809117207 */ /* 0x000fe40005000000 */
[----:B------:R-:W-:Y:S01]  /*9f10*/  SEL R24, R24, R9, !P2 ;  /* 0x0000000918187207 */ /* 0x000fe20005000000 */
[----:B0-----:R-:W-:Y:S01]  /*9f20*/  IMAD.WIDE R32, R15, 0x4, R20 ;  /* 0x000000040f207825 */ /* 0x001fe200078e0214 */
[----:B------:R-:W-:-:S03]  /*9f30*/  SEL R12, R27, R22, !P1 ;  /* 0x000000161b0c7207 */ /* 0x000fc60004800000 */
[----:B------:R-:W-:-:S04]  /*9f40*/  IMAD.WIDE R42, R11, 0x4, R20 ;  /* 0x000000040b2a7825 */ /* 0x000fc800078e0214 */
[----:B------:R-:W-:-:S04]  /*9f50*/  IMAD.WIDE R38, R24, 0x4, R20 ;  /* 0x0000000418267825 */ /* 0x000fc800078e0214 */
[----:B------:R-:W-:-:S04]  /*9f60*/  IMAD.WIDE R40, R17, 0x4, R20 ;  /* 0x0000000411287825 */ /* 0x000fc800078e0214 */
[--C-:B------:R-:W-:Y:S01]  /*9f70*/  IMAD.WIDE R44, R6, 0x4, R20.reuse ;  /* 0x00000004062c7825 */ /* 0x100fe200078e0214 */
[----:B--2---:R-:W-:Y:S02]  /*9f80*/  ISETP.GE.AND P0, PT, R26, R25, PT ;  /* 0x000000191a00720c */ /* 0x004fe40003f06270 */
[----:B------:R0:W2:Y:S04]  /*9f90*/  LD.E R25, desc[UR8][R32.64] ;  /* 0x0000000820197980 */ /* 0x0000a8000c101900 */
[----:B------:R-:W2:Y:S01]  /*9fa0*/  LD.E R26, desc[UR8][R44.64] ;  /* 0x000000082c1a7980 */ /* 0x000ea2000c101900 */
[----:B---3--:R-:W-:Y:S01]  /*9fb0*/  ISETP.GE.AND P2, PT, R28, R29, PT ;  /* 0x0000001d1c00720c */ /* 0x008fe20003f46270 */
[----:B0-----:R-:W-:Y:S02]  /*9fc0*/  IMAD.WIDE R32, R12, 0x4, R20 ;  /* 0x000000040c207825 */ /* 0x001fe400078e0214 */
[----:B------:R-:W3:Y:S04]  /*9fd0*/  LD.E R28, desc[UR8][R42.64] ;  /* 0x000000082a1c7980 */ /* 0x000ee8000c101900 */
[----:B------:R0:W3:Y:S01]  /*9fe0*/  LD.E R29, desc[UR8][R38.64] ;  /* 0x00000008261d7980 */ /* 0x0000e2000c101900 */
[----:B-----5:R-:W-:-:S03]  /*9ff0*/  ISETP.GE.AND P5, PT, R30, R31, PT ;  /* 0x0000001f1e00720c */ /* 0x020fc60003fa6270 */
[----:B------:R1:W4:Y:S04]  /*a000*/  LD.E R30, desc[UR8][R40.64] ;  /* 0x00000008281e7980 */ /* 0x000328000c101900 */
[----:B------:R5:W4:Y:S01]  /*a010*/  LD.E R31, desc[UR8][R32.64] ;  /* 0x00000008201f7980 */ /* 0x000b22000c101900 */
[----:B------:R-:W-:Y:S02]  /*a020*/  SEL R9, R4, R23, !P4 ;  /* 0x0000001704097207 */ /* 0x000fe40006000000 */
[----:B------:R-:W-:Y:S02]  /*a030*/  SEL R27, R22, R27, !P1 ;  /* 0x0000001b161b7207 */ /* 0x000fe40004800000 */
[----:B------:R-:W-:Y:S02]  /*a040*/  SEL R4, R23, R4, !P4 ;  /* 0x0000000417047207 */ /* 0x000fe40006000000 */
[----:B------:R-:W-:Y:S01]  /*a050*/  SEL R23, R7, R10, !P3 ;  /* 0x0000000a07177207 */ /* 0x000fe20005800000 */
[----:B0-----:R-:W-:Y:S01]  /*a060*/  IMAD.WIDE R38, R27, 0x4, R20 ;  /* 0x000000041b267825 */ /* 0x001fe200078e0214 */
[----:B------:R-:W-:-:S03]  /*a070*/  SEL R10, R10, R7, !P3 ;  /* 0x000000070a0a7207 */ /* 0x000fc60005800000 */
[--C-:B------:R-:W-:Y:S01]  /*a080*/  IMAD.WIDE R44, R4, 0x4, R20.reuse ;  /* 0x00000004042c7825 */ /* 0x100fe200078e0214 */
[----:B------:R0:W4:Y:S03]  /*a090*/  LD.E R7, desc[UR8][R38.64] ;  /* 0x0000000826077980 */ /* 0x000126000c101900 */
[--C-:B------:R-:W-:Y:S01]  /*a0a0*/  IMAD.WIDE R42, R9, 0x4, R20.reuse ;  /* 0x00000004092a7825 */ /* 0x100fe200078e0214 */
[----:B------:R-:W4:Y:S03]  /*a0b0*/  LD.E R22, desc[UR8][R44.64] ;  /* 0x000000082c167980 */ /* 0x000f26000c101900 */
[----:B-1----:R-:W-:Y:S01]  /*a0c0*/  IMAD.WIDE R40, R10, 0x4, R20 ;  /* 0x000000040a287825 */ /* 0x002fe200078e0214 */
[----:B-----5:R-:W-:-:S05]  /*a0d0*/  SEL R32, R5, R36, !P0 ;  /* 0x0000002405207207 */ /* 0x020fca0004000000 */
[----:B0-----:R-:W-:Y:S01]  /*a0e0*/  IMAD.WIDE R38, R32, 0x4, R20 ;  /* 0x0000000420267825 */ /* 0x001fe200078e0214 */
[----:B--2---:R-:W-:-:S04]  /*a0f0*/  ISETP.GE.AND P6, PT, R26, R25, PT ;  /* 0x000000191a00720c */ /* 0x004fc80003fc6270 */
[----:B------:R-:W2:Y:S01]  /*a100*/  LD.E R26, desc[UR8][R38.64] ;  /* 0x00000008261a7980 */ /* 0x000ea2000c101900 */
[----:B---3--:R-:W-:-:S03]  /*a110*/  ISETP.GE.AND P3, PT, R29, R28, PT ;  /* 0x0000001c1d00720c */ /* 0x008fc60003f66270 */
[----:B------:R0:W3:Y:S04]  /*a120*/  LD.E R28, desc[UR8][R42.64] ;  /* 0x000000082a1c7980 */ /* 0x0000e8000c101900 */
[----:B------:R1:W3:Y:S01]  /*a130*/  LD.E R29, desc[UR8][R40.64] ;  /* 0x00000008281d7980 */ /* 0x0002e2000c101900 */
[----:B----4-:R-:W-:Y:S01]  /*a140*/  ISETP.GE.AND P4, PT, R31, R30, PT ;  /* 0x0000001e1f00720c */ /* 0x010fe20003f86270 */
[----:B------:R-:W-:-:S05]  /*a150*/  IMAD.WIDE R30, R23, 0x4, R20 ;  /* 0x00000004171e7825 */ /* 0x000fca00078e0214 */
[----:B------:R-:W2:Y:S01]  /*a160*/  LD.E R25, desc[UR8][R30.64] ;  /* 0x000000081e197980 */ /* 0x000ea2000c101900 */
[----:B------:R-:W-:Y:S02]  /*a170*/  SEL R36, R36, R5, !P0 ;  /* 0x0000000524247207 */ /* 0x000fe40004000000 */
[----:B------:R-:W-:Y:S02]  /*a180*/  ISETP.GE.AND P1, PT, R22, R7, PT ;  /* 0x000000071600720c */ /* 0x000fe40003f26270 */
[----:B------:R-:W-:Y:S02]  /*a190*/  SEL R7, R13, R34, !P2 ;  /* 0x000000220d077207 */ /* 0x000fe40005000000 */
[----:B------:R-:W-:Y:S02]  /*a1a0*/  SEL R22, R14, R19, !P5 ;  /* 0x000000130e167207 */ /* 0x000fe40006800000 */
[----:B------:R-:W-:Y:S02]  /*a1b0*/  SEL R19, R19, R14, !P5 ;  /* 0x0000000e13137207 */ /* 0x000fe40006800000 */
[----:B------:R-:W-:Y:S01]  /*a1c0*/  SEL R14, R6, R15, !P6 ;  /* 0x0000000f060e7207 */ /* 0x000fe20007000000 */
[----:B------:R-:W-:Y:S01]  /*a1d0*/  IMAD.WIDE R44, R22, 0x4, R20 ;  /* 0x00000004162c7825 */ /* 0x000fe200078e0214 */
[----:B------:R-:W-:-:S02]  /*a1e0*/  SEL R15, R15, R6, !P6 ;  /* 0x000000060f0f7207 */ /* 0x000fc40007000000 */
[----:B------:R-:W-:Y:S01]  /*a1f0*/  SEL R6, R24, R11, !P3 ;  /* 0x0000000b18067207 */ /* 0x000fe20005800000 */
[--C-:B0-----:R-:W-:Y:S01]  /*a200*/  IMAD.WIDE R42, R19, 0x4, R20.reuse ;  /* 0x00000004132a7825 */ /* 0x101fe200078e0214 */
[----:B------:R-:W4:Y:S03]  /*a210*/  LD.E R31, desc[UR8][R44.64] ;  /* 0x000000082c1f7980 */ /* 0x000f26000c101900 */
[--C-:B-1----:R-:W-:Y:S01]  /*a220*/  IMAD.WIDE R40, R14, 0x4, R20.reuse ;  /* 0x000000040e287825 */ /* 0x102fe200078e0214 */
[----:B------:R-:W5:Y:S03]  /*a230*/  LD.E R5, desc[UR8][R42.64] ;  /* 0x000000082a057980 */ /* 0x000f66000c101900 */
[----:B------:R-:W-:Y:S01]  /*a240*/  IMAD.WIDE R38, R6, 0x4, R20 ;  /* 0x0000000406267825 */ /* 0x000fe200078e0214 */
[----:B---3--:R-:W-:-:S03]  /*a250*/  ISETP.GE.AND P0, PT, R29, R28, PT ;  /* 0x0000001c1d00720c */ /* 0x008fc60003f06270 */
[----:B------:R-:W-:-:S05]  /*a260*/  IMAD.WIDE R28, R7, 0x4, R20 ;  /* 0x00000004071c7825 */ /* 0x000fca00078e0214 */
[----:B------:R0:W4:Y:S01]  /*a270*/  LD.E R30, desc[UR8][R28.64] ;  /* 0x000000081c1e7980 */ /* 0x000122000c101900 */
[----:B--2---:R-:W-:-:S03]  /*a280*/  ISETP.GE.AND P6, PT, R26, R25, PT ;  /* 0x000000191a00720c */ /* 0x004fc60003fc6270 */
[----:B------:R-:W5:Y:S04]  /*a290*/  LD.E R26, desc[UR8][R40.64] ;  /* 0x00000008281a7980 */ /* 0x000f68000c101900 */
[----:B------:R-:W2:Y:S01]  /*a2a0*/  LD.E R25, desc[UR8][R38.64] ;  /* 0x0000000826197980 */ /* 0x000ea2000c101900 */
[----:B0-----:R-:W-:-:S06]  /*a2b0*/  IMAD.WIDE R28, R15, 0x4, R20 ;  /* 0x000000040f1c7825 */ /* 0x001fcc00078e0214 */
[----:B------:R-:W2:Y:S01]  /*a2c0*/  LD.E R28, desc[UR8][R28.64] ;  /* 0x000000081c1c7980 */ /* 0x000ea2000c101900 */
[----:B------:R-:W-:-:S05]  /*a2d0*/  SEL R11, R11, R24, !P3 ;  /* 0x000000180b0b7207 */ /* 0x000fca0005800000 */
[--C-:B------:R-:W-:Y:S01]  /*a2e0*/  IMAD.WIDE R42, R11, 0x4, R20.reuse ;  /* 0x000000040b2a7825 */ /* 0x100fe200078e0214 */
[----:B----4-:R-:W-:Y:S02]  /*a2f0*/  ISETP.GE.AND P5, PT, R31, R30, PT ;  /* 0x0000001e1f00720c */ /* 0x010fe40003fa6270 */
[----:B------:R-:W-:Y:S02]  /*a300*/  SEL R30, R12, R17, !P4 ;  /* 0x000000110c1e7207 */ /* 0x000fe40006000000 */
[----:B------:R-:W-:Y:S02]  /*a310*/  SEL R17, R17, R12, !P4 ;  /* 0x0000000c11117207 */ /* 0x000fe40006000000 */
[----:B------:R-:W-:Y:S02]  /*a320*/  SEL R12, R4, R27, !P1 ;  /* 0x0000001b040c7207 */ /* 0x000fe40004800000 */
[----:B-----5:R-:W-:Y:S02]  /*a330*/  ISETP.GE.AND P3, PT, R26, R5, PT ;  /* 0x000000051a00720c */ /* 0x020fe40003f66270 */
[----:B------:R0:W3:Y:S01]  /*a340*/  LD.E R5, desc[UR8][R42.64] ;  /* 0x000000082a057980 */ /* 0x0000e2000c101900 */
[----:B------:R-:W-:Y:S01]  /*a350*/  IMAD.WIDE R40, R12, 0x4, R20 ;  /* 0x000000040c287825 */ /* 0x000fe200078e0214 */
[----:B------:R-:W-:-:S03]  /*a360*/  SEL R27, R27, R4, !P1 ;  /* 0x000000041b1b7207 */ /* 0x000fc60004800000 */
[--C-:B------:R-:W-:Y:S01]  /*a370*/  IMAD.WIDE R44, R30, 0x4, R20.reuse ;  /* 0x000000041e2c7825 */ /* 0x100fe200078e0214 */
[----:B--2---:R-:W-:Y:S01]  /*a380*/  ISETP.GE.AND P1, PT, R25, R28, PT ;  /* 0x0000001c1900720c */ /* 0x004fe20003f26270 */
[----:B------:R-:W2:Y:S02]  /*a390*/  LD.E R29, desc[UR8][R40.64] ;  /* 0x00000008281d7980 */ /* 0x000ea4000c101900 */
[--C-:B0-----:R-:W-:Y:S02]  /*a3a0*/  IMAD.WIDE R42, R17, 0x4, R20.reuse ;  /* 0x00000004112a7825 */ /* 0x101fe400078e0214 */
[----:B------:R0:W3:Y:S04]  /*a3b0*/  LD.E R26, desc[UR8][R44.64] ;  /* 0x000000082c1a7980 */ /* 0x0000e8000c101900 */
[----:B------:R1:W2:Y:S01]  /*a3c0*/  LD.E R28, desc[UR8][R42.64] ;  /* 0x000000082a1c7980 */ /* 0x0002a2000c101900 */
[----:B------:R-:W-:Y:S01]  /*a3d0*/  SEL R4, R10, R9, !P0 ;  /* 0x000000090a047207 */ /* 0x000fe20004000000 */
[----:B------:R-:W-:-:S04]  /*a3e0*/  IMAD.WIDE R24, R27, 0x4, R20 ;  /* 0x000000041b187825 */ /* 0x000fc800078e0214 */
[--C-:B------:R-:W-:Y:S02]  /*a3f0*/  IMAD.WIDE R38, R4, 0x4, R20.reuse ;  /* 0x0000000404267825 */ /* 0x100fe400078e0214 */
[----:B------:R-:W4:Y:S04]  /*a400*/  LD.E R24, desc[UR8][R24.64] ;  /* 0x0000000818187980 */ /* 0x000f28000c101900 */
[----:B------:R5:W4:Y:S01]  /*a410*/  LD.E R31, desc[UR8][R38.64] ;  /* 0x00000008261f7980 */ /* 0x000b22000c101900 */
[----:B------:R-:W-:Y:S02]  /*a420*/  SEL R9, R9, R10, !P0 ;  /* 0x0000000a09097207 */ /* 0x000fe40004000000 */
[----:B------:R-:W-:Y:S02]  /*a430*/  SEL R10, R32, R23, !P6 ;  /* 0x00000017200a7207 */ /* 0x000fe40007000000 */
[----:B------:R-:W-:Y:S01]  /*a440*/  SEL R23, R23, R32, !P6 ;  /* 0x0000002017177207 */ /* 0x000fe20007000000 */
[----:B0-----:R-:W-:-:S04]  /*a450*/  IMAD.WIDE R44, R9, 0x4, R20 ;  /* 0x00000004092c7825 */ /* 0x001fc800078e0214 */
[----:B------:R-:W-:-:S04]  /*a460*/  IMAD.WIDE R32, R10, 0x4, R20 ;  /* 0x000000040a207825 */ /* 0x000fc800078e0214 */
[----:B-1----:R-:W-:Y:S02]  /*a470*/  IMAD.WIDE R42, R23, 0x4, R20 ;  /* 0x00000004172a7825 */ /* 0x002fe400078e0214 */
[----:B------:R-:W4:Y:S04]  /*a480*/  LD.E R33, desc[UR8][R32.64] ;  /* 0x0000000820217980 */ /* 0x000f28000c101900 */
[----:B------:R-:W4:Y:S01]  /*a490*/  LD.E R25, desc[UR8][R42.64] ;  /* 0x000000082a197980 */ /* 0x000f22000c101900 */
[----:B------:R-:W-:Y:S02]  /*a4a0*/  SEL R13, R34, R13, !P2 ;  /* 0x0000000d220d7207 */ /* 0x000fe40005000000 */
[----:B------:R-:W-:-:S03]  /*a4b0*/  SEL R34, R22, R7, !P5 ;  /* 0x0000000716227207 */ /* 0x000fc60006800000 */
[----:B------:R-:W-:-:S04]  /*a4c0*/  IMAD.WIDE R40, R13, 0x4, R20 ;  /* 0x000000040d287825 */ /* 0x000fc800078e0214 */
[--C-:B-----5:R-:W-:Y:S01]  /*a4d0*/  IMAD.WIDE R38, R34, 0x4, R20.reuse ;  /* 0x0000000422267825 */ /* 0x120fe200078e0214 */
[----:B---3--:R-:W-:Y:S02]  /*a4e0*/  ISETP.GE.AND P0, PT, R26, R5, PT ;  /* 0x000000051a00720c */ /* 0x008fe40003f06270 */
[----:B------:R-:W3:Y:S01]  /*a4f0*/  LD.E R26, desc[UR8][R44.64] ;  /* 0x000000082c1a7980 */ /* 0x000ee2000c101900 */
[----:B--2---:R-:W-:Y:S01]  /*a500*/  ISETP.GE.AND P4, PT, R29, R28, PT ;  /* 0x0000001c1d00720c */ /* 0x004fe20003f86270 */
[----:B------:R-:W-:-:S06]  /*a510*/  IMAD.WIDE R28, R36, 0x4, R20 ;  /* 0x00000004241c7825 */ /* 0x000fcc00078e0214 */
[----:B------:R0:W2:Y:S01]  /*a520*/  LD.E R28, desc[UR8][R28.64] ;  /* 0x000000081c1c7980 */ /* 0x0000a2000c101900 */
[----:B----4-:R-:W-:-:S03]  /*a530*/  ISETP.GE.AND P2, PT, R31, R24, PT ;  /* 0x000000181f00720c */ /* 0x010fc60003f46270 */
[----:B------:R-:W4:Y:S04]  /*a540*/  LD.E R31, desc[UR8][R40.64] ;  /* 0x00000008281f7980 */ /* 0x000f28000c101900 */
[----:B------:R1:W4:Y:S01]  /*a550*/  LD.E R24, desc[UR8][R38.64] ;  /* 0x0000000826187980 */ /* 0x000322000c101900 */
[----:B------:R-:W-:Y:S02]  /*a560*/  SEL R5, R19, R14, !P3 ;  /* 0x0000000e13057207 */ /* 0x000fe40005800000 */
[----:B0-----:R-:W-:Y:S02]  /*a570*/  SEL R29, R15, R6, !P1 ;  /* 0x000000060f1d7207 */ /* 0x001fe40004800000 */
[----:B------:R-:W-:Y:S02]  /*a580*/  SEL R7, R7, R22, !P5 ;  /* 0x0000001607077207 */ /* 0x000fe40006800000 */
[----:B------:R-:W-:-:S02]  /*a590*/  SEL R14, R14, R19, !P3 ;  /* 0x000000130e0e7207 */ /* 0x000fc40005800000 */
[----:B------:R-:W-:Y:S01]  /*a5a0*/  SEL R6, R6, R15, !P1 ;  /* 0x0000000f06067207 */ /* 0x000fe20004800000 */
[----:B------:R-:W-:-:S04]  /*a5b0*/  IMAD.WIDE R42, R5, 0x4, R20 ;  /* 0x00000004052a7825 */ /* 0x000fc800078e0214 */
[--C-:B------:R-:W-:Y:S01]  /*a5c0*/  IMAD.WIDE R44, R14, 0x4, R20.reuse ;  /* 0x000000040e2c7825 */ /* 0x100fe200078e0214 */
[----:B------:R-:W5:Y:S03]  /*a5d0*/  LD.E R19, desc[UR8][R42.64] ;  /* 0x000000082a137980 */ /* 0x000f66000c101900 */
[--C-:B-1----:R-:W-:Y:S01]  /*a5e0*/  IMAD.WIDE R38, R6, 0x4, R20.reuse ;  /* 0x0000000406267825 */ /* 0x102fe200078e0214 */
[----:B------:R-:W5:Y:S01]  /*a5f0*/  LD.E R15, desc[UR8][R44.64] ;  /* 0x000000082c0f7980 */ /* 0x000f62000c101900 */
[----:B------:R-:W-:Y:S02]  /*a600*/  SEL R22, R30, R11, !P0 ;  /* 0x0000000b1e167207 */ /* 0x000fe40004000000 */
[----:B------:R-:W-:Y:S01]  /*a610*/  IMAD.WIDE R40, R29, 0x4, R20 ;  /* 0x000000041d287825 */ /* 0x000fe200078e0214 */
[----:B---3--:R-:W-:-:S03]  /*a620*/  ISETP.GE.AND P5, PT, R33, R26, PT ;  /* 0x0000001a2100720c */ /* 0x008fc60003fa6270 */
[----:B------:R-:W-:-:S05]  /*a630*/  IMAD.WIDE R32, R7, 0x4, R20 ;  /* 0x0000000407207825 */ /* 0x000fca00078e0214 */
[----:B------:R0:W5:Y:S01]  /*a640*/  LD.E R26, desc[UR8][R32.64] ;  /* 0x00000008201a7980 */ /* 0x000162000c101900 */
[----:B--2---:R-:W-:-:S03]  /*a650*/  ISETP.GE.AND P3, PT, R28, R25, PT ;  /* 0x000000191c00720c */ /* 0x004fc60003f66270 */
[----:B------:R1:W2:Y:S01]  /*a660*/  LD.E R28, desc[UR8][R38.64] ;  /* 0x00000008261c7980 */ /* 0x0002a2000c101900 */
[----:B0-----:R-:W-:Y:S01]  /*a670*/  IMAD.WIDE R32, R22, 0x4, R20 ;  /* 0x0000000416207825 */ /* 0x001fe200078e0214 */
[----:B----4-:R-:W-:Y:S02]  /*a680*/  ISETP.GE.AND P1, PT, R24, R31, PT ;  /* 0x0000001f1800720c */ /* 0x010fe40003f26270 */
[----:B------:R0:W3:Y:S04]  /*a690*/  LD.E R31, desc[UR8][R40.64] ;  /* 0x00000008281f7980 */ /* 0x0000e8000c101900 */
[----:B------:R-:W3:Y:S01]  /*a6a0*/  LD.E R32, desc[UR8][R32.64] ;  /* 0x0000000820207980 */ /* 0x000ee2000c101900 */
[----:B------:R-:W-:Y:S02]  /*a6b0*/  SEL R24, R17, R12, !P4 ;  /* 0x0000000c11187207 */ /* 0x000fe40006000000 */
[----:B------:R-:W-:-:S02]  /*a6c0*/  SEL R30, R11, R30, !P0 ;  /* 0x0000001e0b1e7207 */ /* 0x000fc40004000000 */
[----:B------:R-:W-:-:S03]  /*a6d0*/  SEL R17, R12, R17, !P4 ;  /* 0x000000110c117207 */ /* 0x000fc60006000000 */
[----:B-1----:R-:W-:Y:S01]  /*a6e0*/  IMAD.WIDE R38, R30, 0x4, R20 ;  /* 0x000000041e267825 */ /* 0x002fe200078e0214 */
[----:B------:R-:W-:-:S03]  /*a6f0*/  SEL R25, R27, R4, !P2 ;  /* 0x000000041b197207 */ /* 0x000fc60005000000 */
[--C-:B------:R-:W-:Y:S01]  /*a700*/  IMAD.WIDE R44, R17, 0x4, R20.reuse ;  /* 0x00000004112c7825 */ /* 0x100fe200078e0214 */
[----:B------:R-:W-:Y:S01]  /*a710*/  SEL R27, R4, R27, !P2 ;  /* 0x0000001b041b7207 */ /* 0x000fe20005000000 */
[----:B------:R1:W4:Y:S04]  /*a720*/  LD.E R12, desc[UR8][R38.64] ;  /* 0x00000008260c7980 */ /* 0x000328000c101900 */
[----:B------:R-:W4:Y:S01]  /*a730*/  LD.E R11, desc[UR8][R44.64] ;  /* 0x000000082c0b7980 */ /* 0x000f22000c101900 */
[----:B------:R-:W-:-:S04]  /*a740*/  IMAD.WIDE R42, R24, 0x4, R20 ;  /* 0x00000004182a7825 */ /* 0x000fc800078e0214 */
[----:B0-----:R-:W-:Y:S01]  /*a750*/  IMAD.WIDE R40, R27, 0x4, R20 ;  /* 0x000000041b287825 */ /* 0x001fe200078e0214 */
[----:B------:R-:W-:-:S03]  /*a760*/  SEL R4, R10, R9, !P5 ;  /* 0x000000090a047207 */ /* 0x000fc60006800000 */
[----:B-1----:R-:W-:Y:S01]  /*a770*/  IMAD.WIDE R38, R25, 0x4, R20 ;  /* 0x0000000419267825 */ /* 0x002fe200078e0214 */
[----:B-----5:R-:W-:Y:S02]  /*a780*/  ISETP.GE.AND P0, PT, R15, R26, PT ;  /* 0x0000001a0f00720c */ /* 0x020fe40003f06270 */
[----:B------:R-:W5:Y:S01]  /*a790*/  LD.E R26, desc[UR8][R42.64] ;  /* 0x000000082a1a7980 */ /* 0x000f62000c101900 */
[----:B--2---:R-:W-:-:S03]  /*a7a0*/  ISETP.GE.AND P4, PT, R28, R19, PT ;  /* 0x000000131c00720c */ /* 0x004fc60003f86270 */
[----:B------:R-:W2:Y:S04]  /*a7b0*/  LD.E R15, desc[UR8][R38.64] ;  /* 0x00000008260f7980 */ /* 0x000ea8000c101900 */
[----:B------:R0:W5:Y:S01]  /*a7c0*/  LD.E R19, desc[UR8][R40.64] ;  /* 0x0000000828137980 */ /* 0x000162000c101900 */
[----:B---3--:R-:W-:Y:S01]  /*a7d0*/  ISETP.GE.AND P2, PT, R32, R31, PT ;  /* 0x0000001f2000720c */ /* 0x008fe20003f46270 */
[----:B------:R-:W-:-:S05]  /*a7e0*/  IMAD.WIDE R32, R4, 0x4, R20 ;  /* 0x0000000404207825 */ /* 0x000fca00078e0214 */
[----:B------:R1:W2:Y:S01]  /*a7f0*/  LD.E R28, desc[UR8][R32.64] ;  /* 0x00000008201c7980 */ /* 0x0002a2000c101900 */
[----:B------:R-:W-:Y:S02]  /*a800*/  SEL R9, R9, R10, !P5 ;  /* 0x0000000a09097207 */ /* 0x000fe40006800000 */
[----:B----4-:R-:W-:Y:S02]  /*a810*/  ISETP.GE.AND P6, PT, R11, R12, PT ;  /* 0x0000000c0b00720c */ /* 0x010fe40003fc6270 */
[----:B------:R-:W-:Y:S01]  /*a820*/  SEL R12, R36, R23, !P3 ;  /* 0x00000017240c7207 */ /* 0x000fe20005800000 */
[----:B------:R-:W-:-:S04]  /*a830*/  IMAD.WIDE R10, R9, 0x4, R20 ;  /* 0x00000004090a7825 */ /* 0x000fc800078e0214 */
[----:B0-----:R-:W-:Y:S02]  /*a840*/  IMAD.WIDE R40, R12, 0x4, R20 ;  /* 0x000000040c287825 */ /* 0x001fe400078e0214 */
[----:B------:R-:W3:Y:S01]  /*a850*/  LD.E R10, desc[UR8][R10.64] ;  /* 0x000000080a0a7980 */ /* 0x000ee2000c101900 */
[----:B------:R-:W-:-:S05]  /*a860*/  SEL R31, R7, R14, !P0 ;  /* 0x0000000e071f7207 */ /* 0x000fca0004000000 */
[----:B-1----:R-:W-:Y:S01]  /*a870*/  IMAD.WIDE R32, R31, 0x4, R20 ;  /* 0x000000041f207825 */ /* 0x002fe200078e0214 */
[----:B------:R-:W-:Y:S02]  /*a880*/  SEL R7, R14, R7, !P0 ;  /* 0x000000070e077207 */ /* 0x000fe40004000000 */
[----:B------:R-:W-:-:S03]  /*a890*/  SEL R14, R13, R34, !P1 ;  /* 0x000000220d0e7207 */ /* 0x000fc60004800000 */
[----:B------:R-:W4:Y:S01]  /*a8a0*/  LD.E R32, desc[UR8][R32.64] ;  /* 0x0000000820207980 */ /* 0x000f22000c101900 */
[----:B------:R-:W-:-:S04]  /*a8b0*/  IMAD.WIDE R42, R7, 0x4, R20 ;  /* 0x00000004072a7825 */ /* 0x000fc800078e0214 */
[--C-:B------:R-:W-:Y:S01]  /*a8c0*/  IMAD.WIDE R44, R14, 0x4, R20.reuse ;  /* 0x000000040e2c7825 */ /* 0x100fe200078e0214 */
[----:B-----5:R-:W-:Y:S02]  /*a8d0*/  ISETP.GE.AND P5, PT, R19, R26, PT ;  /* 0x0000001a1300720c */ /* 0x020fe40003fa6270 */
[----:B------:R-:W-:Y:S02]  /*a8e0*/  SEL R26, R5, R6, !P4 ;  /* 0x00000006051a7207 */ /* 0x000fe40006000000 */
[----:B------:R-:W-:Y:S02]  /*a8f0*/  SEL R6, R6, R5, !P4 ;  /* 0x0000000506067207 */ /* 0x000fe40006000000 */
[----:B------:R-:W3:Y:S03]  /*a900*/  LD.E R5, desc[UR8][R40.64] ;  /* 0x0000000828057980 */ /* 0x000ee6000c101900 */
[----:B------:R-:W-:-:S05]  /*a910*/  IMAD.WIDE R38, R6, 0x4, R20 ;  /* 0x0000000406267825 */ /* 0x000fca00078e0214 */
[----:B------:R-:W4:Y:S01]  /*a920*/  LD.E R19, desc[UR8][R38.64] ;  /* 0x0000000826137980 */ /* 0x000f22000c101900 */
[----:B--2---:R-:W-:-:S03]  /*a930*/  ISETP.GE.AND P0, PT, R28, R15, PT ;  /* 0x0000000f1c00720c */ /* 0x004fc60003f06270 */
[----:B------:R-:W2:Y:S04]  /*a940*/  LD.E R15, desc[UR8][R44.64] ;  /* 0x000000082c0f7980 */ /* 0x000ea8000c101900 */
[----:B------:R-:W2:Y:S01]  /*a950*/  LD.E R28, desc[UR8][R42.64] ;  /* 0x000000082a1c7980 */ /* 0x000ea2000c101900 */
[----:B------:R-:W-:Y:S02]  /*a960*/  SEL R23, R23, R36, !P3 ;  /* 0x0000002417177207 */ /* 0x000fe40005800000 */
[----:B---3--:R-:W-:Y:S02]  /*a970*/  ISETP.GE.AND P3, PT, R5, R10, PT ;  /* 0x0000000a0500720c */ /* 0x008fe40003f66270 */
[----:B------:R-:W-:Y:S02]  /*a980*/  SEL R5, R22, R29, !P2 ;  /* 0x0000001d16057207 */ /* 0x000fe40005000000 */
[----:B------:R-:W-:-:S02]  /*a990*/  SEL R29, R29, R22, !P2 ;  /* 0x000000161d1d7207 */ /* 0x000fc40005000000 */
[----:B------:R-:W-:-:S03]  /*a9a0*/  SEL R22, R17, R30, !P6 ;  /* 0x0000001e11167207 */ /* 0x000fc60007000000 */
[----:B------:R-:W-:-:S04]  /*a9b0*/  IMAD.WIDE R40, R29, 0x4, R20 ;  /* 0x000000041d287825 */ /* 0x000fc800078e0214 */
[--C-:B------:R-:W-:Y:S01]  /*a9c0*/  IMAD.WIDE R36, R22, 0x4, R20.reuse ;  /* 0x0000000416247825 */ /* 0x100fe200078e0214 */
[----:B----4-:R-:W-:Y:S02]  /*a9d0*/  ISETP.GE.AND P2, PT, R19, R32, PT ;  /* 0x000000201300720c */ /* 0x010fe40003f46270 */
[----:B------:R-:W3:Y:S04]  /*a9e0*/  LD.E R19, desc[UR8][R40.64] ;  /* 0x0000000828137980 */ /* 0x000ee8000c101900 */
[----:B------:R-:W3:Y:S01]  /*a9f0*/  LD.E R36, desc[UR8][R36.64] ;  /* 0x0000000824247980 */ /* 0x000ee2000c101900 */
[--C-:B------:R-:W-:Y:S01]  /*aa00*/  IMAD.WIDE R10, R26, 0x4, R20.reuse ;  /* 0x000000041a0a7825 */ /* 0x100fe200078e0214 */
[----:B--2---:R-:W-:Y:S02]  /*aa10*/  ISETP.GE.AND P4, PT, R28, R15, PT ;  /* 0x0000000f1c00720c */ /* 0x004fe40003f86270 */
[----:B------:R-:W-:Y:S01]  /*aa20*/  SEL R17, R30, R17, !P6 ;  /* 0x000000111e117207 */ /* 0x000fe20007000000 */
[--C-:B------:R-:W-:Y:S01]  /*aa30*/  IMAD.WIDE R42, R5, 0x4, R20.reuse ;  /* 0x00000004052a7825 */ /* 0x100fe200078e0214 */
[----:B------:R-:W-:Y:S01]  /*aa40*/  SEL R28, R27, R24, !P5 ;  /* 0x000000181b1c7207 */ /* 0x000fe20006800000 */
[----:B------:R-:W2:Y:S02]  /*aa50*/  LD.E R10, desc[UR8][R10.64] ;  /* 0x000000080a0a7980 */ /* 0x000ea4000c101900 */
[----:B------:R-:W-:-:S02]  /*aa60*/  IMAD.WIDE R32, R17, 0x4, R20 ;  /* 0x0000000411207825 */ /* 0x000fc400078e0214 */
[----:B------:R0:W2:Y:S02]  /*aa70*/  LD.E R35, desc[UR8][R42.64] ;  /* 0x000000082a237980 */ /* 0x0000a4000c101900 */
[----:B------:R-:W-:Y:S02]  /*aa80*/  IMAD.WIDE R38, R28, 0x4, R20 ;  /* 0x000000041c267825 */ /* 0x000fe400078e0214 */
[----:B------:R-:W4:Y:S04]  /*aa90*/  LD.E R32, desc[UR8][R32.64] ;  /* 0x0000000820207980 */ /* 0x000f28000c101900 */
[----:B------:R-:W4:Y:S01]  /*aaa0*/  LD.E R15, desc[UR8][R38.64] ;  /* 0x00000008260f7980 */ /* 0x000f22000c101900 */
[----:B------:R-:W-:Y:S02]  /*aab0*/  SEL R27, R24, R27, !P5 ;  /* 0x0000001b181b7207 */ /* 0x000fe40006800000 */
[----:B------:R-:W-:-:S02]  /*aac0*/  SEL R24, R4, R25, !P0 ;  /* 0x0000001904187207 */ /* 0x000fc40004000000 */
[----:B------:R-:W-:-:S03]  /*aad0*/  SEL R25, R25, R4, !P0 ;  /* 0x0000000419197207 */ /* 0x000fc60004000000 */
[----:B0-----:R-:W-:-:S05]  /*aae0*/  IMAD.WIDE R42, R24, 0x4, R20 ;  /* 0x00000004182a7825 */ /* 0x001fca00078e0214 */
[----:B------:R-:W5:Y:S01]  /*aaf0*/  LD.E R30, desc[UR8][R42.64] ;  /* 0x000000082a1e7980 */ /* 0x000f62000c101900 */
[----:B------:R-:W-:Y:S01]  /*ab00*/  IMAD.WIDE R40, R25, 0x4, R20 ;  /* 0x0000000419287825 */ /* 0x000fe200078e0214 */
[----:B---3--:R-:W-:-:S03]  /*ab10*/  ISETP.GE.AND P0, PT, R36, R19, PT ;  /* 0x000000132400720c */ /* 0x008fc60003f06270 */
[----:B------:R-:W-:-:S05]  /*ab20*/  IMAD.WIDE R36, R27, 0x4, R20 ;  /* 0x000000041b247825 */ /* 0x000fca00078e0214 */
[----:B------:R0:W5:Y:S01]  /*ab30*/  LD.E R11, desc[UR8][R36.64] ;  /* 0x00000008240b7980 */ /* 0x000162000c101900 */
[----:B--2---:R-:W-:Y:S02]  /*ab40*/  ISETP.GE.AND P6, PT, R35, R10, PT ;  /* 0x0000000a2300720c */ /* 0x004fe40003fc6270 */
[----:B------:R-:W-:Y:S02]  /*ab50*/  SEL R10, R9, R12, !P3 ;  /* 0x0000000c090a7207 */ /* 0x000fe40005800000 */
[----:B------:R-:W-:Y:S02]  /*ab60*/  SEL R12, R12, R9, !P3 ;  /* 0x000000090c0c7207 */ /* 0x000fe40005800000 */
[----:B----4-:R-:W-:-:S03]  /*ab70*/  ISETP.GE.AND P5, PT, R15, R32, PT ;  /* 0x000000200f00720c */ /* 0x010fc60003fa6270 */
[--C-:B------:R-:W-:Y:S01]  /*ab80*/  IMAD.WIDE R32, R12, 0x4, R20.reuse ;  /* 0x000000040c207825 */ /* 0x100fe200078e0214 */
[----:B------:R1:W2:Y:S05]  /*ab90*/  LD.E R15, desc[UR8][R40.64] ;  /* 0x00000008280f7980 */ /* 0x0002aa000c101900 */
[----:B------:R-:W2:Y:S01]  /*aba0*/  LD.E R32, desc[UR8][R32.64] ;  /* 0x0000000820207980 */ /* 0x000ea2000c101900 */
[----:B------:R-:W-:-:S04]  /*abb0*/  IMAD.WIDE R38, R23, 0x4, R20 ;  /* 0x0000000417267825 */ /* 0x000fc800078e0214 */
[--C-:B0-----:R-:W-:Y:S01]  /*abc0*/  IMAD.WIDE R36, R10, 0x4, R20.reuse ;  /* 0x000000040a247825 */ /* 0x101fe200078e0214 */
[----:B------:R-:W3:Y:S01]  /*abd0*/  LD.E R4, desc[UR8][R38.64] ;  /* 0x0000000826047980 */ /* 0x000ee2000c101900 */
[----:B------:R-:W-:Y:S02]  /*abe0*/  SEL R9, R14, R7, !P4 ;  /* 0x000000070e097207 */ /* 0x000fe40006000000 */
[----:B------:R-:W-:Y:S01]  /*abf0*/  SEL R14, R7, R14, !P4 ;  /* 0x0000000e070e7207 */ /* 0x000fe20006000000 */
[----:B------:R-:W3:Y:S01]  /*ac00*/  LD.E R19, desc[UR8][R36.64] ;  /* 0x0000000824137980 */ /* 0x000ee2000c101900 */
[----:B------:R-:W-:Y:S02]  /*ac10*/  SEL R13, R34, R13, !P1 ;  /* 0x0000000d220d7207 */ /* 0x000fe40004800000 */
[----:B------:R-:W-:Y:S02]  /*ac20*/  SEL R7, R31, R6, !P2 ;  /* 0x000000061f077207 */ /* 0x000fe40005000000 */
[----:B------:R-:W-:Y:S01]  /*ac30*/  SEL R6, R6, R31, !P2 ;  /* 0x0000001f06067207 */ /* 0x000fe20005000000 */
[----:B------:R-:W-:-:S04]  /*ac40*/  IMAD.WIDE R34, R13, 0x4, R20 ;  /* 0x000000040d227825 */ /* 0x000fc800078e0214 */
[----:B------:R-:W-:-:S04]  /*ac50*/  IMAD.WIDE R42, R9, 0x4, R20 ;  /* 0x00000004092a7825 */ /* 0x000fc800078e0214 */
[----:B-1----:R-:W-:Y:S01]  /*ac60*/  IMAD.WIDE R40, R6, 0x4, R20 ;  /* 0x0000000406287825 */ /* 0x002fe200078e0214 */
[----:B-----5:R-:W-:-:S03]  /*ac70*/  ISETP.GE.AND P1, PT, R30, R11, PT ;  /* 0x0000000b1e00720c */ /* 0x020fc60003f26270 */
[----:B------:R-:W-:Y:S01]  /*ac80*/  IMAD.WIDE R30, R14, 0x4, R20 ;  /* 0x000000040e1e7825 */ /* 0x000fe200078e0214 */
[----:B------:R0:W4:Y:S05]  /*ac90*/  LD.E R11, desc[UR8][R34.64] ;  /* 0x00000008220b7980 */ /* 0x00012a000c101900 */
[----:B------:R-:W4:Y:S01]  /*aca0*/  LD.E R30, desc[UR8][R30.64] ;  /* 0x000000081e1e7980 */ /* 0x000f22000c101900 */
[----:B--2---:R-:W-:-:S03]  /*acb0*/  ISETP.GE.AND P2, PT, R32, R15, PT ;  /* 0x0000000f2000720c */ /* 0x004fc60003f46270 */
[----:B------:R-:W2:Y:S04]  /*acc0*/  LD.E R15, desc[UR8][R42.64] ;  /* 0x000000082a0f7980 */ /* 0x000ea8000c101900 */
[----:B------:R1:W2:Y:S01]  /*acd0*/  LD.E R32, desc[UR8][R40.64] ;  /* 0x0000000828207980 */ /* 0x0002a2000c101900 */
[----:B---3--:R-:W-:Y:S02]  /*ace0*/  ISETP.GE.AND P3, PT, R4, R19, PT ;  /* 0x000000130400720c */ /* 0x008fe40003f66270 */
[----:B------:R-:W-:Y:S02]  /*acf0*/  SEL R4, R5, R26, !P6 ;  /* 0x0000001a05047207 */ /* 0x000fe40007000000 */
[----:B0-----:R-:W-:Y:S02]  /*ad00*/  SEL R35, R29, R22, !P0 ;  /* 0x000000161d237207 */ /* 0x001fe40004000000 */
[----:B------:R-:W-:Y:S01]  /*ad10*/  SEL R22, R22, R29, !P0 ;  /* 0x0000001d16167207 */ /* 0x000fe20004000000 */
[----:B------:R-:W-:Y:S01]  /*ad20*/  IMAD.WIDE R36, R4, 0x4, R20 ;  /* 0x0000000404247825 */ /* 0x000fe200078e0214 */
[----:B------:R-:W-:-:S02]  /*ad30*/  SEL R5, R26, R5, !P6 ;  /* 0x000000051a057207 */ /* 0x000fc40007000000 */
[----:B------:R-:W-:Y:S01]  /*ad40*/  SEL R33, R17, R28, !P5 ;  /* 0x0000001c11217207 */ /* 0x000fe20006800000 */
[--C-:B------:R-:W-:Y:S01]  /*ad50*/  IMAD.WIDE R38, R7, 0x4, R20.reuse ;  /* 0x0000000407267825 */ /* 0x100fe200078e0214 */
[----:B------:R0:W3:Y:S01]  /*ad60*/  LD.E R34, desc[UR8][R36.64] ;  /* 0x0000000824227980 */ /* 0x0000e2000c101900 */
[----:B------:R-:W-:Y:S02]  /*ad70*/  SEL R28, R28, R17, !P5 ;  /* 0x000000111c1c7207 */ /* 0x000fe40006800000 */
[----:B------:R-:W-:Y:S01]  /*ad80*/  SEL R26, R25, R12, !P2 ;  /* 0x0000000c191a7207 */ /* 0x000fe20005000000 */
[----:B------:R5:W3:Y:S01]  /*ad90*/  LD.E R19, desc[UR8][R38.64] ;  /* 0x0000000826137980 */ /* 0x000ae2000c101900 */
[----:B------:R-:W-:Y:S01]  /*ada0*/  SEL R17, R27, R24, !P1 ;  /* 0x000000181b117207 */ /* 0x000fe20004800000 */
[----:B-1----:R-:W-:-:S04]  /*adb0*/  IMAD.WIDE R40, R28, 0x4, R20 ;  /* 0x000000041c287825 */ /* 0x002fc800078e0214 */
[--C-:B0-----:R-:W-:Y:S01]  /*adc0*/  IMAD.WIDE R36, R22, 0x4, R20.reuse ;  /* 0x0000000416247825 */ /* 0x101fe200078e0214 */
[----:B------:R-:W-:Y:S02]  /*add0*/  SEL R12, R12, R25, !P2 ;  /* 0x000000190c0c7207 */ /* 0x000fe40005000000 */
[----:B------:R-:W-:Y:S01]  /*ade0*/  SEL R24, R24, R27, !P1 ;  /* 0x0000001b18187207 */ /* 0x000fe20004800000 */
[--C-:B-----5:R-:W-:Y:S01]  /*adf0*/  IMAD.WIDE R38, R35, 0x4, R20.reuse ;  /* 0x0000000423267825 */ /* 0x120fe200078e0214 */
[----:B------:R0:W5:Y:S04]  /*ae00*/  LD.E R27, desc[UR8][R40.64] ;  /* 0x00000008281b7980 */ /* 0x000168000c101900 */
[----:B------:R-:W5:Y:S01]  /*ae10*/  LD.E R36, desc[UR8][R36.64] ;  /* 0x0000000824247980 */ /* 0x000f62000c101900 */
[----:B------:R-:W-:-:S03]  /*ae20*/  IMAD.WIDE R44, R33, 0x4, R20 ;  /* 0x00000004212c7825 */ /* 0x000fc600078e0214 */
[----:B------:R-:W5:Y:S01]  /*ae30*/  LD.E R38, desc[UR8][R38.64] ;  /* 0x0000000826267980 */ /* 0x000f62000c101900 */
[----:B------:R-:W-:-:S03]  /*ae40*/  IMAD.WIDE R42, R24, 0x4, R20 ;  /* 0x00000004182a7825 */ /* 0x000fc600078e0214 */
[----:B------:R-:W5:Y:S01]  /*ae50*/  LD.E R25, desc[UR8][R44.64] ;  /* 0x000000082c197980 */ /* 0x000f62000c101900 */
[----:B0-----:R-:W-:Y:S01]  /*ae60*/  IMAD.WIDE R40, R17, 0x4, R20 ;  /* 0x0000000411287825 */ /* 0x001fe200078e0214 */
[----:B----4-:R-:W-:-:S03]  /*ae70*/  ISETP.GE.AND P0, PT, R30, R11, PT ;  /* 0x0000000b1e00720c */ /* 0x010fc60003f06270 */
[----:B------:R-:W-:-:S05]  /*ae80*/  IMAD.WIDE R30, R5, 0x4, R20 ;  /* 0x00000004051e7825 */ /* 0x000fca00078e0214 */
[----:B------:R0:W4:Y:S02]  /*ae90*/  LD.E R11, desc[UR8][R30.64] ;  /* 0x000000081e0b7980 */ /* 0x000124000c101900 */
[----:B0-----:R-:W-:Y:S01]  /*aea0*/  IMAD.WIDE R30, R12, 0x4, R20 ;  /* 0x000000040c1e7825 */ /* 0x001fe200078e0214 */
[----:B--2---:R-:W-:Y:S02]  /*aeb0*/  ISETP.GE.AND P4, PT, R32, R15, PT ;  /* 0x0000000f2000720c */ /* 0x004fe40003f86270 */
[----:B------:R-:W2:Y:S04]  /*aec0*/  LD.E R32, desc[UR8][R42.64] ;  /* 0x000000082a207980 */ /* 0x000ea8000c101900 */
[----:B------:R-:W2:Y:S04]  /*aed0*/  LD.E R30, desc[UR8][R30.64] ;  /* 0x000000081e1e7980 */ /* 0x000ea8000c101900 */
[----:B------:R0:W2:Y:S01]  /*aee0*/  LD.E R15, desc[UR8][R40.64] ;  /* 0x00000008280f7980 */ /* 0x0000a2000c101900 */
[----:B---3--:R-:W-:-:S02]  /*aef0*/  ISETP.GE.AND P5, PT, R34, R19, PT ;  /* 0x000000132200720c */ /* 0x008fc40003fa6270 */
[----:B------:R-:W-:Y:S02]  /*af00*/  SEL R19, R23, R10, !P3 ;  /* 0x0000000a17137207 */ /* 0x000fe40005800000 */
[----:B------:R-:W-:Y:S02]  /*af10*/  SEL R23, R10, R23, !P3 ;  /* 0x000000170a177207 */ /* 0x000fe40005800000 */
[----:B------:R-:W-:Y:S02]  /*af20*/  SEL R10, R6, R9, !P4 ;  /* 0x00000009060a7207 */ /* 0x000fe40006000000 */
[----:B------:R-:W-:Y:S02]  /*af30*/  SEL R9, R9, R6, !P4 ;  /* 0x0000000609097207 */ /* 0x000fe40006000000 */
[----:B------:R-:W-:Y:S01]  /*af40*/  SEL R6, R4, R7, !P5 ;  /* 0x0000000704067207 */ /* 0x000fe20006800000 */
[----:B0-----:R-:W-:Y:S01]  /*af50*/  IMAD.WIDE R40, R10, 0x4, R20 ;  /* 0x000000040a287825 */ /* 0x001fe200078e0214 */
[----:B-----5:R-:W-:-:S03]  /*af60*/  ISETP.GE.AND P1, PT, R27, R38, PT ;  /* 0x000000261b00720c */ /* 0x020fc60003f26270 */
[----:B------:R-:W-:-:S05]  /*af70*/  IMAD.WIDE R38, R19, 0x4, R20 ;  /* 0x0000000413267825 */ /* 0x000fca00078e0214 */
[----:B------:R-:W3:Y:S01]  /*af80*/  LD.E R34, desc[UR8][R38.64] ;  /* 0x0000000826227980 */ /* 0x000ee2000c101900 */
[----:B----4-:R-:W-:Y:S02]  /*af90*/  ISETP.GE.AND P6, PT, R36, R11, PT ;  /* 0x0000000b2400720c */ /* 0x010fe40003fc6270 */
[----:B------:R-:W-:Y:S01]  /*afa0*/  SEL R11, R13, R14, !P0 ;  /* 0x0000000e0d0b7207 */ /* 0x000fe20004000000 */
[----:B------:R-:W-:-:S04]  /*afb0*/  IMAD.WIDE R36, R26, 0x4, R20 ;  /* 0x000000041a247825 */ /* 0x000fc800078e0214 */
[----:B------:R-:W-:-:S05]  /*afc0*/  IMAD.WIDE R42, R11, 0x4, R20 ;  /* 0x000000040b2a7825 */ /* 0x000fca00078e0214 */
[----:B------:R-:W4:Y:S01]  /*afd0*/  LD.E R27, desc[UR8][R42.64] ;  /* 0x000000082a1b7980 */ /* 0x000f22000c101900 */
[----:B--2---:R-:W-:-:S03]  /*afe0*/  ISETP.GE.AND P2, PT, R32, R25, PT ;  /* 0x000000192000720c */ /* 0x004fc60003f46270 */
[----:B------:R0:W3:Y:S04]  /*aff0*/  LD.E R25, desc[UR8][R36.64] ;  /* 0x0000000824197980 */ /* 0x0000e8000c101900 */
[----:B------:R-:W4:Y:S01]  /*b000*/  LD.E R32, desc[UR8][R40.64] ;  /* 0x0000000828207980 */ /* 0x000f22000c101900 */
[----:B------:R-:W-:Y:S01]  /*b010*/  ISETP.GE.AND P3, PT, R30, R15, PT ;  /* 0x0000000f1e00720c */ /* 0x000fe20003f66270 */
[----:B------:R-:W-:-:S04]  /*b020*/  IMAD.WIDE R30, R9, 0x4, R20 ;  /* 0x00000004091e7825 */ /* 0x000fc800078e0214 */
[----:B0-----:R-:W-:Y:S02]  /*b030*/  IMAD.WIDE R36, R6, 0x4, R20 ;  /* 0x0000000406247825 */ /* 0x001fe400078e0214 */
[----:B------:R-:W2:Y:S04]  /*b040*/  LD.E R30, desc[UR8][R30.64] ;  /* 0x000000081e1e7980 */ /* 0x000ea8000c101900 */
[----:B------:R0:W2:Y:S01]  /*b050*/  LD.E R15, desc[UR8][R36.64] ;  /* 0x00000008240f7980 */ /* 0x0000a2000c101900 */
[----:B------:R-:W-:Y:S02]  /*b060*/  SEL R7, R7, R4, !P5 ;  /* 0x0000000407077207 */ /* 0x000fe40006800000 */
[----:B------:R-:W-:Y:S02]  /*b070*/  SEL R4, R22, R5, !P6 ;  /* 0x0000000516047207 */ /* 0x000fe40007000000 */
[----:B------:R-:W-:-:S02]  /*b080*/  SEL R5, R5, R22, !P6 ;  /* 0x0000001605057207 */ /* 0x000fc40007000000 */
[----:B------:R-:W-:Y:S02]  /*b090*/  SEL R22, R28, R35, !P1 ;  /* 0x000000231c167207 */ /* 0x000fe40004800000 */
[----:B------:R-:W-:-:S05]  /*b0a0*/  SEL R35, R35, R28, !P1 ;  /* 0x0000001c23237207 */ /* 0x000fca0004800000 */
[----:B0-----:R-:W-:-:S04]  /*b0b0*/  IMAD.WIDE R36, R35, 0x4, R20 ;  /* 0x0000000423247825 */ /* 0x001fc800078e0214 */
[----:B------:R-:W-:-:S04]  /*b0c0*/  IMAD.WIDE R38, R4, 0x4, R20 ;  /* 0x0000000404267825 */ /* 0x000fc800078e0214 */
[--C-:B------:R-:W-:Y:S02]  /*b0d0*/  IMAD.WIDE R40, R5, 0x4, R20.reuse ;  /* 0x0000000405287825 */ /* 0x100fe400078e0214 */
[----:B------:R-:W5:Y:S02]  /*b0e0*/  LD.E R38, desc[UR8][R38.64] ;  /* 0x0000000826267980 */ /* 0x000f64000c101900 */
[----:B------:R-:W-:-:S04]  /*b0f0*/  IMAD.WIDE R42, R22, 0x4, R20 ;  /* 0x00000004162a7825 */ /* 0x000fc800078e0214 */
[--C-:B------:R-:W-:Y:S01]  /*b100*/  IMAD.WIDE R44, R7, 0x4, R20.reuse ;  /* 0x00000004072c7825 */ /* 0x100fe200078e0214 */
[----:B----4-:R-:W-:Y:S02]  /*b110*/  ISETP.GE.AND P5, PT, R32, R27, PT ;  /* 0x0000001b2000720c */ /* 0x010fe40003fa6270 */
[----:B------:R-:W-:Y:S02]  /*b120*/  SEL R32, R24, R33, !P2 ;  /* 0x0000002118207207 */ /* 0x000fe40005000000 */
[----:B------:R-:W5:Y:S01]  /*b130*/  LD.E R27, desc[UR8][R44.64] ;  /* 0x000000082c1b7980 */ /* 0x000f62000c101900 */
[----:B--2---:R-:W-:Y:S02]  /*b140*/  ISETP.GE.AND P6, PT, R15, R30, PT ;  /* 0x0000001e0f00720c */ /* 0x004fe40003fc6270 */
[----:B------:R-:W-:Y:S01]  /*b150*/  IMAD.WIDE R30, R32, 0x4, R20 ;  /* 0x00000004201e7825 */ /* 0x000fe200078e0214 */
[----:B------:R-:W2:Y:S05]  /*b160*/  LD.E R15, desc[UR8][R36.64] ;  /* 0x00000008240f7980 */ /* 0x000eaa000c101900 */
[----:B------:R-:W2:Y:S01]  /*b170*/  LD.E R30, desc[UR8][R30.64] ;  /* 0x000000081e1e7980 */ /* 0x000ea2000c101900 */
[----:B---3--:R-:W-:-:S03]  /*b180*/  ISETP.GE.AND P4, PT, R34, R25, PT ;  /* 0x000000192200720c */ /* 0x008fc60003f86270 */
[----:B------:R-:W3:Y:S04]  /*b190*/  LD.E R25, desc[UR8][R40.64] ;  /* 0x0000000828197980 */ /* 0x000ee8000c101900 */
[----:B------:R0:W3:Y:S01]  /*b1a0*/  LD.E R34, desc[UR8][R42.64] ;  /* 0x000000082a227980 */ /* 0x0000e2000c101900 */
[----:B------:R-:W-:Y:S02]  /*b1b0*/  SEL R28, R12, R17, !P3 ;  /* 0x000000110c1c7207 */ /* 0x000fe40005800000 */
[----:B------:R-:W-:Y:S02]  /*b1c0*/  SEL R29, R19, R26, !P4 ;  /* 0x0000001a131d7207 */ /* 0x000fe40006000000 */
[----:B------:R-:W-:Y:S02]  /*b1d0*/  SEL R13, R14, R13, !P0 ;  /* 0x0000000d0e0d7207 */ /* 0x000fe40004000000 */
[----:B------:R-:W-:-:S02]  /*b1e0*/  SEL R17, R17, R12, !P3 ;  /* 0x0000000c11117207 */ /* 0x000fc40005800000 */
[----:B------:R-:W-:Y:S02]  /*b1f0*/  SEL R12, R10, R11, !P5 ;  /* 0x0000000b0a0c7207 */ /* 0x000fe40006800000 */
[----:B------:R-:W-:Y:S01]  /*b200*/  SEL R33, R33, R24, !P2 ;  /* 0x0000001821217207 */ /* 0x000fe20005000000 */
[----:B0-----:R-:W-:-:S04]  /*b210*/  IMAD.WIDE R42, R17, 0x4, R20 ;  /* 0x00000004112a7825 */ /* 0x001fc800078e0214 */
[----:B------:R-:W-:-:S04]  /*b220*/  IMAD.WIDE R36, R12, 0x4, R20 ;  /* 0x000000040c247825 */ /* 0x000fc800078e0214 */
[--C-:B------:R-:W-:Y:S01]  /*b230*/  IMAD.WIDE R40, R33, 0x4, R20.reuse ;  /* 0x0000000421287825 */ /* 0x100fe200078e0214 */
[----:B------:R-:W4:Y:S01]  /*b240*/  LD.E R24, desc[UR8][R36.64] ;  /* 0x0000000824187980 */ /* 0x000f22000c101900 */
[----:B-----5:R-:W-:Y:S02]  /*b250*/  ISETP.GE.AND P1, PT, R38, R27, PT ;  /* 0x0000001b2600720c */ /* 0x020fe40003f26270 */
[--C-:B------:R-:W-:Y:S01]  /*b260*/  IMAD.WIDE R38, R28, 0x4, R20.reuse ;  /* 0x000000041c267825 */ /* 0x100fe200078e0214 */
[----:B------:R-:W5:Y:S01]  /*b270*/  LD.E R27, desc[UR8][R40.64] ;  /* 0x00000008281b7980 */ /* 0x000f62000c101900 */
[----:B--2---:R-:W-:Y:S02]  /*b280*/  ISETP.GE.AND P3, PT, R30, R15, PT ;  /* 0x0000000f1e00720c */ /* 0x004fe40003f66270 */
[----:B------:R-:W-:-:S04]  /*b290*/  IMAD.WIDE R30, R29, 0x4, R20 ;  /* 0x000000041d1e7825 */ /* 0x000fc800078e0214 */
[----:B------:R-:W-:Y:S02]  /*b2a0*/  IMAD.WIDE R14, R13, 0x4, R20 ;  /* 0x000000040d0e7825 */ /* 0x000fe400078e0214 */
[----:B------:R-:W2:Y:S01]  /*b2b0*/  LD.E R30, desc[UR8][R30.64] ;  /* 0x000000081e1e7980 */ /* 0x000ea2000c101900 */
[----:B---3--:R-:W-:-:S03]  /*b2c0*/  ISETP.GE.AND P0, PT, R34, R25, PT ;  /* 0x000000192200720c */ /* 0x008fc60003f06270 */
[----:B------:R-:W2:Y:S04]  /*b2d0*/  LD.E R25, desc[UR8][R42.64] ;  /* 0x000000082a197980 */ /* 0x000ea8000c101900 */
[----:B------:R-:W4:Y:S04]  /*b2e0*/  LD.E R15, desc[UR8][R14.64] ;  /* 0x000000080e0f7980 */ /* 0x000f28000c101900 */
[----:B------:R0:W5:Y:S01]  /*b2f0*/  LD.E R34, desc[UR8][R38.64] ;  /* 0x0000000826227980 */ /* 0x000162000c101900 */
[----:B------:R-:W-:Y:S02]  /*b300*/  SEL R10, R11, R10, !P5 ;  /* 0x0000000a0b0a7207 */ /* 0x000fe40006800000 */
[----:B------:R-:W-:-:S02]  /*b310*/  SEL R11, R6, R9, !P6 ;  /* 0x00000009060b7207 */ /* 0x000fc40007000000 */
[----:B------:R-:W-:Y:S02]  /*b320*/  SEL R9, R9, R6, !P6 ;  /* 0x0000000609097207 */ /* 0x000fe40007000000 */
[----:B------:R-:W-:Y:S02]  /*b330*/  SEL R6, R4, R7, !P1 ;  /* 0x0000000704067207 */ /* 0x000fe40004800000 */
[----:B------:R-:W-:Y:S01]  /*b340*/  SEL R7, R7, R4, !P1 ;  /* 0x0000000407077207 */ /* 0x000fe20004800000 */
[----:B0-----:R-:W-:Y:S01]  /*b350*/  IMAD.WIDE R38, R10, 0x4, R20 ;  /* 0x000000040a267825 */ /* 0x001fe200078e0214 */
[----:B------:R-:W-:-:S03]  /*b360*/  SEL R36, R22, R5, !P0 ;  /* 0x0000000516247207 */ /* 0x000fc60004000000 */
[----:B------:R-:W-:-:S04]  /*b370*/  IMAD.WIDE R42, R9, 0x4, R20 ;  /* 0x00000004092a7825 */ /* 0x000fc800078e0214 */
[----:B------:R-:W-:-:S04]  /*b380*/  IMAD.WIDE R40, R6, 0x4, R20 ;  /* 0x0000000406287825 */ /* 0x000fc800078e0214 */
[--C-:B------:R-:W-:Y:S01]  /*b390*/  IMAD.WIDE R44, R11, 0x4, R20.reuse ;  /* 0x000000040b2c7825 */ /* 0x100fe200078e0214 */
[----:B--2---:R-:W-:Y:S02]  /*b3a0*/  ISETP.GE.AND P5, PT, R30, R25, PT ;  /* 0x000000191e00720c */ /* 0x004fe40003fa6270 */
[----:B------:R0:W2:Y:S01]  /*b3b0*/  LD.E R25, desc[UR8][R38.64] ;  /* 0x0000000826197980 */ /* 0x0000a2000c101900 */
[----:B----4-:R-:W-:Y:S01]  /*b3c0*/  ISETP.GE.AND P1, PT, R24, R15, PT ;  /* 0x0000000f1800720c */ /* 0x010fe20003f26270 */
[----:B------:R-:W-:Y:S02]  /*b3d0*/  IMAD.WIDE R14, R7, 0x4, R20 ;  /* 0x00000004070e7825 */ /* 0x000fe400078e0214 */
[----:B------:R1:W3:Y:S01]  /*b3e0*/  LD.E R30, desc[UR8][R40.64] ;  /* 0x00000008281e7980 */ /* 0x0002e2000c101900 */
[----:B-----5:R-:W-:-:S03]  /*b3f0*/  ISETP.GE.AND P2, PT, R34, R27, PT ;  /* 0x0000001b2200720c */ /* 0x020fc60003f46270 */
[----:B------:R-:W3:Y:S01]  /*b400*/  LD.E R27, desc[UR8][R42.64] ;  /* 0x000000082a1b7980 */ /* 0x000ee2000c101900 */
[----:B0-----:R-:W-:-:S03]  /*b410*/  IMAD.WIDE R38, R36, 0x4, R20 ;  /* 0x0000000424267825 */ /* 0x001fc600078e0214 */
[----:B------:R-:W4:Y:S04]  /*b420*/  LD.E R31, desc[UR8][R14.64] ;  /* 0x000000080e1f7980 */ /* 0x000f28000c101900 */
[----:B------:R-:W4:Y:S04]  /*b430*/  LD.E R4, desc[UR8][R38.64] ;  /* 0x0000000826047980 */ /* 0x000f28000c101900 */
[----:B------:R-:W2:Y:S01]  /*b440*/  LD.E R34, desc[UR8][R44.64] ;  /* 0x000000082c227980 */ /* 0x000ea2000c101900 */
[----:B------:R-:W-:Y:S02]  /*b450*/  SEL R26, R26, R19, !P4 ;  /* 0x000000131a1a7207 */ /* 0x000fe40006000000 */
[----:B------:R-:W-:-:S02]  /*b460*/  SEL R19, R35, R32, !P3 ;  /* 0x0000002023137207 */ /* 0x000fc40005800000 */
[----:B------:R-:W-:Y:S01]  /*b470*/  SEL R32, R32, R35, !P3 ;  /* 0x0000002320207207 */ /* 0x000fe20005800000 */
[--C-:B-1----:R-:W-:Y:S01]  /*b480*/  IMAD.WIDE R40, R23, 0x4, R20.reuse ;  /* 0x0000000417287825 */ /* 0x102fe200078e0214 */
[----:B------:R-:W-:Y:S02]  /*b490*/  SEL R5, R5, R22, !P0 ;  /* 0x0000001605057207 */ /* 0x000fe40004000000 */
[----:B------:R-:W-:Y:S02]  /*b4a0*/  SEL R22, R33, R28, !P2 ;  /* 0x0000001c21167207 */ /* 0x000fe40005000000 */
[----:B------:R-:W-:Y:S02]  /*b4b0*/  SEL R28, R28, R33, !P2 ;  /* 0x000000211c1c7207 */ /* 0x000fe40005000000 */
[----:B---3--:R-:W-:Y:S02]  /*b4c0*/  ISETP.GE.AND P3, PT, R30, R27, PT ;  /* 0x0000001b1e00720c */ /* 0x008fe40003f66270 */
[----:B----4-:R-:W-:Y:S01]  /*b4d0*/  ISETP.GE.AND P4, PT, R4, R31, PT ;  /* 0x0000001f0400720c */ /* 0x010fe20003f86270 */
[----:B------:R-:W-:Y:S01]  /*b4e0*/  IMAD.WIDE R30, R26, 0x4, R20 ;  /* 0x000000041a1e7825 */ /* 0x000fe200078e0214 */
[----:B--2---:R-:W-:-:S02]  /*b4f0*/  ISETP.GE.AND P2, PT, R34, R25, PT ;  /* 0x000000192200720c */ /* 0x004fc40003f46270 */
[----:B------:R0:W2:Y:S04]  /*b500*/  LD.E R25, desc[UR8][R40.64] ;  /* 0x0000000828197980 */ /* 0x0000a8000c101900 */
[----:B------:R-:W2:Y:S01]  /*b510*/  LD.E R30, desc[UR8][R30.64] ;  /* 0x000000081e1e7980 */ /* 0x000ea2000c101900 */
[----:B------:R-:W-:Y:S01]  /*b520*/  SEL R24, R17, R29, !P5 ;  /* 0x0000001d11187207 */ /* 0x000fe20006800000 */
[----:B------:R-:W-:Y:S01]  /*b530*/  IMAD.WIDE R38, R5, 0x4, R20 ;  /* 0x0000000405267825 */ /* 0x000fe200078e0214 */
[----:B------:R-:W-:-:S03]  /*b540*/  SEL R17, R29, R17, !P5 ;  /* 0x000000111d117207 */ /* 0x000fc60006800000 */
[--C-:B------:R-:W-:Y:S01]  /*b550*/  IMAD.WIDE R44, R32, 0x4, R20.reuse ;  /* 0x00000004202c7825 */ /* 0x100fe200078e0214 */
[----:B------:R1:W3:Y:S03]  /*b560*/  LD.E R14, desc[UR8][R38.64] ;  /* 0x00000008260e7980 */ /* 0x0002e6000c101900 */
[--C-:B------:R-:W-:Y:S01]  /*b570*/  IMAD.WIDE R42, R19, 0x4, R20.reuse ;  /* 0x00000004132a7825 */ /* 0x100fe200078e0214 */
[----:B------:R-:W3:Y:S03]  /*b580*/  LD.E R29, desc[UR8][R44.64] ;  /* 0x000000082c1d7980 */ /* 0x000ee6000c101900 */
[--C-:B------:R-:W-:Y:S01]  /*b590*/  IMAD.WIDE R34, R28, 0x4, R20.reuse ;  /* 0x000000041c227825 */ /* 0x100fe200078e0214 */
[----:B------:R-:W4:Y:S03]  /*b5a0*/  LD.E R15, desc[UR8][R42.64] ;  /* 0x000000082a0f7980 */ /* 0x000f26000c101900 */
[----:B0-----:R-:W-:-:S02]  /*b5b0*/  IMAD.WIDE R40, R22, 0x4, R20 ;  /* 0x0000000416287825 */ /* 0x001fc400078e0214 */
[----:B------:R-:W4:Y:S02]  /*b5c0*/  LD.E R34, desc[UR8][R34.64] ;  /* 0x0000000822227980 */ /* 0x000f24000c101900 */
[----:B-1----:R-:W-:Y:S02]  /*b5d0*/  IMAD.WIDE R38, R17, 0x4, R20 ;  /* 0x0000000411267825 */ /* 0x002fe400078e0214 */
[----:B------:R-:W5:Y:S04]  /*b5e0*/  LD.E R4, desc[UR8][R40.64] ;  /* 0x0000000828047980 */ /* 0x000f68000c101900 */
[----:B------:R-:W5:Y:S01]  /*b5f0*/  LD.E R27, desc[UR8][R38.64] ;  /* 0x00000008261b7980 */ /* 0x000f62000c101900 */
[----:B--2---:R-:W-:-:S04]  /*b600*/  ISETP.GE.AND P0, PT, R25, R30, PT ;  /* 0x0000001e1900720c */ /* 0x004fc80003f06270 */
[----:B------:R-:W-:Y:S01]  /*b610*/  SEL R25, R23, R26, !P0 ;  /* 0x0000001a17197207 */ /* 0x000fe20004000000 */
[----:B------:R-:W-:-:S04]  /*b620*/  IMAD.WIDE R30, R24, 0x4, R20 ;  /* 0x00000004181e7825 */ /* 0x000fc800078e0214 */
[----:B------:R-:W-:Y:S02]  /*b630*/  IMAD.WIDE R20, R25, 0x4, R20 ;  /* 0x0000000419147825 */ /* 0x000fe400078e0214 */
[----:B------:R-:W2:Y:S04]  /*b640*/  LD.E R30, desc[UR8][R30.64] ;  /* 0x000000081e1e7980 */ /* 0x000ea8000c101900 */
[----:B------:R-:W2:Y:S01]  /*b650*/  LD.E R21, desc[UR8][R20.64] ;  /* 0x0000000814157980 */ /* 0x000ea2000c101900 */
[----:B---3--:R-:W-:Y:S02]  /*b660*/  ISETP.GE.AND P5, PT, R29, R14, PT ;  /* 0x0000000e1d00720c */ /* 0x008fe40003fa6270 */
[----:B------:R-:W-:Y:S02]  /*b670*/  SEL R14, R13, R12, !P1 ;  /* 0x0000000c0d0e7207 */ /* 0x000fe40004800000 */
[----:B------:R-:W-:-:S02]  /*b680*/  SEL R13, R12, R13, !P1 ;  /* 0x0000000d0c0d7207 */ /* 0x000fc40004800000 */
[----:B------:R-:W-:Y:S02]  /*b690*/  SEL R12, R10, R11, !P2 ;  /* 0x0000000b0a0c7207 */ /* 0x000fe40005000000 */
[----:B------:R-:W-:Y:S02]  /*b6a0*/  SEL R11, R11, R10, !P2 ;  /* 0x0000000a0b0b7207 */ /* 0x000fe40005000000 */
[----:B------:R-:W-:Y:S02]  /*b6b0*/  SEL R10, R9, R6, !P3 ;  /* 0x00000006090a7207 */ /* 0x000fe40005800000 */
[----:B------:R-:W-:Y:S02]  /*b6c0*/  SEL R9, R6, R9, !P3 ;  /* 0x0000000906097207 */ /* 0x000fe40005800000 */
[----:B----4-:R-:W-:Y:S02]  /*b6d0*/  ISETP.GE.AND P1, PT, R34, R15, PT ;  /* 0x0000000f2200720c */ /* 0x010fe40003f26270 */
[----:B-----5:R-:W-:-:S02]  /*b6e0*/  ISETP.GE.AND P2, PT, R27, R4, PT ;  /* 0x000000041b00720c */ /* 0x020fc40003f46270 */
[----:B------:R-:W-:Y:S02]  /*b6f0*/  SEL R15, R5, R32, !P5 ;  /* 0x00000020050f7207 */ /* 0x000fe40006800000 */
[----:B------:R-:W-:Y:S02]  /*b700*/  SEL R29, R32, R5, !P5 ;  /* 0x00000005201d7207 */ /* 0x000fe40006800000 */
[----:B------:R-:W-:Y:S02]  /*b710*/  SEL R35, R19, R28, !P1 ;  /* 0x0000001c13237207 */ /* 0x000fe40004800000 */
[----:B------:R-:W-:Y:S02]  /*b720*/  SEL R37, R28, R19, !P1 ;  /* 0x000000131c257207 */ /* 0x000fe40004800000 */
[----:B------:R-:W-:Y:S02]  /*b730*/  SEL R6, R7, R36, !P4 ;  /* 0x0000002407067207 */ /* 0x000fe40006000000 */
[----:B------:R-:W-:-:S02]  /*b740*/  SEL R19, R22, R17, !P2 ;  /* 0x0000001116137207 */ /* 0x000fc40005000000 */
[----:B------:R-:W-:Y:S02]  /*b750*/  SEL R7, R36, R7, !P4 ;  /* 0x0000000724077207 */ /* 0x000fe40006000000 */
[----:B------:R-:W-:Y:S02]  /*b760*/  SEL R17, R17, R22, !P2 ;  /* 0x0000001611117207 */ /* 0x000fe40005000000 */
[----:B------:R-:W-:Y:S02]  /*b770*/  SEL R34, R26, R23, !P0 ;  /* 0x000000171a227207 */ /* 0x000fe40004000000 */
[----:B--2---:R-:W-:-:S04]  /*b780*/  ISETP.GE.AND P3, PT, R21, R30, PT ;  /* 0x0000001e1500720c */ /* 0x004fc80003f66270 */
[----:B------:R-:W-:Y:S02]  /*b790*/  SEL R32, R24, R25, !P3 ;  /* 0x0000001918207207 */ /* 0x000fe40005800000 */
[----:B------:R-:W-:-:S07]  /*b7a0*/  SEL R24, R25, R24, !P3 ;  /* 0x0000001819187207 */ /* 0x000fce0005800000 */
.L_x_1309:
[----:B------:R-:W-:Y:S05]  /*b7b0*/  BSYNC.RECONVERGENT B0 ;  /* 0x0000000000007941 */ /* 0x000fea0003800200 */
.L_x_1308:
[----:B------:R-:W-:-:S07]  /*b7c0*/  IMAD.MOV.U32 R25, RZ, RZ, 0x2 ;  /* 0x00000002ff197424 */ /* 0x000fce00078e00ff */
.L_x_1347:
[----:B------:R-:W0:Y:S01]  /*b7d0*/  S2R R20, SR_CgaCtaId ;  /* 0x0000000000147919 */ /* 0x000e220000008800 */
[----:B-----5:R-:W-:Y:S01]  /*b7e0*/  IMAD.MOV R5, RZ, RZ, -R25 ;  /* 0x000000ffff057224 */ /* 0x020fe200078e0a19 */
[----:B------:R-:W-:Y:S01]  /*b7f0*/  MOV R33, 0x400 ;  /* 0x0000040000217802 */ /* 0x000fe20000000f00 */
[----:B------:R-:W-:Y:S03]  /*b800*/  BAR.SYNC.DEFER_BLOCKING 0x0 ;  /* 0x0000000000007b1d */ /* 0x000fe60000010000 */
[----:B------:R-:W-:Y:S01]  /*b810*/  LOP3.LUT R4, R0, R5, RZ, 0xc0, !PT ;  /* 0x0000000500047212 */ /* 0x000fe200078ec0ff */
[----:B------:R-:W-:-:S04]  /*b820*/  VIADD R5, R25, 0xffffffff ;  /* 0xffffffff19057836 */ /* 0x000fc80000000000 */
[----:B------:R-:W-:Y:S01]  /*b830*/  IMAD R21, R4, 0x11, RZ ;  /* 0x0000001104157824 */ /* 0x000fe200078e02ff */
        /* <DEDUP_REMOVED lines=13> */
[----:B------:R1:W-:Y:S04]  /*b910*/  STS [R20], R13 ;  /* 0x0000000d14007388 */ /* 0x0003e80000000800 */
[----:B--2---:R2:W-:Y:S01]  /*b920*/  STS [R20+0x4], R14 ;  /* 0x0000040e14007388 */ /* 0x0045e20000000800 */
[C---:B------:R-:W-:Y:S01]  /*b930*/  ISETP.GE.AND P0, PT, R23.reuse, R22, PT ;  /* 0x000000161700720c */ /* 0x040fe20003f06270 */
[----:B------:R-:W-:Y:S02]  /*b940*/  IMAD.IADD R22, R23, 0x1, -R22 ;  /* 0x0000000117167824 */ /* 0x000fe400078e0a16 */
        /* <DEDUP_REMOVED lines=23> */
.L_x_1312:
        /* <DEDUP_REMOVED lines=19> */
.L_x_1311:
[----:B------:R-:W-:Y:S05]  /*bbf0*/  BSYNC.RECONVERGENT B0 ;  /* 0x0000000000007941 */ /* 0x000fea0003800200 */
.L_x_1310:
        /* <DEDUP_REMOVED lines=20> */
.L_x_1314:
[----:B------:R-:W-:Y:S05]  /*bd40*/  BSYNC.RECONVERGENT B0 ;  /* 0x0000000000007941 */ /* 0x000fea0003800200 */
.L_x_1313:
        /* <DEDUP_REMOVED lines=21> */
.L_x_1316:
[----:B------:R-:W-:Y:S05]  /*bea0*/  BSYNC.RECONVERGENT B0 ;  /* 0x0000000000007941 */ /* 0x000fea0003800200 */
.L_x_1315:
        /* <DEDUP_REMOVED lines=21> */
.L_x_1318:
[----:B------:R-:W-:Y:S05]  /*c000*/  BSYNC.RECONVERGENT B0 ;  /* 0x0000000000007941 */ /* 0x000fea0003800200 */
.L_x_1317:
        /* <DEDUP_REMOVED lines=21> */
.L_x_1320:
[----:B------:R-:W-:Y:S05]  /*c160*/  BSYNC.RECONVERGENT B0 ;  /* 0x0000000000007941 */ /* 0x000fea0003800200 */
.L_x_1319:
        /* <DEDUP_REMOVED lines=21> */
.L_x_1322:
[----:B------:R-:W-:Y:S05]  /*c2c0*/  BSYNC.RECONVERGENT B0 ;  /* 0x0000000000007941 */ /* 0x000fea0003800200 */
.L_x_1321:
        /* <DEDUP_REMOVED lines=21> */
.L_x_1324:
[----:B------:R-:W-:Y:S05]  /*c420*/  BSYNC.RECONVERGENT B0 ;  /* 0x0000000000007941 */ /* 0x000fea0003800200 */
.L_x_1323:
        /* <DEDUP_REMOVED lines=21> */
.L_x_1326:
[----:B------:R-:W-:Y:S05]  /*c580*/  BSYNC.RECONVERGENT B0 ;  /* 0x0000000000007941 */ /* 0x000fea0003800200 */
.L_x_1325:
        /* <DEDUP_REMOVED lines=21> */
.L_x_1328:
[----:B------:R-:W-:Y:S05]  /*c6e0*/  BSYNC.RECONVERGENT B0 ;  /* 0x0000000000007941 */ /* 0x000fea0003800200 */
.L_x_1327:
        /* <DEDUP_REMOVED lines=21> */
.L_x_1330:
[----:B------:R-:W-:Y:S05]  /*c840*/  BSYNC.RECONVERGENT B0 ;  /* 0x0000000000007941 */ /* 0x000fea0003800200 */
.L_x_1329:
        /* <DEDUP_REMOVED lines=21> */
.L_x_1332:
[----:B------:R-:W-:Y:S05]  /*c9a0*/  BSYNC.RECONVERGENT B0 ;  /* 0x0000000000007941 */ /* 0x000fea0003800200 */
.L_x_1331:
        /* <DEDUP_REMOVED lines=20> */
.L_x_1334:
[----:B------:R-:W-:Y:S05]  /*caf0*/  BSYNC.RECONVERGENT B0 ;  /* 0x0000000000007941 */ /* 0x000fea0003800200 */
.L_x_1333:
        /* <DEDUP_REMOVED lines=20> */
.L_x_1336:
[----:B------:R-:W-:Y:S05]  /*cc40*/  BSYNC.RECONVERGENT B0 ;  /* 0x0000000000007941 */ /* 0x000fea0003800200 */
.L_x_1335:
[----:B------:R-:W-:Y:S01]  /*cc50*/  VIADD R24, R30, 0x1 ;  /* 0x000000011e187836 */ /* 0x000fe20000000000 */
[----:B------:R-:W-:Y:S01]  /*cc60*/  BSSY.RECONVERGENT B0, `(.L_x_1337) ;  /* 0x0000014000007945 */ /* 0x000fe20003800200 */
[----:B------:R-:W-:Y:S01]  /*cc70*/  @!P0 IMAD.MOV R24, RZ, RZ, R30 ;  /* 0x000000ffff188224 */ /* 0x000fe200078e021e */
[----:B-12---:R-:W-:Y:S01]  /*cc80*/  SEL R35, R28, R31, P0 ;  /* 0x0000001f1c237207 */ /* 0x006fe20000000000 */
[----:B0-----:R-:W-:Y:S02]  /*cc90*/  VIADD R17, R19, 0x1 ;  /* 0x0000000113117836 */ /* 0x001fe40000000000 */
        /* <DEDUP_REMOVED lines=16> */
.L_x_1338:
[----:B------:R-:W-:Y:S05]  /*cda0*/  BSYNC.RECONVERGENT B0 ;  /* 0x0000000000007941 */ /* 0x000fea0003800200 */
.L_x_1337:
        /* <DEDUP_REMOVED lines=21> */
.L_x_1340:
[----:B------:R-:W-:Y:S05]  /*cf00*/  BSYNC.RECONVERGENT B0 ;  /* 0x0000000000007941 */ /* 0x000fea0003800200 */
.L_x_1339:
        /* <DEDUP_REMOVED lines=21> */
.L_x_1342:
[----:B------:R-:W-:Y:S05]  /*d060*/  BSYNC.RECONVERGENT B0 ;  /* 0x0000000000007941 */ /* 0x000fea0003800200 */
.L_x_1341:
        /* <DEDUP_REMOVED lines=21> */
.L_x_1344:
[----:B------:R-:W-:Y:S05]  /*d1c0*/  BSYNC.RECONVERGENT B0 ;  /* 0x0000000000007941 */ /* 0x000fea0003800200 */
.L_x_1343:
        /* <DEDUP_REMOVED lines=22> */
.L_x_1346:
[----:B------:R-:W-:Y:S05]  /*d330*/  BSYNC.RECONVERGENT B0 ;  /* 0x0000000000007941 */ /* 0x000fea0003800200 */
.L_x_1345:
        /* <DEDUP_REMOVED lines=55> */
[----:B---3--:R-:W4:Y:S01]  /*d6b0*/  S2R R10, SR_TID.X ;  /* 0x00000000000a7919 */ /* 0x008f220000002100 */
[----:B------:R3:W5:Y:S01]  /*d6c0*/  LDS R8, [R33+0x4400] ;  /* 0x0044000021087984 */ /* 0x0007620000000800 */
[----:B-1----:R-:W-:-:S02]  /*d6d0*/  LOP3.LUT R14, R12, 0x1f, RZ, 0xc0, !PT ;  /* 0x0000001f0c0e7812 */ /* 0x002fc400078ec0ff */
[----:B------:R-:W-:Y:S02]  /*d6e0*/  LOP3.LUT R12, R12, 0x3e0, RZ, 0xc0, !PT ;  /* 0x000003e00c0c7812 */ /* 0x000fe400078ec0ff */
[----:B----4-:R-:W-:Y:S01]  /*d6f0*/  LOP3.LUT R16, R10, 0x1f, RZ, 0xc0, !PT ;  /* 0x0000001f0a107812 */ /* 0x010fe200078ec0ff */
        /* <DEDUP_REMOVED lines=8> */
[----:B---3--:R-:W-:Y:S01]  /*d780*/  IMAD.X R33, RZ, RZ, RZ, P0 ;  /* 0x000000ffff217224 */ /* 0x008fe200000e06ff */
[C---:B0-----:R-:W-:Y:S02]  /*d790*/  LEA R2, P0, R14.reuse, UR4, 0x2 ;  /* 0x000000040e027c11 */ /* 0x041fe4000f8010ff */
[-C--:B-----5:R-:W-:Y:S02]  /*d7a0*/  ISETP.GE.AND P2, PT, R3, R8.reuse, PT ;  /* 0x000000080300720c */ /* 0x0a0fe40003f46270 */
[----:B------:R-:W-:Y:S02]  /*d7b0*/  LEA.HI.X R3, R14, UR5, R33, 0x2, P0 ;  /* 0x000000050e037c11 */ /* 0x000fe400080f1421 */
[-C--:B------:R-:W-:Y:S01]  /*d7c0*/  ISETP.GE.AND P1, PT, R27, R8.reuse, PT ;  /* 0x000000081b00720c */ /* 0x080fe20003f26270 */
[----:B------:R-:W-:Y:S01]  /*d7d0*/  VIADD R27, R12, 0x20 ;  /* 0x000000200c1b7836 */ /* 0x000fe20000000000 */
[-C--:B------:R-:W-:Y:S01]  /*d7e0*/  ISETP.GE.AND P0, PT, R31, R8.reuse, PT ;  /* 0x000000081f00720c */ /* 0x080fe20003f06270 */
[C---:B------:R-:W-:Y:S01]  /*d7f0*/  VIADD R31, R10.reuse, 0xc0 ;  /* 0x000000c00a1f7836 */ /* 0x040fe20000000000 */
[-C--:B------:R-:W-:Y:S01]  /*d800*/  ISETP.GE.AND P6, PT, R21, R8.reuse, PT ;  /* 0x000000081500720c */ /* 0x080fe20003fc6270 */
[C---:B------:R-:W-:Y:S01]  /*d810*/  VIADD R21, R10.reuse, 0xe0 ;  /* 0x000000e00a157836 */ /* 0x040fe20000000000 */
[-C--:B------:R-:W-:Y:S01]  /*d820*/  ISETP.GE.AND P4, PT, R23, R8.reuse, PT ;  /* 0x000000081700720c */ /* 0x080fe20003f86270 */
[C---:B------:R-:W-:Y:S01]  /*d830*/  VIADD R23, R10.reuse, 0x100 ;  /* 0x000001000a177836 */ /* 0x040fe20000000000 */
[-C--:B------:R-:W-:Y:S01]  /*d840*/  ISETP.GE.AND P5, PT, R27, R8.reuse, PT ;  /* 0x000000081b00720c */ /* 0x080fe20003fa6270 */
        /* <DEDUP_REMOVED lines=10> */
[----:B------:R-:W-:Y:S01]  /*d8f0*/  VIADD R21, R10, 0x180 ;  /* 0x000001800a157836 */ /* 0x000fe20000000000 */
[----:B------:R0:W-:Y:S01]  /*d900*/  @!P4 STG.E desc[UR8][R2.64+0x200], R43 ;  /* 0x0002002b0200c986 */ /* 0x0001e2000c101908 */
[----:B------:R-:W-:-:S03]  /*d910*/  ISETP.GE.AND P4, PT, R23, R8, PT ;  /* 0x000000081700720c */ /* 0x000fc60003f86270 */
        /* <DEDUP_REMOVED lines=22> */
.L_x_1348:
        /* <DEDUP_REMOVED lines=15> */
[----:B------:R-:W-:Y:S04]  /*db70*/  STS [R8+0x38], R24 ;  /* 0x0000381808007388 */ /* 0x000fe80000000800 */
[----:B------:R-:W-:Y:S04]  /*db80*/  STS [R8+0x3c], R32 ;  /* 0x00003c2008007388 */ /* 0x000fe80000000800 */
[----:B------:R-:W-:Y:S01]  /*db90*/  STS [R8+0x40], R34 ;  /* 0x0000402208007388 */ /* 0x000fe20000000800 */
[----:B------:R-:W-:-:S03]  /*dba0*/  NOP ;  /* 0x0000000000007918 */ /* 0x000fc60000000000 */
[----:B------:R-:W-:Y:S04]  /*dbb0*/  LDS R22, [R16] ;  /* 0x0000000010167984 */ /* 0x000fe80000000800 */
        /* <DEDUP_REMOVED lines=34> */
[----:B------:R-:W-:Y:S01]  /*dde0*/  IMAD R27, R20, 0x11, R27 ;  /* 0x00000011141b7824 */ /* 0x000fe200078e021b */
[----:B0-----:R-:W-:Y:S01]  /*ddf0*/  @!P1 LEA R32, P3, R33, R16, 0x2 ;  /* 0x0000001021209211 */ /* 0x001fe200078610ff */
[----:B------:R-:W-:-:S05]  /*de00*/  @!P1 IMAD.X R16, RZ, RZ, RZ, P4 ;  /* 0x000000ffff109224 */ /* 0x000fca00020e06ff */
[----:B------:R-:W-:Y:S02]  /*de10*/  @!P1 LEA.HI.X R33, R33, R17, R16, 0x2, P3 ;  /* 0x0000001121219211 */ /* 0x000fe400018f1410 */
[----:B------:R-:W-:Y:S02]  /*de20*/  @!P0 IADD3 R16, P4, PT, R2, R3, RZ ;  /* 0x0000000302108210 */ /* 0x000fe40007f9e0ff */
[----:B------:R-:W-:Y:S01]  /*de30*/  ISETP.GE.AND P3, PT, R31, R24, PT ;  /* 0x000000181f00720c */ /* 0x000fe20003f66270 */
[----:B------:R0:W-:Y:S01]  /*de40*/  @!P1 STG.E desc[UR8][R32.64], R22 ;  /* 0x0000001620009986 */ /* 0x0001e2000c101908 */
[----:B------:R-:W-:Y:S02]  /*de50*/  VIADD R31, R27, 0xc0 ;  /* 0x000000c01b1f7836 */ /* 0x000fe40000000000 */
[----:B------:R-:W-:Y:S01]  /*de60*/  @!P0 IMAD.X R17, RZ, RZ, RZ, P4 ;  /* 0x000000ffff118224 */ /* 0x000fe200020e06ff */
[----:B-1----:R-:W-:-:S04]  /*de70*/  @!P0 LEA R34, P4, R16, R18, 0x2 ;  /* 0x0000001210228211 */ /* 0x002fc800078810ff */
[----:B------:R-:W-:Y:S02]  /*de80*/  @!P0 LEA.HI.X R35, R16, R19, R17, 0x2, P4 ;  /* 0x0000001310238211 */ /* 0x000fe400020f1411 */
[----:B------:R-:W1:Y:S01]  /*de90*/  @!P2 LDC.64 R18, c[0x0][0x3b0] ;  /* 0x0000ec00ff12ab82 */ /* 0x000e620000000a00 */
[-C--:B------:R-:W-:Y:S02]  /*dea0*/  ISETP.GE.AND P4, PT, R23, R24.reuse, PT ;  /* 0x000000181700720c */ /* 0x080fe40003f86270 */
[----:B------:R-:W-:Y:S01]  /*deb0*/  @!P2 IADD3 R23, P1, PT, R2, R3, RZ ;  /* 0x000000030217a210 */ /* 0x000fe20007f3e0ff */
[----:B------:R2:W-:Y:S01]  /*dec0*/  @!P0 STG.E desc[UR8][R34.64+0x80], R30 ;  /* 0x0000801e22008986 */ /* 0x0005e2000c101908 */
[----:B------:R-:W-:-:S03]  /*ded0*/  ISETP.GE.AND P0, PT, R31, R24, PT ;  /* 0x000000181f00720c */ /* 0x000fc60003f06270 */
[----:B------:R-:W3:Y:S01]  /*dee0*/  @!P3 LDC.64 R16, c[0x0][0x3b0] ;  /* 0x0000ec00ff10bb82 */ /* 0x000ee20000000a00 */
[----:B------:R-:W-:-:S07]  /*def0*/  @!P2 IMAD.X R38, RZ, RZ, RZ, P1 ;  /* 0x000000ffff26a224 */ /* 0x000fce00008e06ff */
[----:B------:R-:W4:Y:S01]  /*df00*/  @!P4 LDC.64 R20, c[0x0][0x3b0] ;  /* 0x0000ec00ff14cb82 */ /* 0x000f220000000a00 */
[C---:B-1----:R-:W-:Y:S02]  /*df10*/  @!P2 LEA R36, P6, R23.reuse, R18, 0x2 ;  /* 0x000000121724a211 */ /* 0x042fe400078c10ff */
[----:B------:R-:W-:Y:S02]  /*df20*/  @!P3 IADD3 R18, P1, PT, R2, R3, RZ ;  /* 0x000000030212b210 */ /* 0x000fe40007f3e0ff */
[----:B------:R-:W-:Y:S01]  /*df30*/  @!P2 LEA.HI.X R37, R23, R19, R38, 0x2, P6 ;  /* 0x000000131725a211 */ /* 0x000fe200030f1426 */
[----:B------:R-:W-:Y:S02]  /*df40*/  VIADD R19, R27, 0xe0 ;  /* 0x000000e01b137836 */ /* 0x000fe40000000000 */
[----:B0-----:R-:W0:Y:S01]  /*df50*/  @!P5 LDC.64 R22, c[0x0][0x3b0] ;  /* 0x0000ec00ff16db82 */ /* 0x001e220000000a00 */
[C---:B---3--:R-:W-:Y:S01]  /*df60*/  @!P3 LEA R32, P6, R18.reuse, R16, 0x2 ;  /* 0x000000101220b211 */ /* 0x048fe200078c10ff */
[----:B------:R-:W-:Y:S01]  /*df70*/  @!P3 IMAD.X R16, RZ, RZ, RZ, P1 ;  /* 0x000000ffff10b224 */ /* 0x000fe200008e06ff */
[----:B------:R-:W-:Y:S01]  /*df80*/  ISETP.GE.AND P1, PT, R19, R24, PT ;  /* 0x000000181300720c */ /* 0x000fe20003f26270 */
[----:B------:R-:W-:Y:S03]  /*df90*/  @!P2 STG.E desc[UR8][R36.64+0x100], R29 ;  /* 0x0001001d2400a986 */ /* 0x000fe6000c101908 */
[----:B------:R-:W-:Y:S01]  /*dfa0*/  @!P3 LEA.HI.X R33, R18, R17, R16, 0x2, P6 ;  /* 0x000000111221b211 */ /* 0x000fe200030f1410 */
[----:B------:R-:W-:Y:S01]  /*dfb0*/  VIADD R17, R27, 0x100 ;  /* 0x000001001b117836 */ /* 0x000fe20000000000 */
[----:B--2---:R-:W-:-:S03]  /*dfc0*/  @!P4 IADD3 R30, P6, PT, R2, R3, RZ ;  /* 0x00000003021ec210 */ /* 0x004fc60007fde0ff */
[----:B------:R1:W-:Y:S01]  /*dfd0*/  @!P3 STG.E desc[UR8][R32.64+0x180], R28 ;  /* 0x0001801c2000b986 */ /* 0x0003e2000c101908 */
[----:B----4-:R-:W-:Y:S01]  /*dfe0*/  @!P4 LEA R34, P3, R30, R20, 0x2 ;  /* 0x000000141e22c211 */ /* 0x010fe200078610ff */
[----:B------:R-:W-:Y:S01]  /*dff0*/  @!P4 IMAD.X R31, RZ, RZ, RZ, P6 ;  /* 0x000000ffff1fc224 */ /* 0x000fe200030e06ff */
[----:B------:R-:W-:Y:S01]  /*e000*/  ISETP.GE.AND P2, PT, R17, R24, PT ;  /* 0x000000181100720c */ /* 0x000fe20003f46270 */
[----:B------:R-:W2:Y:S01]  /*e010*/  @!P1 LDC.64 R18, c[0x0][0x3b0] ;  /* 0x0000ec00ff129b82 */ /* 0x000ea20000000a00 */
[----:B------:R-:W-:Y:S02]  /*e020*/  @!P5 IADD3 R20, P6, PT, R2, R3, RZ ;  /* 0x000000030214d210 */ /* 0x000fe40007fde0ff */
[----:B------:R-:W-:Y:S01]  /*e030*/  @!P4 LEA.HI.X R35, R30, R21, R31, 0x2, P3 ;  /* 0x000000151e23c211 */ /* 0x000fe200018f141f */
[----:B------:R-:W-:Y:S02]  /*e040*/  VIADD R31, R27, 0x120 ;  /* 0x000001201b1f7836 */ /* 0x000fe40000000000 */
[----:B------:R-:W-:Y:S01]  /*e050*/  @!P5 IMAD.X R21, RZ, RZ, RZ, P6 ;  /* 0x000000ffff15d224 */ /* 0x000fe200030e06ff */
[C---:B0-----:R-:W-:Y:S01]  /*e060*/  @!P5 LEA R30, P6, R20.reuse, R22, 0x2 ;  /* 0x00000016141ed211 */ /* 0x041fe200078c10ff */
[----:B------:R-:W0:Y:S01]  /*e070*/  @!P0 LDC.64 R16, c[0x0][0x3b0] ;  /* 0x0000ec00ff108b82 */ /* 0x000e220000000a00 */
[----:B------:R-:W-:Y:S01]  /*e080*/  ISETP.GE.AND P3, PT, R31, R24, PT ;  /* 0x000000181f00720c */ /* 0x000fe20003f66270 */
[----:B------:R3:W-:Y:S01]  /*e090*/  @!P4 STG.E desc[UR8][R34.64+0x200], R26 ;  /* 0x0002001a2200c986 */ /* 0x0007e2000c101908 */
[----:B------:R-:W-:Y:S01]  /*e0a0*/  @!P5 LEA.HI.X R31, R20, R23, R21, 0x2, P6 ;  /* 0x00000017141fd211 */ /* 0x000fe200030f1415 */
[----:B-1----:R-:W-:Y:S01]  /*e0b0*/  VIADD R33, R27, 0x140 ;  /* 0x000001401b217836 */ /* 0x002fe20000000000 */
[----:B------:R-:W-:-:S02]  /*e0c0*/  @!P0 IADD3 R28, P4, PT, R2, R3, RZ ;  /* 0x00000003021c8210 */ /* 0x000fc40007f9e0ff */
[----:B------:R-:W-:Y:S01]  /*e0d0*/  @!P1 IADD3 R32, P6, PT, R2, R3, RZ ;  /* 0x0000000302209210 */ /* 0x000fe20007fde0ff */
[----:B------:R-:W1:Y:S01]  /*e0e0*/  @!P2 LDC.64 R20, c[0x0][0x3b0] ;  /* 0x0000ec00ff14ab82 */ /* 0x000e620000000a00 */
[----:B------:R4:W-:Y:S01]  /*e0f0*/  @!P5 STG.E desc[UR8][R30.64+0x280], R25 ;  /* 0x000280191e00d986 */ /* 0x0009e2000c101908 */
[----:B------:R-:W-:Y:S01]  /*e100*/  @!P0 IMAD.X R29, RZ, RZ, RZ, P4 ;  /* 0x000000ffff1d8224 */ /* 0x000fe200020e06ff */
[----:B------:R-:W-:Y:S01]  /*e110*/  ISETP.GE.AND P5, PT, R33, R24, PT ;  /* 0x000000182100720c */ /* 0x000fe20003fa6270 */
[----:B---3--:R-:W-:-:S04]  /*e120*/  @!P1 IMAD.X R26, RZ, RZ, RZ, P6 ;  /* 0x000000ffff1a9224 */ /* 0x008fc800030e06ff */
[----:B------:R-:W3:Y:S01]  /*e130*/  @!P3 LDC.64 R22, c[0x0][0x3b0] ;  /* 0x0000ec00ff16bb82 */ /* 0x000ee20000000a00 */
[----:B----4-:R-:W-:Y:S01]  /*e140*/  @!P3 IADD3 R30, P6, PT, R2, R3, RZ ;  /* 0x00000003021eb210 */ /* 0x010fe20007fde0ff */
[----:B------:R-:W-:Y:S01]  /*e150*/  VIADD R31, R27, 0x180 ;  /* 0x000001801b1f7836 */ /* 0x000fe20000000000 */
[----:B0-----:R-:W-:-:S04]  /*e160*/  @!P0 LEA R16, P4, R28, R16, 0x2 ;  /* 0x000000101c108211 */ /* 0x001fc800078810ff */
        /* <DEDUP_REMOVED lines=12> */
[----:B-1----:R-:W-:Y:S01]  /*e230*/  @!P2 LEA R20, P0, R25, R20, 0x2 ;  /* 0x000000141914a211 */ /* 0x002fe200078010ff */
[----:B0-----:R-:W-:Y:S01]  /*e240*/  @!P3 IMAD.X R16, RZ, RZ, RZ, P6 ;  /* 0x000000ffff10b224 */ /* 0x001fe200030e06ff */
[----:B---3--:R-:W-:Y:S01]  /*e250*/  @!P3 LEA R22, P6, R30, R22, 0x2 ;  /* 0x000000161e16b211 */ /* 0x008fe200078c10ff */
[----:B------:R-:W-:Y:S01]  /*e260*/  VIADD R27, R27, 0x200 ;  /* 0x000002001b1b7836 */ /* 0x000fe20000000000 */
[----:B------:R-:W-:-:S02]  /*e270*/  @!P2 LEA.HI.X R21, R25, R21, R26, 0x2, P0 ;  /* 0x000000151915a211 */ /* 0x000fc400000f141a */
[----:B------:R-:W-:Y:S01]  /*e280*/  @!P3 LEA.HI.X R23, R30, R23, R16, 0x2, P6 ;  /* 0x000000171e17b211 */ /* 0x000fe200030f1410 */
[----:B----4-:R-:W0:Y:S01]  /*e290*/  @!P4 LDC.64 R6, c[0x0][0x3b0] ;  /* 0x0000ec00ff06cb82 */ /* 0x010e220000000a00 */
        /* <DEDUP_REMOVED lines=48> */
.L_x_1349:
        /* <DEDUP_REMOVED lines=14> */
.L_x_1372:


//--------------------- .text._ZN3cub18CUB_300001_SM_10006detail8for_each13static_kernelINS2_12policy_hub_t12policy_500_tElN6thrust24THRUST_300001_SM_1000_NS8cuda_cub10__tabulate7functorINS7_10device_ptrIiEENS7_6system6detail7generic6detail22compute_sequence_valueIivEElEEEEvT0_T1_ --------------------------
	.section	.text._ZN3cub18CUB_300001_SM_10006detail8for_each13static_kernelINS2_12policy_hub_t12policy_500_tElN6thrust24THRUST_300001_SM_1000_NS8cuda_cub10__tabulate7functorINS7_10device_ptrIiEENS7_6system6detail7generic6detail22compute_sequence_valueIivEElEEEEvT0_T1_,"ax",@progbits
	.align	128
        .global         _ZN3cub18CUB_300001_SM_10006detail8for_each13static_kernelINS2_12policy_hub_t12policy_500_tElN6thrust24THRUST_300001_SM_1000_NS8cuda_cub10__tabulate7functorINS7_10device_ptrIiEENS7_6system6detail7generic6detail22compute_sequence_valueIivEElEEEEvT0_T1_
        .type           _ZN3cub18CUB_300001_SM_10006detail8for_each13static_kernelINS2_12policy_hub_t12policy_500_tElN6thrust24THRUST_300001_SM_1000_NS8cuda_cub10__tabulate7functorINS7_10device_ptrIiEENS7_6system6detail7generic6detail22compute_sequence_valueIivEElEEEEvT0_T1_,@function
        .size           _ZN3cub18CUB_300001_SM_10006detail8for_each13static_kernelINS2_12policy_hub_t12policy_500_tElN6thrust24THRUST_300001_SM_1000_NS8cuda_cub10__tabulate7functorINS7_10device_ptrIiEENS7_6system6detail7generic6detail22compute_sequence_valueIivEElEEEEvT0_T1_,(.L_x_1373 - _ZN3cub18CUB_300001_SM_10006detail8for_each13static_kernelINS2_12policy_hub_t12policy_500_tElN6thrust24THRUST_300001_SM_1000_NS8cuda_cub10__tabulate7functorINS7_10device_ptrIiEENS7_6system6detail7generic6detail22compute_sequence_valueIivEElEEEEvT0_T1_)
        .other          _ZN3cub18CUB_300001_SM_10006detail8for_each13static_kernelINS2_12policy_hub_t12policy_500_tElN6thrust24THRUST_300001_SM_1000_NS8cuda_cub10__tabulate7functorINS7_10device_ptrIiEENS7_6system6detail7generic6detail22compute_sequence_valueIivEElEEEEvT0_T1_,@"STO_CUDA_ENTRY STV_DEFAULT"
_ZN3cub18CUB_300001_SM_10006detail8for_each13static_kernelINS2_12policy_hub_t12policy_500_tElN6thrust24THRUST_300001_SM_1000_NS8cuda_cub10__tabulate7functorINS7_10device_ptrIiEENS7_6system6detail7generic6detail22compute_sequence_valueIivEElEEEEvT0_T1_:
.text._ZN3cub18CUB_300001_SM_10006detail8for_each13static_kernelINS2_12policy_hub_t12policy_500_tElN6thrust24THRUST_300001_SM_1000_NS8cuda_cub10__tabulate7functorINS7_10device_ptrIiEENS7_6system6detail7generic6detail22compute_sequence_valueIivEElEEEEvT0_T1_:
[----:B------:R-:W-:Y:S08]  /*0000*/  LDC R1, c[0x0][0x37c] ;  /* 0x0000df00ff017b82 */ /* 0x000ff00000000800 */
[----:B------:R-:W0:Y:S01]  /*0010*/  S2UR UR4, SR_CTAID.X ;  /* 0x00000000000479c3 */ /* 0x000e220000002500 */
[----:B------:R-:W1:Y:S01]  /*0020*/  LDCU.64 UR6, c[0x0][0x380] ;  /* 0x00007000ff0677ac */ /* 0x000e620008000a00 */
[----:B------:R-:W2:Y:S01]  /*0030*/  LDCU.64 UR8, c[0x0][0x358] ;  /* 0x00006b00ff0877ac */ /* 0x000ea20008000a00 */
[----:B0-----:R-:W-:-:S04]  /*0040*/  UIMAD.WIDE.U32 UR4, UR4, 0x200, URZ ;  /* 0x00000200040478a5 */ /* 0x001fc8000f8e00ff */
[----:B-1----:R-:W-:-:S04]  /*0050*/  UIADD3 UR6, UP0, UPT, -UR4, UR6, URZ ;  /* 0x0000000604067290 */ /* 0x002fc8000ff1e1ff */
[----:B------:R-:W-:Y:S02]  /*0060*/  UIADD3.X UR7, UPT, UPT, ~UR5, UR7, URZ, UP0, !UPT ;  /* 0x0000000705077290 */ /* 0x000fe400087fe5ff */
[----:B------:R-:W-:-:S04]  /*0070*/  UISETP.GE.U32.AND UP0, UPT, UR6, 0x200, UPT ;  /* 0x000002000600788c */ /* 0x000fc8000bf06070 */
[----:B------:R-:W-:-:S09]  /*0080*/  UISETP.GE.AND.EX UP0, UPT, UR7, URZ, UPT, UP0 ;  /* 0x000000ff0700728c */ /* 0x000fd2000bf06300 */
[----:B--2---:R-:W-:Y:S05]  /*0090*/  BRA.U !UP0, `(.L_x_1350) ;  /* 0x0000000108347547 */ /* 0x004fea000b800000 */
[----:B------:R-:W0:Y:S01]  /*00a0*/  S2R R0, SR_TID.X ;  /* 0x0000000000007919 */ /* 0x000e220000002100 */
[----:B------:R-:W1:Y:S01]  /*00b0*/  LDC.64 R6, c[0x0][0x390] ;  /* 0x0000e400ff067b82 */ /* 0x000e620000000a00 */
[----:B------:R-:W2:Y:S01]  /*00c0*/  LDCU.64 UR10, c[0x0][0x388] ;  /* 0x00007100ff0a77ac */ /* 0x000ea20008000a00 */
[----:B0-----:R-:W-:-:S05]  /*00d0*/  IADD3 R5, P0, PT, R0, UR4, RZ ;  /* 0x0000000400057c10 */ /* 0x001fca000ff1e0ff */
[----:B------:R-:W-:Y:S01]  /*00e0*/  IMAD.X R4, RZ, RZ, UR5, P0 ;  /* 0x00000005ff047e24 */ /* 0x000fe200080e06ff */
[C---:B--2---:R-:W-:Y:S01]  /*00f0*/  LEA R2, P0, R5.reuse, UR10, 0x2 ;  /* 0x0000000a05027c11 */ /* 0x044fe2000f8010ff */
[----:B------:R-:W-:-:S03]  /*0100*/  VIADD R0, R5, 0x100 ;  /* 0x0000010005007836 */ /* 0x000fc60000000000 */
[C---:B------:R-:W-:Y:S01]  /*0110*/  LEA.HI.X R3, R5.reuse, UR11, R4, 0x2, P0 ;  /* 0x0000000b05037c11 */ /* 0x040fe200080f1404 */
[-CC-:B-1----:R-:W-:Y:S02]  /*0120*/  IMAD R5, R5, R7.reuse, R6.reuse ;  /* 0x0000000705057224 */ /* 0x182fe400078e0206 */
[----:B------:R-:W-:-:S03]  /*0130*/  IMAD R7, R0, R7, R6 ;  /* 0x0000000700077224 */ /* 0x000fc600078e0206 */
[----:B------:R-:W-:Y:S04]  /*0140*/  STG.E desc[UR8][R2.64], R5 ;  /* 0x0000000502007986 */ /* 0x000fe8000c101908 */
[----:B------:R-:W-:Y:S01]  /*0150*/  STG.E desc[UR8][R2.64+0x400], R7 ;  /* 0x0004000702007986 */ /* 0x000fe2000c101908 */
[----:B------:R-:W-:Y:S05]  /*0160*/  EXIT ;  /* 0x000000000000794d */ /* 0x000fea0003800000 */
.L_x_1350:
[----:B------:R-:W0:Y:S01]  /*0170*/  S2R R2, SR_TID.X ;  /* 0x0000000000027919 */ /* 0x000e220000002100 */
[----:B------:R-:W-:Y:S01]  /*0180*/  USHF.R.S32.HI UR7, URZ, 0x1f, UR6 ;  /* 0x0000001fff077899 */ /* 0x000fe20008011406 */
[----:B------:R-:W-:Y:S05]  /*0190*/  BSSY.RECONVERGENT B0, `(.L_x_1351) ;  /* 0x0000011000007945 */ /* 0x000fea0003800200 */
[----:B------:R-:W-:Y:S02]  /*01a0*/  IMAD.U32 R3, RZ, RZ, UR7 ;  /* 0x00000007ff037e24 */ /* 0x000fe4000f8e00ff */
[----:B------:R-:W-:Y:S01]  /*01b0*/  IMAD.U32 R4, RZ, RZ, UR7 ;  /* 0x00000007ff047e24 */ /* 0x000fe2000f8e00ff */
[C---:B0-----:R-:W-:Y:S01]  /*01c0*/  ISETP.LT.U32.AND P0, PT, R2.reuse, UR6, PT ;  /* 0x0000000602007c0c */ /* 0x041fe2000bf01070 */
[----:B------:R-:W-:-:S03]  /*01d0*/  VIADD R0, R2, 0x100 ;  /* 0x0000010002007836 */ /* 0x000fc60000000000 */
[----:B------:R-:W-:Y:S02]  /*01e0*/  ISETP.GT.AND.EX P0, PT, R3, RZ, PT, P0 ;  /* 0x000000ff0300720c */ /* 0x000fe40003f04300 */
[----:B------:R-:W-:-:S04]  /*01f0*/  ISETP.LT.U32.AND P1, PT, R0, UR6, PT ;  /* 0x0000000600007c0c */ /* 0x000fc8000bf21070 */
[----:B------:R-:W-:-:S07]  /*0200*/  ISETP.GT.AND.EX P1, PT, R4, RZ, PT, P1 ;  /* 0x000000ff0400720c */ /* 0x000fce0003f24310 */
[----:B------:R-:W-:Y:S06]  /*0210*/  @!P0 BRA `(.L_x_1352) ;  /* 0x0000000000208947 */ /* 0x000fec0003800000 */
[----:B------:R-:W0:Y:S01]  /*0220*/  LDC.64 R6, c[0x0][0x390] ;  /* 0x0000e400ff067b82 */ /* 0x000e220000000a00 */
[----:B------:R-:W1:Y:S01]  /*0230*/  LDCU.64 UR10, c[0x0][0x388] ;  /* 0x00007100ff0a77ac */ /* 0x000e620008000a00 */
[----:B------:R-:W-:-:S05]  /*0240*/  IADD3 R4, P0, PT, R2, UR4, RZ ;  /* 0x0000000402047c10 */ /* 0x000fca000ff1e0ff */
[----:B------:R-:W-:Y:S01]  /*0250*/  IMAD.X R3, RZ, RZ, UR5, P0 ;  /* 0x00000005ff037e24 */ /* 0x000fe200080e06ff */
[----:B-1----:R-:W-:-:S04]  /*0260*/  LEA R2, P0, R4, UR10, 0x2 ;  /* 0x0000000a04027c11 */ /* 0x002fc8000f8010ff */
[C---:B------:R-:W-:Y:S01]  /*0270*/  LEA.HI.X R3, R4.reuse, UR11, R3, 0x2, P0 ;  /* 0x0000000b04037c11 */ /* 0x040fe200080f1403 */
[----:B0-----:R-:W-:-:S05]  /*0280*/  IMAD R7, R4, R7, R6 ;  /* 0x0000000704077224 */ /* 0x001fca00078e0206 */
[----:B------:R0:W-:Y:S03]  /*0290*/  STG.E desc[UR8][R2.64], R7 ;  /* 0x0000000702007986 */ /* 0x0001e6000c101908 */
.L_x_1352:
[----:B------:R-:W-:Y:S05]  /*02a0*/  BSYNC.RECONVERGENT B0 ;  /* 0x0000000000007941 */ /* 0x000fea0003800200 */
.L_x_1351:
[----:B------:R-:W-:Y:S05]  /*02b0*/  @!P1 EXIT ;  /* 0x000000000000994d */ /* 0x000fea0003800000 */
[----:B------:R-:W1:Y:S01]  /*02c0*/  LDC.64 R4, c[0x0][0x390] ;  /* 0x0000e400ff047b82 */ /* 0x000e620000000a00 */
[----:B------:R-:W2:Y:S01]  /*02d0*/  LDCU.64 UR6, c[0x0][0x388] ;  /* 0x00007100ff0677ac */ /* 0x000ea20008000a00 */
[----:B------:R-:W-:-:S05]  /*02e0*/  IADD3 R0, P0, PT, R0, UR4, RZ ;  /* 0x0000000400007c10 */ /* 0x000fca000ff1e0ff */
[----:B0-----:R-:W-:Y:S01]  /*02f0*/  IMAD.X R3, RZ, RZ, UR5, P0 ;  /* 0x00000005ff037e24 */ /* 0x001fe200080e06ff */
[----:B--2---:R-:W-:-:S04]  /*0300*/  LEA R2, P0, R0, UR6, 0x2 ;  /* 0x0000000600027c11 */ /* 0x004fc8000f8010ff */
[C---:B------:R-:W-:Y:S01]  /*0310*/  LEA.HI.X R3, R0.reuse, UR7, R3, 0x2, P0 ;  /* 0x0000000700037c11 */ /* 0x040fe200080f1403 */
[----:B-1----:R-:W-:-:S05]  /*0320*/  IMAD R5, R0, R5, R4 ;  /* 0x0000000500057224 */ /* 0x002fca00078e0204 */
[----:B------:R-:W-:Y:S01]  /*0330*/  STG.E desc[UR8][R2.64], R5 ;  /* 0x0000000502007986 */ /* 0x000fe2000c101908 */
[----:B------:R-:W-:Y:S05]  /*0340*/  EXIT ;  /* 0x000000000000794d */ /* 0x000fea0003800000 */
.L_x_1353:
        /* <DEDUP_REMOVED lines=11> */
.L_x_1373:


//--------------------- .text._ZN3cub18CUB_300001_SM_10006detail11EmptyKernelIvEEvv --------------------------
	.section	.text._ZN3cub18CUB_300001_SM_10006detail11EmptyKernelIvEEvv,"ax",@progbits
	.align	128
        .global         _ZN3cub18CUB_300001_SM_10006detail11EmptyKernelIvEEvv
        .type           _ZN3cub18CUB_300001_SM_10006detail11EmptyKernelIvEEvv,@function
        .size           _ZN3cub18CUB_300001_SM_10006detail11EmptyKernelIvEEvv,(.L_x_1374 - _ZN3cub18CUB_300001_SM_10006detail11EmptyKernelIvEEvv)
        .other          _ZN3cub18CUB_300001_SM_10006detail11EmptyKernelIvEEvv,@"STO_CUDA_ENTRY STV_DEFAULT"
_ZN3cub18CUB_300001_SM_10006detail11EmptyKernelIvEEvv:
.text._ZN3cub18CUB_300001_SM_10006detail11EmptyKernelIvEEvv:
[----:B------:R-:W-:Y:S01]  /*0000*/  LDC R1, c[0x0][0x37c] ;  /* 0x0000df00ff017b82 */ /* 0x000fe20000000800 */
[----:B------:R-:W-:Y:S05]  /*0010*/  EXIT ;  /* 0x000000000000794d */ /* 0x000fea0003800000 */
.L_x_1354:
        /* <DEDUP_REMOVED lines=14> */
.L_x_1374:


//--------------------- .nv.shared._ZN3cub18CUB_300001_SM_10006detail10merge_sort26DeviceMergeSortMergeKernelINS2_10policy_hubIN6thrust24THRUST_300001_SM_1000_NS10device_ptrIiEEE9Policy600ES8_PNS0_8NullTypeES8_SC_m4cmpdiSB_EEvbT2_T3_T4_PT6_PT7_T5_PSG_SG_NS1_7vsmem_tE --------------------------
	.section	.nv.shared._ZN3cub18CUB_300001_SM_10006detail10merge_sort26DeviceMergeSortMergeKernelINS2_10policy_hubIN6thrust24THRUST_300001_SM_1000_NS10device_ptrIiEEE9Policy600ES8_PNS0_8NullTypeES8_SC_m4cmpdiSB_EEvbT2_T3_T4_PT6_PT7_T5_PSG_SG_NS1_7vsmem_tE,"aw",@nobits
	.sectionflags	@""
	.align	16
.nv.shared._ZN3cub18CUB_300001_SM_10006detail10merge_sort26DeviceMergeSortMergeKernelINS2_10policy_hubIN6thrust24THRUST_300001_SM_1000_NS10device_ptrIiEEE9Policy600ES8_PNS0_8NullTypeES8_SC_m4cmpdiSB_EEvbT2_T3_T4_PT6_PT7_T5_PSG_SG_NS1_7vsmem_tE:
	.zero		18448


//--------------------- .nv.shared.reserved.0     --------------------------
	.section	.nv.shared.reserved.0,"aw",@nobits
	.weak		__nv_reservedSMEM_offset_0_alias
	.size		__nv_reservedSMEM_offset_0_alias, 0, 64
	.other		__nv_reservedSMEM_offset_0_alias,@"STO_CUDA_RESERVED_SHARED STV_DEFAULT"
__nv_reservedSMEM_offset_0_alias:
	.zero		0
	.zero		64


//--------------------- .nv.global                --------------------------
	.section	.nv.global,"aw",@nobits
	.align	8
.nv.global:
	.type		a_d,@object
	.size		a_d,(a_i - a_d)
a_d:
	.zero		8
	.type		a_i,@object
	.size		a_i,(a_f - a_i)
a_i:
	.zero		8
	.type		a_f,@object
	.size		a_f,(_ZN34_INTERNAL_3fad557b_4_k_cu_b5c496b06thrust24THRUST_300001_SM_1000_NS12placeholders2_7E - a_f)
a_f:
	.zero		8
	.type		_ZN34_INTERNAL_3fad557b_4_k_cu_b5c496b06thrust24THRUST_300001_SM_1000_NS12placeholders2_7E,@object
	.size		_ZN34_INTERNAL_3fad557b_4_k_cu_b5c496b06thrust24THRUST_300001_SM_1000_NS12placeholders2_7E,(_ZN34_INTERNAL_3fad557b_4_k_cu_b5c496b04cuda3std3__45__cpo5crendE - _ZN34_INTERNAL_3fad557b_4_k_cu_b5c496b06thrust24THRUST_300001_SM_1000_NS12placeholders2_7E)
_ZN34_INTERNAL_3fad557b_4_k_cu_b5c496b06thrust24THRUST_300001_SM_1000_NS12placeholders2_7E:
	.zero		1
	.type		_ZN34_INTERNAL_3fad557b_4_k_cu_b5c496b04cuda3std3__45__cpo5crendE,@object
	.size		_ZN34_INTERNAL_3fad557b_4_k_cu_b5c496b04cuda3std3__45__cpo5crendE,(_ZN34_INTERNAL_3fad557b_4_k_cu_b5c496b04cuda3std6ranges3__45__cpo4prevE - _ZN34_INTERNAL_3fad557b_4_k_cu_b5c496b04cuda3std3__45__cpo5crendE)
_ZN34_INTERNAL_3fad557b_4_k_cu_b5c496b04cuda3std3__45__cpo5crendE:
	.zero		1
	.type		_ZN34_INTERNAL_3fad557b_4_k_cu_b5c496b04cuda3std6ranges3__45__cpo4prevE,@object
	.size		_ZN34_INTERNAL_3fad557b_4_k_cu_b5c496b04cuda3std6ranges3__45__cpo4prevE,(_ZN34_INTERNAL_3fad557b_4_k_cu_b5c496b06thrust24THRUST_300001_SM_1000_NS6system6detail10sequential3seqE - _ZN34_INTERNAL_3fad557b_4_k_cu_b5c496b04cuda3std6ranges3__45__cpo4prevE)
_ZN34_INTERNAL_3fad557b_4_k_cu_b5c496b04cuda3std6ranges3__45__cpo4prevE:
	.zero		1
	.type		_ZN34_INTERNAL_3fad557b_4_k_cu_b5c496b06thrust24THRUST_300001_SM_1000_NS6system6detail10sequential3seqE,@object
	.size		_ZN34_INTERNAL_3fad557b_4_k_cu_b5c496b06thrust24THRUST_300001_SM_1000_NS6system6detail10sequential3seqE,(_ZN34_INTERNAL_3fad557b_4_k_cu_b5c496b04cuda3std6ranges3__45__cpo9iter_moveE - _ZN34_INTERNAL_3fad557b_4_k_cu_b5c496b06thrust24THRUST_300001_SM_1000_NS6system6detail10sequential3seqE)
_ZN34_INTERNAL_3fad557b_4_k_cu_b5c496b06thrust24THRUST_300001_SM_1000_NS6system6detail10sequential3seqE:
	.zero		1
	.type		_ZN34_INTERNAL_3fad557b_4_k_cu_b5c496b04cuda3std6ranges3__45__cpo9iter_moveE,@object
	.size		_ZN34_INTERNAL_3fad557b_4_k_cu_b5c496b04cuda3std6ranges3__45__cpo9iter_moveE,(_ZN34_INTERNAL_3fad557b_4_k_cu_b5c496b06thrust24THRUST_300001_SM_1000_NS3seqE - _ZN34_INTERNAL_3fad557b_4_k_cu_b5c496b04cuda3std6ranges3__45__cpo9iter_moveE)
_ZN34_INTERNAL_3fad557b_4_k_cu_b5c496b04cuda3std6ranges3__45__cpo9iter_moveE:
	.zero		1
	.type		_ZN34_INTERNAL_3fad557b_4_k_cu_b5c496b06thrust24THRUST_300001_SM_1000_NS3seqE,@object
	.size		_ZN34_INTERNAL_3fad557b_4_k_cu_b5c496b06thrust24THRUST_300001_SM_1000_NS3seqE,(_ZN34_INTERNAL_3fad557b_4_k_cu_b5c496b04cuda3std3__420unreachable_sentinelE - _ZN34_INTERNAL_3fad557b_4_k_cu_b5c496b06thrust24THRUST_300001_SM_1000_NS3seqE)
_ZN34_INTERNAL_3fad557b_4_k_cu_b5c496b06thrust24THRUST_300001_SM_1000_NS3seqE:
	.zero		1
	.type		_ZN34_INTERNAL_3fad557b_4_k_cu_b5c496b04cuda3std3__420unreachable_sentinelE,@object
	.size		_ZN34_INTERNAL_3fad557b_4_k_cu_b5c496b04cuda3std3__420unreachable_sentinelE,(_ZN34_INTERNAL_3fad557b_4_k_cu_b5c496b04cuda3std6ranges3__45__cpo5ssizeE - _ZN34_INTERNAL_3fad557b_4_k_cu_b5c496b04cuda3std3__420unreachable_sentinelE)
_ZN34_INTERNAL_3fad557b_4_k_cu_b5c496b04cuda3std3__420unreachable_sentinelE:
	.zero		1
	.type		_ZN34_INTERNAL_3fad557b_4_k_cu_b5c496b04cuda3std6ranges3__45__cpo5ssizeE,@object
	.size		_ZN34_INTERNAL_3fad557b_4_k_cu_b5c496b04cuda3std6ranges3__45__cpo5ssizeE,(_ZN34_INTERNAL_3fad557b_4_k_cu_b5c496b06thrust24THRUST_300001_SM_1000_NS12placeholders2_3E - _ZN34_INTERNAL_3fad557b_4_k_cu_b5c496b04cuda3std6ranges3__45__cpo5ssizeE)
_ZN34_INTERNAL_3fad557b_4_k_cu_b5c496b04cuda3std6ranges3__45__cpo5ssizeE:
	.zero		1
	.type		_ZN34_INTERNAL_3fad557b_4_k_cu_b5c496b06thrust24THRUST_300001_SM_1000_NS12placeholders2_3E,@object
	.size		_ZN34_INTERNAL_3fad557b_4_k_cu_b5c496b06thrust24THRUST_300001_SM_1000_NS12placeholders2_3E,(_ZN34_INTERNAL_3fad557b_4_k_cu_b5c496b04cuda3std3__45__cpo4cendE - _ZN34_INTERNAL_3fad557b_4_k_cu_b5c496b06thrust24THRUST_300001_SM_1000_NS12placeholders2_3E)
_ZN34_INTERNAL_3fad557b_4_k_cu_b5c496b06thrust24THRUST_300001_SM_1000_NS12placeholders2_3E:
	.zero		1
	.type		_ZN34_INTERNAL_3fad557b_4_k_cu_b5c496b04cuda3std3__45__cpo4cendE,@object
	.size		_ZN34_INTERNAL_3fad557b_4_k_cu_b5c496b04cuda3std3__45__cpo4cendE,(_ZN34_INTERNAL_3fad557b_4_k_cu_b5c496b04cuda3std6ranges3__45__cpo4cendE - _ZN34_INTERNAL_3fad557b_4_k_cu_b5c496b04cuda3std3__45__cpo4cendE)
_ZN34_INTERNAL_3fad557b_4_k_cu_b5c496b04cuda3std3__45__cpo4cendE:
	.zero		1
	.type		_ZN34_INTERNAL_3fad557b_4_k_cu_b5c496b04cuda3std6ranges3__45__cpo4cendE,@object
	.size		_ZN34_INTERNAL_3fad557b_4_k_cu_b5c496b04cuda3std6ranges3__45__cpo4cendE,(_ZN34_INTERNAL_3fad557b_4_k_cu_b5c496b06thrust24THRUST_300001_SM_1000_NS12placeholders2_5E - _ZN34_INTERNAL_3fad557b_4_k_cu_b5c496b04cuda3std6ranges3__45__cpo4cendE)
_ZN34_INTERNAL_3fad557b_4_k_cu_b5c496b04cuda3std6ranges3__45__cpo4cendE:
	.zero		1
	.type		_ZN34_INTERNAL_3fad557b_4_k_cu_b5c496b06thrust24THRUST_300001_SM_1000_NS12placeholders2_5E,@object
	.size		_ZN34_INTERNAL_3fad557b_4_k_cu_b5c496b06thrust24THRUST_300001_SM_1000_NS12placeholders2_5E,(_ZN34_INTERNAL_3fad557b_4_k_cu_b5c496b04cuda3std3__45__cpo4rendE - _ZN34_INTERNAL_3fad557b_4_k_cu_b5c496b06thrust24THRUST_300001_SM_1000_NS12placeholders2_5E)
_ZN34_INTERNAL_3fad557b_4_k_cu_b5c496b06thrust24THRUST_300001_SM_1000_NS12placeholders2_5E:
	.zero		1
	.type		_ZN34_INTERNAL_3fad557b_4_k_cu_b5c496b04cuda3std3__45__cpo4rendE,@object
	.size		_ZN34_INTERNAL_3fad557b_4_k_cu_b5c496b04cuda3std3__45__cpo4rendE,(_ZN34_INTERNAL_3fad557b_4_k_cu_b5c496b04cuda3std6ranges3__45__cpo9iter_swapE - _ZN34_INTERNAL_3fad557b_4_k_cu_b5c496b04cuda3std3__45__cpo4rendE)
_ZN34_INTERNAL_3fad557b_4_k_cu_b5c496b04cuda3std3__45__cpo4rendE:
	.zero		1
	.type		_ZN34_INTERNAL_3fad557b_4_k_cu_b5c496b04cuda3std6ranges3__45__cpo9iter_swapE,@object
	.size		_ZN34_INTERNAL_3fad557b_4_k_cu_b5c496b04cuda3std6ranges3__45__cpo9iter_swapE,(_ZN34_INTERNAL_3fad557b_4_k_cu_b5c496b06thrust24THRUST_300001_SM_1000_NS8cuda_cub3parE - _ZN34_INTERNAL_3fad557b_4_k_cu_b5c496b04cuda3std6ranges3__45__cpo9iter_swapE)
_ZN34_INTERNAL_3fad557b_4_k_cu_b5c496b04cuda3std6ranges3__45__cpo9iter_swapE:
	.zero		1
	.type		_ZN34_INTERNAL_3fad557b_4_k_cu_b5c496b06thrust24THRUST_300001_SM_1000_NS8cuda_cub3parE,@object
	.size		_ZN34_INTERNAL_3fad557b_4_k_cu_b5c496b06thrust24THRUST_300001_SM_1000_NS8cuda_cub3parE,(_ZN34_INTERNAL_3fad557b_4_k_cu_b5c496b04cuda3std3__48unexpectE - _ZN34_INTERNAL_3fad557b_4_k_cu_b5c496b06thrust24THRUST_300001_SM_1000_NS8cuda_cub3parE)
_ZN34_INTERNAL_3fad557b_4_k_cu_b5c496b06thrust24THRUST_300001_SM_1000_NS8cuda_cub3parE:
	.zero		1
	.type		_ZN34_INTERNAL_3fad557b_4_k_cu_b5c496b04cuda3std3__48unexpectE,@object
	.size		_ZN34_INTERNAL_3fad557b_4_k_cu_b5c496b04cuda3std3__48unexpectE,(_ZN34_INTERNAL_3fad557b_4_k_cu_b5c496b06thrust24THRUST_300001_SM_1000_NS12placeholders2_9E - _ZN34_INTERNAL_3fad557b_4_k_cu_b5c496b04cuda3std3__48unexpectE)
_ZN34_INTERNAL_3fad557b_4_k_cu_b5c496b04cuda3std3__48unexpectE:
	.zero		1
	.type		_ZN34_INTERNAL_3fad557b_4_k_cu_b5c496b06thrust24THRUST_300001_SM_1000_NS12placeholders2_9E,@object
	.size		_ZN34_INTERNAL_3fad557b_4_k_cu_b5c496b06thrust24THRUST_300001_SM_1000_NS12placeholders2_9E,(_ZN34_INTERNAL_3fad557b_4_k_cu_b5c496b04cuda3std3__419piecewise_constructE - _ZN34_INTERNAL_3fad557b_4_k_cu_b5c496b06thrust24THRUST_300001_SM_1000_NS12placeholders2_9E)
_ZN34_INTERNAL_3fad557b_4_k_cu_b5c496b06thrust24THRUST_300001_SM_1000_NS12placeholders2_9E:
	.zero		1
	.type		_ZN34_INTERNAL_3fad557b_4_k_cu_b5c496b04cuda3std3__419piecewise_constructE,@object
	.size		_ZN34_INTERNAL_3fad557b_4_k_cu_b5c496b04cuda3std3__419piecewise_constructE,(_ZN34_INTERNAL_3fad557b_4_k_cu_b5c496b04cuda3std6ranges3__45__cpo5cdataE - _ZN34_INTERNAL_3fad557b_4_k_cu_b5c496b04cuda3std3__419piecewise_constructE)
_ZN34_INTERNAL_3fad557b_4_k_cu_b5c496b04cuda3std3__419piecewise_constructE:
	.zero		1
	.type		_ZN34_INTERNAL_3fad557b_4_k_cu_b5c496b04cuda3std6ranges3__45__cpo5cdataE,@object
	.size		_ZN34_INTERNAL_3fad557b_4_k_cu_b5c496b04cuda3std6ranges3__45__cpo5cdataE,(_ZN34_INTERNAL_3fad557b_4_k_cu_b5c496b06thrust24THRUST_300001_SM_1000_NS12placeholders2_1E - _ZN34_INTERNAL_3fad557b_4_k_cu_b5c496b04cuda3std6ranges3__45__cpo5cdataE)
_ZN34_INTERNAL_3fad557b_4_k_cu_b5c496b04cuda3std6ranges3__45__cpo5cdataE:
	.zero		1
	.type		_ZN34_INTERNAL_3fad557b_4_k_cu_b5c496b06thrust24THRUST_300001_SM_1000_NS12placeholders2_1E,@object
	.size		_ZN34_INTERNAL_3fad557b_4_k_cu_b5c496b06thrust24THRUST_300001_SM_1000_NS12placeholders2_1E,(_ZN34_INTERNAL_3fad557b_4_k_cu_b5c496b04cuda3std3__45__cpo3endE - _ZN34_INTERNAL_3fad557b_4_k_cu_b5c496b06thrust24THRUST_300001_SM_1000_NS12placeholders2_1E)
_ZN34_INTERNAL_3fad557b_4_k_cu_b5c496b06thrust24THRUST_300001_SM_1000_NS12placeholders2_1E:
	.zero		1
	.type		_ZN34_INTERNAL_3fad557b_4_k_cu_b5c496b04cuda3std3__45__cpo3endE,@object
	.size		_ZN34_INTERNAL_3fad557b_4_k_cu_b5c496b04cuda3std3__45__cpo3endE,(_ZN34_INTERNAL_3fad557b_4_k_cu_b5c496b04cuda3std6ranges3__45__cpo3endE - _ZN34_INTERNAL_3fad557b_4_k_cu_b5c496b04cuda3std3__45__cpo3endE)
_ZN34_INTERNAL_3fad557b_4_k_cu_b5c496b04cuda3std3__45__cpo3endE:
	.zero		1
	.type		_ZN34_INTERNAL_3fad557b_4_k_cu_b5c496b04cuda3std6ranges3__45__cpo3endE,@object
	.size		_ZN34_INTERNAL_3fad557b_4_k_cu_b5c496b04cuda3std6ranges3__45__cpo3endE,(_ZN34_INTERNAL_3fad557b_4_k_cu_b5c496b06thrust24THRUST_300001_SM_1000_NS12placeholders2_8E - _ZN34_INTERNAL_3fad557b_4_k_cu_b5c496b04cuda3std6ranges3__45__cpo3endE)
_ZN34_INTERNAL_3fad557b_4_k_cu_b5c496b04cuda3std6ranges3__45__cpo3endE:
	.zero		1
	.type		_ZN34_INTERNAL_3fad557b_4_k_cu_b5c496b06thrust24THRUST_300001_SM_1000_NS12placeholders2_8E,@object
	.size		_ZN34_INTERNAL_3fad557b_4_k_cu_b5c496b06thrust24THRUST_300001_SM_1000_NS12placeholders2_8E,(_ZN34_INTERNAL_3fad557b_4_k_cu_b5c496b04cuda3std3__436_GLOBAL__N__3fad557b_4_k_cu_b5c496b06ignoreE - _ZN34_INTERNAL_3fad557b_4_k_cu_b5c496b06thrust24THRUST_300001_SM_1000_NS12placeholders2_8E)
_ZN34_INTERNAL_3fad557b_4_k_cu_b5c496b06thrust24THRUST_300001_SM_1000_NS12placeholders2_8E:
	.zero		1
	.type		_ZN34_INTERNAL_3fad557b_4_k_cu_b5c496b04cuda3std3__436_GLOBAL__N__3fad557b_4_k_cu_b5c496b06ignoreE,@object
	.size		_ZN34_INTERNAL_3fad557b_4_k_cu_b5c496b04cuda3std3__436_GLOBAL__N__3fad557b_4_k_cu_b5c496b06ignoreE,(_ZN34_INTERNAL_3fad557b_4_k_cu_b5c496b04cuda3std6ranges3__45__cpo4dataE - _ZN34_INTERNAL_3fad557b_4_k_cu_b5c496b04cuda3std3__436_GLOBAL__N__3fad557b_4_k_cu_b5c496b06ignoreE)
_ZN34_INTERNAL_3fad557b_4_k_cu_b5c496b04cuda3std3__436_GLOBAL__N__3fad557b_4_k_cu_b5c496b06ignoreE:
	.zero		1
	.type		_ZN34_INTERNAL_3fad557b_4_k_cu_b5c496b04cuda3std6ranges3__45__cpo4dataE,@object
	.size		_ZN34_INTERNAL_3fad557b_4_k_cu_b5c496b04cuda3std6ranges3__45__cpo4dataE,(_ZN34_INTERNAL_3fad557b_4_k_cu_b5c496b06thrust24THRUST_300001_SM_1000_NS6system3cpp3parE - _ZN34_INTERNAL_3fad557b_4_k_cu_b5c496b04cuda3std6ranges3__45__cpo4dataE)
_ZN34_INTERNAL_3fad557b_4_k_cu_b5c496b04cuda3std6ranges3__45__cpo4dataE:
	.zero		1
	.type		_ZN34_INTERNAL_3fad557b_4_k_cu_b5c496b06thrust24THRUST_300001_SM_1000_NS6system3cpp3parE,@object
	.size		_ZN34_INTERNAL_3fad557b_4_k_cu_b5c496b06thrust24THRUST_300001_SM_1000_NS6system3cpp3parE,(_ZN34_INTERNAL_3fad557b_4_k_cu_b5c496b04cuda3std3__45__cpo5beginE - _ZN34_INTERNAL_3fad557b_4_k_cu_b5c496b06thrust24THRUST_300001_SM_1000_NS6system3cpp3parE)
_ZN34_INTERNAL_3fad557b_4_k_cu_b5c496b06thrust24THRUST_300001_SM_1000_NS6system3cpp3parE:
	.zero		1
	.type		_ZN34_INTERNAL_3fad557b_4_k_cu_b5c496b04cuda3std3__45__cpo5beginE,@object
	.size		_ZN34_INTERNAL_3fad557b_4_k_cu_b5c496b04cuda3std3__45__cpo5beginE,(_ZN34_INTERNAL_3fad557b_4_k_cu_b5c496b04cuda3std6ranges3__45__cpo5beginE - _ZN34_INTERNAL_3fad557b_4_k_cu_b5c496b04cuda3std3__45__cpo5beginE)
_ZN34_INTERNAL_3fad557b_4_k_cu_b5c496b04cuda3std3__45__cpo5beginE:
	.zero		1
	.type		_ZN34_INTERNAL_3fad557b_4_k_cu_b5c496b04cuda3std6ranges3__45__cpo5beginE,@object
	.size		_ZN34_INTERNAL_3fad557b_4_k_cu_b5c496b04cuda3std6ranges3__45__cpo5beginE,(_ZN34_INTERNAL_3fad557b_4_k_cu_b5c496b06thrust24THRUST_300001_SM_1000_NS6deviceE - _ZN34_INTERNAL_3fad557b_4_k_cu_b5c496b04cuda3std6ranges3__45__cpo5beginE)
_ZN34_INTERNAL_3fad557b_4_k_cu_b5c496b04cuda3std6ranges3__45__cpo5beginE:
	.zero		1
	.type		_ZN34_INTERNAL_3fad557b_4_k_cu_b5c496b06thrust24THRUST_300001_SM_1000_NS6deviceE,@object
	.size		_ZN34_INTERNAL_3fad557b_4_k_cu_b5c496b06thrust24THRUST_300001_SM_1000_NS6deviceE,(_ZN34_INTERNAL_3fad557b_4_k_cu_b5c496b04cuda3std3__47nulloptE - _ZN34_INTERNAL_3fad557b_4_k_cu_b5c496b06thrust24THRUST_300001_SM_1000_NS6deviceE)
_ZN34_INTERNAL_3fad557b_4_k_cu_b5c496b06thrust24THRUST_300001_SM_1000_NS6deviceE:
	.zero		1
	.type		_ZN34_INTERNAL_3fad557b_4_k_cu_b5c496b04cuda3std3__47nulloptE,@object
	.size		_ZN34_INTERNAL_3fad557b_4_k_cu_b5c496b04cuda3std3__47nulloptE,(_ZN34_INTERNAL_3fad557b_4_k_cu_b5c496b04cuda3std6ranges3__45__cpo8distanceE - _ZN34_INTERNAL_3fad557b_4_k_cu_b5c496b04cuda3std3__47nulloptE)
_ZN34_INTERNAL_3fad557b_4_k_cu_b5c496b04cuda3std3__47nulloptE:
	.zero		1
	.type		_ZN34_INTERNAL_3fad557b_4_k_cu_b5c496b04cuda3std6ranges3__45__cpo8distanceE,@object
	.size		_ZN34_INTERNAL_3fad557b_4_k_cu_b5c496b04cuda3std6ranges3__45__cpo8distanceE,(_ZN34_INTERNAL_3fad557b_4_k_cu_b5c496b06thrust24THRUST_300001_SM_1000_NS12placeholders2_4E - _ZN34_INTERNAL_3fad557b_4_k_cu_b5c496b04cuda3std6ranges3__45__cpo8distanceE)
_ZN34_INTERNAL_3fad557b_4_k_cu_b5c496b04cuda3std6ranges3__45__cpo8distanceE:
	.zero		1
	.type		_ZN34_INTERNAL_3fad557b_4_k_cu_b5c496b06thrust24THRUST_300001_SM_1000_NS12placeholders2_4E,@object
	.size		_ZN34_INTERNAL_3fad557b_4_k_cu_b5c496b06thrust24THRUST_300001_SM_1000_NS12placeholders2_4E,(_ZN34_INTERNAL_3fad557b_4_k_cu_b5c496b04cuda3std3__45__cpo6rbeginE - _ZN34_INTERNAL_3fad557b_4_k_cu_b5c496b06thrust24THRUST_300001_SM_1000_NS12placeholders2_4E)
_ZN34_INTERNAL_3fad557b_4_k_cu_b5c496b06thrust24THRUST_300001_SM_1000_NS12placeholders2_4E:
	.zero		1
	.type		_ZN34_INTERNAL_3fad557b_4_k_cu_b5c496b04cuda3std3__45__cpo6rbeginE,@object
	.size		_ZN34_INTERNAL_3fad557b_4_k_cu_b5c496b04cuda3std3__45__cpo6rbeginE,(_ZN34_INTERNAL_3fad557b_4_k_cu_b5c496b04cuda3std6ranges3__45__cpo7advanceE - _ZN34_INTERNAL_3fad557b_4_k_cu_b5c496b04cuda3std3__45__cpo6rbeginE)
_ZN34_INTERNAL_3fad557b_4_k_cu_b5c496b04cuda3std3__45__cpo6rbeginE:
	.zero		1
	.type		_ZN34_INTERNAL_3fad557b_4_k_cu_b5c496b04cuda3std6ranges3__45__cpo7advanceE,@object
	.size		_ZN34_INTERNAL_3fad557b_4_k_cu_b5c496b04cuda3std6ranges3__45__cpo7advanceE,(_ZN34_INTERNAL_3fad557b_4_k_cu_b5c496b06thrust24THRUST_300001_SM_1000_NS12placeholders2_6E - _ZN34_INTERNAL_3fad557b_4_k_cu_b5c496b04cuda3std6ranges3__45__cpo7advanceE)
_ZN34_INTERNAL_3fad557b_4_k_cu_b5c496b04cuda3std6ranges3__45__cpo7advanceE:
	.zero		1
	.type		_ZN34_INTERNAL_3fad557b_4_k_cu_b5c496b06thrust24THRUST_300001_SM_1000_NS12placeholders2_6E,@object
	.size		_ZN34_INTERNAL_3fad557b_4_k_cu_b5c496b06thrust24THRUST_300001_SM_1000_NS12placeholders2_6E,(_ZN34_INTERNAL_3fad557b_4_k_cu_b5c496b04cuda3std3__45__cpo7crbeginE - _ZN34_INTERNAL_3fad557b_4_k_cu_b5c496b06thrust24THRUST_300001_SM_1000_NS12placeholders2_6E)
_ZN34_INTERNAL_3fad557b_4_k_cu_b5c496b06thrust24THRUST_300001_SM_1000_NS12placeholders2_6E:
	.zero		1
	.type		_ZN34_INTERNAL_3fad557b_4_k_cu_b5c496b04cuda3std3__45__cpo7crbeginE,@object
	.size		_ZN34_INTERNAL_3fad557b_4_k_cu_b5c496b04cuda3std3__45__cpo7crbeginE,(_ZN34_INTERNAL_3fad557b_4_k_cu_b5c496b04cuda3std6ranges3__45__cpo4nextE - _ZN34_INTERNAL_3fad557b_4_k_cu_b5c496b04cuda3std3__45__cpo7crbeginE)
_ZN34_INTERNAL_3fad557b_4_k_cu_b5c496b04cuda3std3__45__cpo7crbeginE:
	.zero		1
	.type		_ZN34_INTERNAL_3fad557b_4_k_cu_b5c496b04cuda3std6ranges3__45__cpo4nextE,@object
	.size		_ZN34_INTERNAL_3fad557b_4_k_cu_b5c496b04cuda3std6ranges3__45__cpo4nextE,(_ZN34_INTERNAL_3fad557b_4_k_cu_b5c496b06thrust24THRUST_300001_SM_1000_NS8cuda_cub10par_nosyncE - _ZN34_INTERNAL_3fad557b_4_k_cu_b5c496b04cuda3std6ranges3__45__cpo4nextE)
_ZN34_INTERNAL_3fad557b_4_k_cu_b5c496b04cuda3std6ranges3__45__cpo4nextE:
	.zero		1
	.type		_ZN34_INTERNAL_3fad557b_4_k_cu_b5c496b06thrust24THRUST_300001_SM_1000_NS8cuda_cub10par_nosyncE,@object
	.size		_ZN34_INTERNAL_3fad557b_4_k_cu_b5c496b06thrust24THRUST_300001_SM_1000_NS8cuda_cub10par_nosyncE,(_ZN34_INTERNAL_3fad557b_4_k_cu_b5c496b04cuda3std6ranges3__45__cpo4swapE - _ZN34_INTERNAL_3fad557b_4_k_cu_b5c496b06thrust24THRUST_300001_SM_1000_NS8cuda_cub10par_nosyncE)
_ZN34_INTERNAL_3fad557b_4_k_cu_b5c496b06thrust24THRUST_300001_SM_1000_NS8cuda_cub10par_nosyncE:
	.zero		1
	.type		_ZN34_INTERNAL_3fad557b_4_k_cu_b5c496b04cuda3std6ranges3__45__cpo4swapE,@object
	.size		_ZN34_INTERNAL_3fad557b_4_k_cu_b5c496b04cuda3std6ranges3__45__cpo4swapE,(_ZN34_INTERNAL_3fad557b_4_k_cu_b5c496b06thrust24THRUST_300001_SM_1000_NS12placeholders3_10E - _ZN34_INTERNAL_3fad557b_4_k_cu_b5c496b04cuda3std6ranges3__45__cpo4swapE)
_ZN34_INTERNAL_3fad557b_4_k_cu_b5c496b04cuda3std6ranges3__45__cpo4swapE:
	.zero		1
	.type		_ZN34_INTERNAL_3fad557b_4_k_cu_b5c496b06thrust24THRUST_300001_SM_1000_NS12placeholders3_10E,@object
	.size		_ZN34_INTERNAL_3fad557b_4_k_cu_b5c496b06thrust24THRUST_300001_SM_1000_NS12placeholders3_10E,(_ZN34_INTERNAL_3fad557b_4_k_cu_b5c496b04cuda3std3__48in_placeE - _ZN34_INTERNAL_3fad557b_4_k_cu_b5c496b06thrust24THRUST_300001_SM_1000_NS12placeholders3_10E)
_ZN34_INTERNAL_3fad557b_4_k_cu_b5c496b06thrust24THRUST_300001_SM_1000_NS12placeholders3_10E:
	.zero		1
	.type		_ZN34_INTERNAL_3fad557b_4_k_cu_b5c496b04cuda3std3__48in_placeE,@object
	.size		_ZN34_INTERNAL_3fad557b_4_k_cu_b5c496b04cuda3std3__48in_placeE,(_ZN34_INTERNAL_3fad557b_4_k_cu_b5c496b04cuda3std6ranges3__45__cpo4sizeE - _ZN34_INTERNAL_3fad557b_4_k_cu_b5c496b04cuda3std3__48in_placeE)
_ZN34_INTERNAL_3fad557b_4_k_cu_b5c496b04cuda3std3__48in_placeE:
	.zero		1
	.type		_ZN34_INTERNAL_3fad557b_4_k_cu_b5c496b04cuda3std6ranges3__45__cpo4sizeE,@object
	.size		_ZN34_INTERNAL_3fad557b_4_k_cu_b5c496b04cuda3std6ranges3__45__cpo4sizeE,(_ZN34_INTERNAL_3fad557b_4_k_cu_b5c496b06thrust24THRUST_300001_SM_1000_NS12placeholders2_2E - _ZN34_INTERNAL_3fad557b_4_k_cu_b5c496b04cuda3std6ranges3__45__cpo4sizeE)
_ZN34_INTERNAL_3fad557b_4_k_cu_b5c496b04cuda3std6ranges3__45__cpo4sizeE:
	.zero		1
	.type		_ZN34_INTERNAL_3fad557b_4_k_cu_b5c496b06thrust24THRUST_300001_SM_1000_NS12placeholders2_2E,@object
	.size		_ZN34_INTERNAL_3fad557b_4_k_cu_b5c496b06thrust24THRUST_300001_SM_1000_NS12placeholders2_2E,(_ZN34_INTERNAL_3fad557b_4_k_cu_b5c496b04cuda3std3__45__cpo6cbeginE - _ZN34_INTERNAL_3fad557b_4_k_cu_b5c496b06thrust24THRUST_300001_SM_1000_NS12placeholders2_2E)
_ZN34_INTERNAL_3fad557b_4_k_cu_b5c496b06thrust24THRUST_300001_SM_1000_NS12placeholders2_2E:
	.zero		1
	.type		_ZN34_INTERNAL_3fad557b_4_k_cu_b5c496b04cuda3std3__45__cpo6cbeginE,@object
	.size		_ZN34_INTERNAL_3fad557b_4_k_cu_b5c496b04cuda3std3__45__cpo6cbeginE,(_ZN34_INTERNAL_3fad557b_4_k_cu_b5c496b04cuda3std6ranges3__45__cpo6cbeginE - _ZN34_INTERNAL_3fad557b_4_k_cu_b5c496b04cuda3std3__45__cpo6cbeginE)
_ZN34_INTERNAL_3fad557b_4_k_cu_b5c496b04cuda3std3__45__cpo6cbeginE:
	.zero		1
	.type		_ZN34_INTERNAL_3fad557b_4_k_cu_b5c496b04cuda3std6ranges3__45__cpo6cbeginE,@object
	.size		_ZN34_INTERNAL_3fad557b_4_k_cu_b5c496b04cuda3std6ranges3__45__cpo6cbeginE,(.L_21 - _ZN34_INTERNAL_3fad557b_4_k_cu_b5c496b04cuda3std6ranges3__45__cpo6cbeginE)
_ZN34_INTERNAL_3fad557b_4_k_cu_b5c496b04cuda3std6ranges3__45__cpo6cbeginE:
	.zero		1
.L_21:


//--------------------- .nv.shared._ZN3cub18CUB_300001_SM_10006detail10merge_sort30DeviceMergeSortBlockSortKernelINS2_10policy_hubIN6thrust24THRUST_300001_SM_1000_NS10device_ptrIiEEE9Policy600ES8_PNS0_8NullTypeES8_SC_m4cmpdiSB_EEvbT0_T1_T2_T3_T4_PT6_PT7_T5_NS1_7vsmem_tE --------------------------
	.section	.nv.shared._ZN3cub18CUB_300001_SM_10006detail10merge_sort30DeviceMergeSortBlockSortKernelINS2_10policy_hubIN6thrust24THRUST_300001_SM_1000_NS10device_ptrIiEEE9Policy600ES8_PNS0_8NullTypeES8_SC_m4cmpdiSB_EEvbT0_T1_T2_T3_T4_PT6_PT7_T5_NS1_7vsmem_tE,"aw",@nobits
	.sectionflags	@""
	.align	16
.nv.shared._ZN3cub18CUB_300001_SM_10006detail10merge_sort30DeviceMergeSortBlockSortKernelINS2_10policy_hubIN6thrust24THRUST_300001_SM_1000_NS10device_ptrIiEEE9Policy600ES8_PNS0_8NullTypeES8_SC_m4cmpdiSB_EEvbT0_T1_T2_T3_T4_PT6_PT7_T5_NS1_7vsmem_tE:
	.zero		18448


//--------------------- .nv.shared._ZN3cub18CUB_300001_SM_10006detail10merge_sort26DeviceMergeSortMergeKernelINS2_10policy_hubIN6thrust24THRUST_300001_SM_1000_NS10device_ptrIiEEE9Policy600ES8_PNS0_8NullTypeES8_SC_j4cmpdiSB_EEvbT2_T3_T4_PT6_PT7_T5_PSG_SG_NS1_7vsmem_tE --------------------------
	.section	.nv.shared._ZN3cub18CUB_300001_SM_10006detail10merge_sort26DeviceMergeSortMergeKernelINS2_10policy_hubIN6thrust24THRUST_300001_SM_1000_NS10device_ptrIiEEE9Policy600ES8_PNS0_8NullTypeES8_SC_j4cmpdiSB_EEvbT2_T3_T4_PT6_PT7_T5_PSG_SG_NS1_7vsmem_tE,"aw",@nobits
	.sectionflags	@""
	.align	16
.nv.shared._ZN3cub18CUB_300001_SM_10006detail10merge_sort26DeviceMergeSortMergeKernelINS2_10policy_hubIN6thrust24THRUST_300001_SM_1000_NS10device_ptrIiEEE9Policy600ES8_PNS0_8NullTypeES8_SC_j4cmpdiSB_EEvbT2_T3_T4_PT6_PT7_T5_PSG_SG_NS1_7vsmem_tE:
	.zero		18448


//--------------------- .nv.shared._ZN3cub18CUB_300001_SM_10006detail10merge_sort30DeviceMergeSortBlockSortKernelINS2_10policy_hubIN6thrust24THRUST_300001_SM_1000_NS10device_ptrIiEEE9Policy600ES8_PNS0_8NullTypeES8_SC_j4cmpdiSB_EEvbT0_T1_T2_T3_T4_PT6_PT7_T5_NS1_7vsmem_tE --------------------------
	.section	.nv.shared._ZN3cub18CUB_300001_SM_10006detail10merge_sort30DeviceMergeSortBlockSortKernelINS2_10policy_hubIN6thrust24THRUST_300001_SM_1000_NS10device_ptrIiEEE9Policy600ES8_PNS0_8NullTypeES8_SC_j4cmpdiSB_EEvbT0_T1_T2_T3_T4_PT6_PT7_T5_NS1_7vsmem_tE,"aw",@nobits
	.sectionflags	@""
	.align	16
.nv.shared._ZN3cub18CUB_300001_SM_10006detail10merge_sort30DeviceMergeSortBlockSortKernelINS2_10policy_hubIN6thrust24THRUST_300001_SM_1000_NS10device_ptrIiEEE9Policy600ES8_PNS0_8NullTypeES8_SC_j4cmpdiSB_EEvbT0_T1_T2_T3_T4_PT6_PT7_T5_NS1_7vsmem_tE:
	.zero		18448


//--------------------- .nv.shared._ZN3cub18CUB_300001_SM_10006detail10merge_sort26DeviceMergeSortMergeKernelINS2_10policy_hubIN6thrust24THRUST_300001_SM_1000_NS10device_ptrIiEEE9Policy600ES8_PNS0_8NullTypeES8_SC_m4cmpfiSB_EEvbT2_T3_T4_PT6_PT7_T5_PSG_SG_NS1_7vsmem_tE --------------------------
	.section	.nv.shared._ZN3cub18CUB_300001_SM_10006detail10merge_sort26DeviceMergeSortMergeKernelINS2_10policy_hubIN6thrust24THRUST_300001_SM_1000_NS10device_ptrIiEEE9Policy600ES8_PNS0_8NullTypeES8_SC_m4cmpfiSB_EEvbT2_T3_T4_PT6_PT7_T5_PSG_SG_NS1_7vsmem_tE,"aw",@nobits
	.sectionflags	@""
	.align	16
.nv.shared._ZN3cub18CUB_300001_SM_10006detail10merge_sort26DeviceMergeSortMergeKernelINS2_10policy_hubIN6thrust24THRUST_300001_SM_1000_NS10device_ptrIiEEE9Policy600ES8_PNS0_8NullTypeES8_SC_m4cmpfiSB_EEvbT2_T3_T4_PT6_PT7_T5_PSG_SG_NS1_7vsmem_tE:
	.zero		18448


//--------------------- .nv.shared._ZN3cub18CUB_300001_SM_10006detail10merge_sort30DeviceMergeSortBlockSortKernelINS2_10policy_hubIN6thrust24THRUST_300001_SM_1000_NS10device_ptrIiEEE9Policy600ES8_PNS0_8NullTypeES8_SC_m4cmpfiSB_EEvbT0_T1_T2_T3_T4_PT6_PT7_T5_NS1_7vsmem_tE --------------------------
	.section	.nv.shared._ZN3cub18CUB_300001_SM_10006detail10merge_sort30DeviceMergeSortBlockSortKernelINS2_10policy_hubIN6thrust24THRUST_300001_SM_1000_NS10device_ptrIiEEE9Policy600ES8_PNS0_8NullTypeES8_SC_m4cmpfiSB_EEvbT0_T1_T2_T3_T4_PT6_PT7_T5_NS1_7vsmem_tE,"aw",@nobits
	.sectionflags	@""
	.align	16
.nv.shared._ZN3cub18CUB_300001_SM_10006detail10merge_sort30DeviceMergeSortBlockSortKernelINS2_10policy_hubIN6thrust24THRUST_300001_SM_1000_NS10device_ptrIiEEE9Policy600ES8_PNS0_8NullTypeES8_SC_m4cmpfiSB_EEvbT0_T1_T2_T3_T4_PT6_PT7_T5_NS1_7vsmem_tE:
	.zero		18448


//--------------------- .nv.shared._ZN3cub18CUB_300001_SM_10006detail10merge_sort26DeviceMergeSortMergeKernelINS2_10policy_hubIN6thrust24THRUST_300001_SM_1000_NS10device_ptrIiEEE9Policy600ES8_PNS0_8NullTypeES8_SC_j4cmpfiSB_EEvbT2_T3_T4_PT6_PT7_T5_PSG_SG_NS1_7vsmem_tE --------------------------
	.section	.nv.shared._ZN3cub18CUB_300001_SM_10006detail10merge_sort26DeviceMergeSortMergeKernelINS2_10policy_hubIN6thrust24THRUST_300001_SM_1000_NS10device_ptrIiEEE9Policy600ES8_PNS0_8NullTypeES8_SC_j4cmpfiSB_EEvbT2_T3_T4_PT6_PT7_T5_PSG_SG_NS1_7vsmem_tE,"aw",@nobits
	.sectionflags	@""
	.align	16
.nv.shared._ZN3cub18CUB_300001_SM_10006detail10merge_sort26DeviceMergeSortMergeKernelINS2_10policy_hubIN6thrust24THRUST_300001_SM_1000_NS10device_ptrIiEEE9Policy600ES8_PNS0_8NullTypeES8_SC_j4cmpfiSB_EEvbT2_T3_T4_PT6_PT7_T5_PSG_SG_NS1_7vsmem_tE:
	.zero		18448


//--------------------- .nv.shared._ZN3cub18CUB_300001_SM_10006detail10merge_sort30DeviceMergeSortBlockSortKernelINS2_10policy_hubIN6thrust24THRUST_300001_SM_1000_NS10device_ptrIiEEE9Policy600ES8_PNS0_8NullTypeES8_SC_j4cmpfiSB_EEvbT0_T1_T2_T3_T4_PT6_PT7_T5_NS1_7vsmem_tE --------------------------
	.section	.nv.shared._ZN3cub18CUB_300001_SM_10006detail10merge_sort30DeviceMergeSortBlockSortKernelINS2_10policy_hubIN6thrust24THRUST_300001_SM_1000_NS10device_ptrIiEEE9Policy600ES8_PNS0_8NullTypeES8_SC_j4cmpfiSB_EEvbT0_T1_T2_T3_T4_PT6_PT7_T5_NS1_7vsmem_tE,"aw",@nobits
	.sectionflags	@""
	.align	16
.nv.shared._ZN3cub18CUB_300001_SM_10006detail10merge_sort30DeviceMergeSortBlockSortKernelINS2_10policy_hubIN6thrust24THRUST_300001_SM_1000_NS10device_ptrIiEEE9Policy600ES8_PNS0_8NullTypeES8_SC_j4cmpfiSB_EEvbT0_T1_T2_T3_T4_PT6_PT7_T5_NS1_7vsmem_tE:
	.zero		18448


//--------------------- .nv.shared._ZN3cub18CUB_300001_SM_10006detail10merge_sort26DeviceMergeSortMergeKernelINS2_10policy_hubIN6thrust24THRUST_300001_SM_1000_NS10device_ptrIiEEE9Policy600ES8_PNS0_8NullTypeES8_SC_m4cmpiiSB_EEvbT2_T3_T4_PT6_PT7_T5_PSG_SG_NS1_7vsmem_tE --------------------------
	.section	.nv.shared._ZN3cub18CUB_300001_SM_10006detail10merge_sort26DeviceMergeSortMergeKernelINS2_10policy_hubIN6thrust24THRUST_300001_SM_1000_NS10device_ptrIiEEE9Policy600ES8_PNS0_8NullTypeES8_SC_m4cmpiiSB_EEvbT2_T3_T4_PT6_PT7_T5_PSG_SG_NS1_7vsmem_tE,"aw",@nobits
	.sectionflags	@""
	.align	16
.nv.shared._ZN3cub18CUB_300001_SM_10006detail10merge_sort26DeviceMergeSortMergeKernelINS2_10policy_hubIN6thrust24THRUST_300001_SM_1000_NS10device_ptrIiEEE9Policy600ES8_PNS0_8NullTypeES8_SC_m4cmpiiSB_EEvbT2_T3_T4_PT6_PT7_T5_PSG_SG_NS1_7vsmem_tE:
	.zero		18448


//--------------------- .nv.shared._ZN3cub18CUB_300001_SM_10006detail10merge_sort30DeviceMergeSortBlockSortKernelINS2_10policy_hubIN6thrust24THRUST_300001_SM_1000_NS10device_ptrIiEEE9Policy600ES8_PNS0_8NullTypeES8_SC_m4cmpiiSB_EEvbT0_T1_T2_T3_T4_PT6_PT7_T5_NS1_7vsmem_tE --------------------------
	.section	.nv.shared._ZN3cub18CUB_300001_SM_10006detail10merge_sort30DeviceMergeSortBlockSortKernelINS2_10policy_hubIN6thrust24THRUST_300001_SM_1000_NS10device_ptrIiEEE9Policy600ES8_PNS0_8NullTypeES8_SC_m4cmpiiSB_EEvbT0_T1_T2_T3_T4_PT6_PT7_T5_NS1_7vsmem_tE,"aw",@nobits
	.sectionflags	@""
	.align	16
.nv.shared._ZN3cub18CUB_300001_SM_10006detail10merge_sort30DeviceMergeSortBlockSortKernelINS2_10policy_hubIN6thrust24THRUST_300001_SM_1000_NS10device_ptrIiEEE9Policy600ES8_PNS0_8NullTypeES8_SC_m4cmpiiSB_EEvbT0_T1_T2_T3_T4_PT6_PT7_T5_NS1_7vsmem_tE:
	.zero		18448


//--------------------- .nv.shared._ZN3cub18CUB_300001_SM_10006detail10merge_sort26DeviceMergeSortMergeKernelINS2_10policy_hubIN6thrust24THRUST_300001_SM_1000_NS10device_ptrIiEEE9Policy600ES8_PNS0_8NullTypeES8_SC_j4cmpiiSB_EEvbT2_T3_T4_PT6_PT7_T5_PSG_SG_NS1_7vsmem_tE --------------------------
	.section	.nv.shared._ZN3cub18CUB_300001_SM_10006detail10merge_sort26DeviceMergeSortMergeKernelINS2_10policy_hubIN6thrust24THRUST_300001_SM_1000_NS10device_ptrIiEEE9Policy600ES8_PNS0_8NullTypeES8_SC_j4cmpiiSB_EEvbT2_T3_T4_PT6_PT7_T5_PSG_SG_NS1_7vsmem_tE,"aw",@nobits
	.sectionflags	@""
	.align	16
.nv.shared._ZN3cub18CUB_300001_SM_10006detail10merge_sort26DeviceMergeSortMergeKernelINS2_10policy_hubIN6thrust24THRUST_300001_SM_1000_NS10device_ptrIiEEE9Policy600ES8_PNS0_8NullTypeES8_SC_j4cmpiiSB_EEvbT2_T3_T4_PT6_PT7_T5_PSG_SG_NS1_7vsmem_tE:
	.zero		18448


//--------------------- .nv.shared._ZN3cub18CUB_300001_SM_10006detail10merge_sort30DeviceMergeSortBlockSortKernelINS2_10policy_hubIN6thrust24THRUST_300001_SM_1000_NS10device_ptrIiEEE9Policy600ES8_PNS0_8NullTypeES8_SC_j4cmpiiSB_EEvbT0_T1_T2_T3_T4_PT6_PT7_T5_NS1_7vsmem_tE --------------------------
	.section	.nv.shared._ZN3cub18CUB_300001_SM_10006detail10merge_sort30DeviceMergeSortBlockSortKernelINS2_10policy_hubIN6thrust24THRUST_300001_SM_1000_NS10device_ptrIiEEE9Policy600ES8_PNS0_8NullTypeES8_SC_j4cmpiiSB_EEvbT0_T1_T2_T3_T4_PT6_PT7_T5_NS1_7vsmem_tE,"aw",@nobits
	.sectionflags	@""
	.align	16
.nv.shared._ZN3cub18CUB_300001_SM_10006detail10merge_sort30DeviceMergeSortBlockSortKernelINS2_10policy_hubIN6thrust24THRUST_300001_SM_1000_NS10device_ptrIiEEE9Policy600ES8_PNS0_8NullTypeES8_SC_j4cmpiiSB_EEvbT0_T1_T2_T3_T4_PT6_PT7_T5_NS1_7vsmem_tE:
	.zero		18448


//--------------------- .nv.constant0._ZN3cub18CUB_300001_SM_10006detail10merge_sort26DeviceMergeSortMergeKernelINS2_10policy_hubIN6thrust24THRUST_300001_SM_1000_NS10device_ptrIiEEE9Policy600ES8_PNS0_8NullTypeES8_SC_m4cmpdiSB_EEvbT2_T3_T4_PT6_PT7_T5_PSG_SG_NS1_7vsmem_tE --------------------------
	.section	.nv.constant0._ZN3cub18CUB_300001_SM_10006detail10merge_sort26DeviceMergeSortMergeKernelINS2_10policy_hubIN6thrust24THRUST_300001_SM_1000_NS10device_ptrIiEEE9Policy600ES8_PNS0_8NullTypeES8_SC_m4cmpdiSB_EEvbT2_T3_T4_PT6_PT7_T5_PSG_SG_NS1_7vsmem_tE,"a",@progbits
	.sectionflags	@""
	.align	4
.nv.constant0._ZN3cub18CUB_300001_SM_10006detail10merge_sort26DeviceMergeSortMergeKernelINS2_10policy_hubIN6thrust24THRUST_300001_SM_1000_NS10device_ptrIiEEE9Policy600ES8_PNS0_8NullTypeES8_SC_m4cmpdiSB_EEvbT2_T3_T4_PT6_PT7_T5_PSG_SG_NS1_7vsmem_tE:
	.zero		976


//--------------------- .nv.constant0._ZN3cub18CUB_300001_SM_10006detail10merge_sort30DeviceMergeSortPartitionKernelIN6thrust24THRUST_300001_SM_1000_NS10device_ptrIiEEm4cmpdiEEvbT_PT2_T0_SC_PSC_T1_SC_i --------------------------
	.section	.nv.constant0._ZN3cub18CUB_300001_SM_10006detail10merge_sort30DeviceMergeSortPartitionKernelIN6thrust24THRUST_300001_SM_1000_NS10device_ptrIiEEm4cmpdiEEvbT_PT2_T0_SC_PSC_T1_SC_i,"a",@progbits
	.sectionflags	@""
	.align	4
.nv.constant0._ZN3cub18CUB_300001_SM_10006detail10merge_sort30DeviceMergeSortPartitionKernelIN6thrust24THRUST_300001_SM_1000_NS10device_ptrIiEEm4cmpdiEEvbT_PT2_T0_SC_PSC_T1_SC_i:
	.zero		964


//--------------------- .nv.constant0._ZN3cub18CUB_300001_SM_10006detail10merge_sort30DeviceMergeSortBlockSortKernelINS2_10policy_hubIN6thrust24THRUST_300001_SM_1000_NS10device_ptrIiEEE9Policy600ES8_PNS0_8NullTypeES8_SC_m4cmpdiSB_EEvbT0_T1_T2_T3_T4_PT6_PT7_T5_NS1_7vsmem_tE --------------------------
	.section	.nv.constant0._ZN3cub18CUB_300001_SM_10006detail10merge_sort30DeviceMergeSortBlockSortKernelINS2_10policy_hubIN6thrust24THRUST_300001_SM_1000_NS10device_ptrIiEEE9Policy600ES8_PNS0_8NullTypeES8_SC_m4cmpdiSB_EEvbT0_T1_T2_T3_T4_PT6_PT7_T5_NS1_7vsmem_tE,"a",@progbits
	.sectionflags	@""
	.align	4
.nv.constant0._ZN3cub18CUB_300001_SM_10006detail10merge_sort30DeviceMergeSortBlockSortKernelINS2_10policy_hubIN6thrust24THRUST_300001_SM_1000_NS10device_ptrIiEEE9Policy600ES8_PNS0_8NullTypeES8_SC_m4cmpdiSB_EEvbT0_T1_T2_T3_T4_PT6_PT7_T5_NS1_7vsmem_tE:
	.zero		976


//--------------------- .nv.constant0._ZN3cub18CUB_300001_SM_10006detail10merge_sort26DeviceMergeSortMergeKernelINS2_10policy_hubIN6thrust24THRUST_300001_SM_1000_NS10device_ptrIiEEE9Policy600ES8_PNS0_8NullTypeES8_SC_j4cmpdiSB_EEvbT2_T3_T4_PT6_PT7_T5_PSG_SG_NS1_7vsmem_tE --------------------------
	.section	.nv.constant0._ZN3cub18CUB_300001_SM_10006detail10merge_sort26DeviceMergeSortMergeKernelINS2_10policy_hubIN6thrust24THRUST_300001_SM_1000_NS10device_ptrIiEEE9Policy600ES8_PNS0_8NullTypeES8_SC_j4cmpdiSB_EEvbT2_T3_T4_PT6_PT7_T5_PSG_SG_NS1_7vsmem_tE,"a",@progbits
	.sectionflags	@""
	.align	4
.nv.constant0._ZN3cub18CUB_300001_SM_10006detail10merge_sort26DeviceMergeSortMergeKernelINS2_10policy_hubIN6thrust24THRUST_300001_SM_1000_NS10device_ptrIiEEE9Policy600ES8_PNS0_8NullTypeES8_SC_j4cmpdiSB_EEvbT2_T3_T4_PT6_PT7_T5_PSG_SG_NS1_7vsmem_tE:
	.zero		976


//--------------------- .nv.constant0._ZN3cub18CUB_300001_SM_10006detail10merge_sort30DeviceMergeSortPartitionKernelIN6thrust24THRUST_300001_SM_1000_NS10device_ptrIiEEj4cmpdiEEvbT_PT2_T0_SC_PSC_T1_SC_i --------------------------
	.section	.nv.constant0._ZN3cub18CUB_300001_SM_10006detail10merge_sort30DeviceMergeSortPartitionKernelIN6thrust24THRUST_300001_SM_1000_NS10device_ptrIiEEj4cmpdiEEvbT_PT2_T0_SC_PSC_T1_SC_i,"a",@progbits
	.sectionflags	@""
	.align	4
.nv.constant0._ZN3cub18CUB_300001_SM_10006detail10merge_sort30DeviceMergeSortPartitionKernelIN6thrust24THRUST_300001_SM_1000_NS10device_ptrIiEEj4cmpdiEEvbT_PT2_T0_SC_PSC_T1_SC_i:
	.zero		948


//--------------------- .nv.constant0._ZN3cub18CUB_300001_SM_10006detail10merge_sort30DeviceMergeSortBlockSortKernelINS2_10policy_hubIN6thrust24THRUST_300001_SM_1000_NS10device_ptrIiEEE9Policy600ES8_PNS0_8NullTypeES8_SC_j4cmpdiSB_EEvbT0_T1_T2_T3_T4_PT6_PT7_T5_NS1_7vsmem_tE --------------------------
	.section	.nv.constant0._ZN3cub18CUB_300001_SM_10006detail10merge_sort30DeviceMergeSortBlockSortKernelINS2_10policy_hubIN6thrust24THRUST_300001_SM_1000_NS10device_ptrIiEEE9Policy600ES8_PNS0_8NullTypeES8_SC_j4cmpdiSB_EEvbT0_T1_T2_T3_T4_PT6_PT7_T5_NS1_7vsmem_tE,"a",@progbits
	.sectionflags	@""
	.align	4
.nv.constant0._ZN3cub18CUB_300001_SM_10006detail10merge_sort30DeviceMergeSortBlockSortKernelINS2_10policy_hubIN6thrust24THRUST_300001_SM_1000_NS10device_ptrIiEEE9Policy600ES8_PNS0_8NullTypeES8_SC_j4cmpdiSB_EEvbT0_T1_T2_T3_T4_PT6_PT7_T5_NS1_7vsmem_tE:
	.zero		976


//--------------------- .nv.constant0._ZN3cub18CUB_300001_SM_10006detail10merge_sort26DeviceMergeSortMergeKernelINS2_10policy_hubIN6thrust24THRUST_300001_SM_1000_NS10device_ptrIiEEE9Policy600ES8_PNS0_8NullTypeES8_SC_m4cmpfiSB_EEvbT2_T3_T4_PT6_PT7_T5_PSG_SG_NS1_7vsmem_tE --------------------------
	.section	.nv.constant0._ZN3cub18CUB_300001_SM_10006detail10merge_sort26DeviceMergeSortMergeKernelINS2_10policy_hubIN6thrust24THRUST_300001_SM_1000_NS10device_ptrIiEEE9Policy600ES8_PNS0_8NullTypeES8_SC_m4cmpfiSB_EEvbT2_T3_T4_PT6_PT7_T5_PSG_SG_NS1_7vsmem_tE,"a",@progbits
	.sectionflags	@""
	.align	4
.nv.constant0._ZN3cub18CUB_300001_SM_10006detail10merge_sort26DeviceMergeSortMergeKernelINS2_10policy_hubIN6thrust24THRUST_300001_SM_1000_NS10device_ptrIiEEE9Policy600ES8_PNS0_8NullTypeES8_SC_m4cmpfiSB_EEvbT2_T3_T4_PT6_PT7_T5_PSG_SG_NS1_7vsmem_tE:
	.zero		976


//--------------------- .nv.constant0._ZN3cub18CUB_300001_SM_10006detail10merge_sort30DeviceMergeSortPartitionKernelIN6thrust24THRUST_300001_SM_1000_NS10device_ptrIiEEm4cmpfiEEvbT_PT2_T0_SC_PSC_T1_SC_i --------------------------
	.section	.nv.constant0._ZN3cub18CUB_300001_SM_10006detail10merge_sort30DeviceMergeSortPartitionKernelIN6thrust24THRUST_300001_SM_1000_NS10device_ptrIiEEm4cmpfiEEvbT_PT2_T0_SC_PSC_T1_SC_i,"a",@progbits
	.sectionflags	@""
	.align	4
.nv.constant0._ZN3cub18CUB_300001_SM_10006detail10merge_sort30DeviceMergeSortPartitionKernelIN6thrust24THRUST_300001_SM_1000_NS10device_ptrIiEEm4cmpfiEEvbT_PT2_T0_SC_PSC_T1_SC_i:
	.zero		964


//--------------------- .nv.constant0._ZN3cub18CUB_300001_SM_10006detail10merge_sort30DeviceMergeSortBlockSortKernelINS2_10policy_hubIN6thrust24THRUST_300001_SM_1000_NS10device_ptrIiEEE9Policy600ES8_PNS0_8NullTypeES8_SC_m4cmpfiSB_EEvbT0_T1_T2_T3_T4_PT6_PT7_T5_NS1_7vsmem_tE --------------------------
	.section	.nv.constant0._ZN3cub18CUB_300001_SM_10006detail10merge_sort30DeviceMergeSortBlockSortKernelINS2_10policy_hubIN6thrust24THRUST_300001_SM_1000_NS10device_ptrIiEEE9Policy600ES8_PNS0_8NullTypeES8_SC_m4cmpfiSB_EEvbT0_T1_T2_T3_T4_PT6_PT7_T5_NS1_7vsmem_tE,"a",@progbits
	.sectionflags	@""
	.align	4
.nv.constant0._ZN3cub18CUB_300001_SM_10006detail10merge_sort30DeviceMergeSortBlockSortKernelINS2_10policy_hubIN6thrust24THRUST_300001_SM_1000_NS10device_ptrIiEEE9Policy600ES8_PNS0_8NullTypeES8_SC_m4cmpfiSB_EEvbT0_T1_T2_T3_T4_PT6_PT7_T5_NS1_7vsmem_tE:
	.zero		976


//--------------------- .nv.constant0._ZN3cub18CUB_300001_SM_10006detail10merge_sort26DeviceMergeSortMergeKernelINS2_10policy_hubIN6thrust24THRUST_300001_SM_1000_NS10device_ptrIiEEE9Policy600ES8_PNS0_8NullTypeES8_SC_j4cmpfiSB_EEvbT2_T3_T4_PT6_PT7_T5_PSG_SG_NS1_7vsmem_tE --------------------------
	.section	.nv.constant0._ZN3cub18CUB_300001_SM_10006detail10merge_sort26DeviceMergeSortMergeKernelINS2_10policy_hubIN6thrust24THRUST_300001_SM_1000_NS10device_ptrIiEEE9Policy600ES8_PNS0_8NullTypeES8_SC_j4cmpfiSB_EEvbT2_T3_T4_PT6_PT7_T5_PSG_SG_NS1_7vsmem_tE,"a",@progbits
	.sectionflags	@""
	.align	4
.nv.constant0._ZN3cub18CUB_300001_SM_10006detail10merge_sort26DeviceMergeSortMergeKernelINS2_10policy_hubIN6thrust24THRUST_300001_SM_1000_NS10device_ptrIiEEE9Policy600ES8_PNS0_8NullTypeES8_SC_j4cmpfiSB_EEvbT2_T3_T4_PT6_PT7_T5_PSG_SG_NS1_7vsmem_tE:
	.zero		976


//--------------------- .nv.constant0._ZN3cub18CUB_300001_SM_10006detail10merge_sort30DeviceMergeSortPartitionKernelIN6thrust24THRUST_300001_SM_1000_NS10device_ptrIiEEj4cmpfiEEvbT_PT2_T0_SC_PSC_T1_SC_i --------------------------
	.section	.nv.constant0._ZN3cub18CUB_300001_SM_10006detail10merge_sort30DeviceMergeSortPartitionKernelIN6thrust24THRUST_300001_SM_1000_NS10device_ptrIiEEj4cmpfiEEvbT_PT2_T0_SC_PSC_T1_SC_i,"a",@progbits
	.sectionflags	@""
	.align	4
.nv.constant0._ZN3cub18CUB_300001_SM_10006detail10merge_sort30DeviceMergeSortPartitionKernelIN6thrust24THRUST_300001_SM_1000_NS10device_ptrIiEEj4cmpfiEEvbT_PT2_T0_SC_PSC_T1_SC_i:
	.zero		948


//--------------------- .nv.constant0._ZN3cub18CUB_300001_SM_10006detail10merge_sort30DeviceMergeSortBlockSortKernelINS2_10policy_hubIN6thrust24THRUST_300001_SM_1000_NS10device_ptrIiEEE9Policy600ES8_PNS0_8NullTypeES8_SC_j4cmpfiSB_EEvbT0_T1_T2_T3_T4_PT6_PT7_T5_NS1_7vsmem_tE --------------------------
	.section	.nv.constant0._ZN3cub18CUB_300001_SM_10006detail10merge_sort30DeviceMergeSortBlockSortKernelINS2_10policy_hubIN6thrust24THRUST_300001_SM_1000_NS10device_ptrIiEEE9Policy600ES8_PNS0_8NullTypeES8_SC_j4cmpfiSB_EEvbT0_T1_T2_T3_T4_PT6_PT7_T5_NS1_7vsmem_tE,"a",@progbits
	.sectionflags	@""
	.align	4
.nv.constant0._ZN3cub18CUB_300001_SM_10006detail10merge_sort30DeviceMergeSortBlockSortKernelINS2_10policy_hubIN6thrust24THRUST_300001_SM_1000_NS10device_ptrIiEEE9Policy600ES8_PNS0_8NullTypeES8_SC_j4cmpfiSB_EEvbT0_T1_T2_T3_T4_PT6_PT7_T5_NS1_7vsmem_tE:
	.zero		976


//--------------------- .nv.constant0._ZN3cub18CUB_300001_SM_10006detail10merge_sort26DeviceMergeSortMergeKernelINS2_10policy_hubIN6thrust24THRUST_300001_SM_1000_NS10device_ptrIiEEE9Policy600ES8_PNS0_8NullTypeES8_SC_m4cmpiiSB_EEvbT2_T3_T4_PT6_PT7_T5_PSG_SG_NS1_7vsmem_tE --------------------------
	.section	.nv.constant0._ZN3cub18CUB_300001_SM_10006detail10merge_sort26DeviceMergeSortMergeKernelINS2_10policy_hubIN6thrust24THRUST_300001_SM_1000_NS10device_ptrIiEEE9Policy600ES8_PNS0_8NullTypeES8_SC_m4cmpiiSB_EEvbT2_T3_T4_PT6_PT7_T5_PSG_SG_NS1_7vsmem_tE,"a",@progbits
	.sectionflags	@""
	.align	4
.nv.constant0._ZN3cub18CUB_300001_SM_10006detail10merge_sort26DeviceMergeSortMergeKernelINS2_10policy_hubIN6thrust24THRUST_300001_SM_1000_NS10device_ptrIiEEE9Policy600ES8_PNS0_8NullTypeES8_SC_m4cmpiiSB_EEvbT2_T3_T4_PT6_PT7_T5_PSG_SG_NS1_7vsmem_tE:
	.zero		976


//--------------------- .nv.constant0._ZN3cub18CUB_300001_SM_10006detail10merge_sort30DeviceMergeSortPartitionKernelIN6thrust24THRUST_300001_SM_1000_NS10device_ptrIiEEm4cmpiiEEvbT_PT2_T0_SC_PSC_T1_SC_i --------------------------
	.section	.nv.constant0._ZN3cub18CUB_300001_SM_10006detail10merge_sort30DeviceMergeSortPartitionKernelIN6thrust24THRUST_300001_SM_1000_NS10device_ptrIiEEm4cmpiiEEvbT_PT2_T0_SC_PSC_T1_SC_i,"a",@progbits
	.sectionflags	@""
	.align	4
.nv.constant0._ZN3cub18CUB_300001_SM_10006detail10merge_sort30DeviceMergeSortPartitionKernelIN6thrust24THRUST_300001_SM_1000_NS10device_ptrIiEEm4cmpiiEEvbT_PT2_T0_SC_PSC_T1_SC_i:
	.zero		964


//--------------------- .nv.constant0._ZN3cub18CUB_300001_SM_10006detail10merge_sort30DeviceMergeSortBlockSortKernelINS2_10policy_hubIN6thrust24THRUST_300001_SM_1000_NS10device_ptrIiEEE9Policy600ES8_PNS0_8NullTypeES8_SC_m4cmpiiSB_EEvbT0_T1_T2_T3_T4_PT6_PT7_T5_NS1_7vsmem_tE --------------------------
	.section	.nv.constant0._ZN3cub18CUB_300001_SM_10006detail10merge_sort30DeviceMergeSortBlockSortKernelINS2_10policy_hubIN6thrust24THRUST_300001_SM_1000_NS10device_ptrIiEEE9Policy600ES8_PNS0_8NullTypeES8_SC_m4cmpiiSB_EEvbT0_T1_T2_T3_T4_PT6_PT7_T5_NS1_7vsmem_tE,"a",@progbits
	.sectionflags	@""
	.align	4
.nv.constant0._ZN3cub18CUB_300001_SM_10006detail10merge_sort30DeviceMergeSortBlockSortKernelINS2_10policy_hubIN6thrust24THRUST_300001_SM_1000_NS10device_ptrIiEEE9Policy600ES8_PNS0_8NullTypeES8_SC_m4cmpiiSB_EEvbT0_T1_T2_T3_T4_PT6_PT7_T5_NS1_7vsmem_tE:
	.zero		976


//--------------------- .nv.constant0._ZN3cub18CUB_300001_SM_10006detail10merge_sort26DeviceMergeSortMergeKernelINS2_10policy_hubIN6thrust24THRUST_300001_SM_1000_NS10device_ptrIiEEE9Policy600ES8_PNS0_8NullTypeES8_SC_j4cmpiiSB_EEvbT2_T3_T4_PT6_PT7_T5_PSG_SG_NS1_7vsmem_tE --------------------------
	.section	.nv.constant0._ZN3cub18CUB_300001_SM_10006detail10merge_sort26DeviceMergeSortMergeKernelINS2_10policy_hubIN6thrust24THRUST_300001_SM_1000_NS10device_ptrIiEEE9Policy600ES8_PNS0_8NullTypeES8_SC_j4cmpiiSB_EEvbT2_T3_T4_PT6_PT7_T5_PSG_SG_NS1_7vsmem_tE,"a",@progbits
	.sectionflags	@""
	.align	4
.nv.constant0._ZN3cub18CUB_300001_SM_10006detail10merge_sort26DeviceMergeSortMergeKernelINS2_10policy_hubIN6thrust24THRUST_300001_SM_1000_NS10device_ptrIiEEE9Policy600ES8_PNS0_8NullTypeES8_SC_j4cmpiiSB_EEvbT2_T3_T4_PT6_PT7_T5_PSG_SG_NS1_7vsmem_tE:
	.zero		976


//--------------------- .nv.constant0._ZN3cub18CUB_300001_SM_10006detail10merge_sort30DeviceMergeSortPartitionKernelIN6thrust24THRUST_300001_SM_1000_NS10device_ptrIiEEj4cmpiiEEvbT_PT2_T0_SC_PSC_T1_SC_i --------------------------
	.section	.nv.constant0._ZN3cub18CUB_300001_SM_10006detail10merge_sort30DeviceMergeSortPartitionKernelIN6thrust24THRUST_300001_SM_1000_NS10device_ptrIiEEj4cmpiiEEvbT_PT2_T0_SC_PSC_T1_SC_i,"a",@progbits
	.sectionflags	@""
	.align	4
.nv.constant0._ZN3cub18CUB_300001_SM_10006detail10merge_sort30DeviceMergeSortPartitionKernelIN6thrust24THRUST_300001_SM_1000_NS10device_ptrIiEEj4cmpiiEEvbT_PT2_T0_SC_PSC_T1_SC_i:
	.zero		948


//--------------------- .nv.constant0._ZN3cub18CUB_300001_SM_10006detail10merge_sort30DeviceMergeSortBlockSortKernelINS2_10policy_hubIN6thrust24THRUST_300001_SM_1000_NS10device_ptrIiEEE9Policy600ES8_PNS0_8NullTypeES8_SC_j4cmpiiSB_EEvbT0_T1_T2_T3_T4_PT6_PT7_T5_NS1_7vsmem_tE --------------------------
	.section	.nv.constant0._ZN3cub18CUB_300001_SM_10006detail10merge_sort30DeviceMergeSortBlockSortKernelINS2_10policy_hubIN6thrust24THRUST_300001_SM_1000_NS10device_ptrIiEEE9Policy600ES8_PNS0_8NullTypeES8_SC_j4cmpiiSB_EEvbT0_T1_T2_T3_T4_PT6_PT7_T5_NS1_7vsmem_tE,"a",@progbits
	.sectionflags	@""
	.align	4
.nv.constant0._ZN3cub18CUB_300001_SM_10006detail10merge_sort30DeviceMergeSortBlockSortKernelINS2_10policy_hubIN6thrust24THRUST_300001_SM_1000_NS10device_ptrIiEEE9Policy600ES8_PNS0_8NullTypeES8_SC_j4cmpiiSB_EEvbT0_T1_T2_T3_T4_PT6_PT7_T5_NS1_7vsmem_tE:
	.zero		976


//--------------------- .nv.constant0._ZN3cub18CUB_300001_SM_10006detail8for_each13static_kernelINS2_12policy_hub_t12policy_500_tElN6thrust24THRUST_300001_SM_1000_NS8cuda_cub10__tabulate7functorINS7_10device_ptrIiEENS7_6system6detail7generic6detail22compute_sequence_valueIivEElEEEEvT0_T1_ --------------------------
	.section	.nv.constant0._ZN3cub18CUB_300001_SM_10006detail8for_each13static_kernelINS2_12policy_hub_t12policy_500_tElN6thrust24THRUST_300001_SM_1000_NS8cuda_cub10__tabulate7functorINS7_10device_ptrIiEENS7_6system6detail7generic6detail22compute_sequence_valueIivEElEEEEvT0_T1_,"a",@progbits
	.sectionflags	@""
	.align	4
.nv.constant0._ZN3cub18CUB_300001_SM_10006detail8for_each13static_kernelINS2_12policy_hub_t12policy_500_tElN6thrust24THRUST_300001_SM_1000_NS8cuda_cub10__tabulate7functorINS7_10device_ptrIiEENS7_6system6detail7generic6detail22compute_sequence_valueIivEElEEEEvT0_T1_:
	.zero		920


//--------------------- .nv.constant0._ZN3cub18CUB_300001_SM_10006detail11EmptyKernelIvEEvv --------------------------
	.section	.nv.constant0._ZN3cub18CUB_300001_SM_10006detail11EmptyKernelIvEEvv,"a",@progbits
	.sectionflags	@""
	.align	4
.nv.constant0._ZN3cub18CUB_300001_SM_10006detail11EmptyKernelIvEEvv:
	.zero		896


//--------------------- SYMBOLS --------------------------

	.type		.nv.reservedSmem.offset0,@object
	.size		.nv.reservedSmem.offset0,0x4
	.type		.nv.reservedSmem.cap,@object
	.size		.nv.reservedSmem.cap,0x4
